def matmul_kernel(
    a_ptr,
    b_ptr,
    c_ptr,
    M,
    N,
    K,
    stride_am,
    stride_ak,
    stride_bk,
    stride_bn,
    stride_cm,
    stride_cn,
    BLOCK_M: tl.constexpr,
    BLOCK_N: tl.constexpr,
    BLOCK_K: tl.constexpr,
    GROUP_M: tl.constexpr,
):
    pid = tl.program_id(axis=0)
    num_pid_m = tl.cdiv(M, BLOCK_M)
    num_pid_n = tl.cdiv(N, BLOCK_N)
    num_pid_in_group = GROUP_M * num_pid_n
    group_id = pid // num_pid_in_group
    first_pid_m = group_id * GROUP_M
    group_size_m = min(num_pid_m - first_pid_m, GROUP_M)
    pid_m = first_pid_m + ((pid % num_pid_in_group) % group_size_m)
    pid_n = (pid % num_pid_in_group) // group_size_m

    offs_am = (pid_m * BLOCK_M + tl.arange(0, BLOCK_M)) % M
    offs_bn = (pid_n * BLOCK_N + tl.arange(0, BLOCK_N)) % N
    offs_k = tl.arange(0, BLOCK_K)
    a_ptrs = a_ptr + offs_am[:, None] * stride_am + offs_k[None, :] * stride_ak
    b_ptrs = b_ptr + offs_k[:, None] * stride_bk + offs_bn[None, :] * stride_bn

    acc = tl.zeros((BLOCK_M, BLOCK_N), dtype=tl.float32)
    for kk in range(0, tl.cdiv(K, BLOCK_K)):
        a = tl.load(a_ptrs, mask=offs_k[None, :] < K - kk * BLOCK_K, other=0.0)
        b = tl.load(b_ptrs, mask=offs_k[:, None] < K - kk * BLOCK_K, other=0.0)
        acc = tl.dot(a, b, acc)
        a_ptrs += BLOCK_K * stride_ak
        b_ptrs += BLOCK_K * stride_bk

    c = acc.to(c_ptr.dtype.element_ty)
    offs_cm = pid_m * BLOCK_M + tl.arange(0, BLOCK_M)
    offs_cn = pid_n * BLOCK_N + tl.arange(0, BLOCK_N)
    c_ptrs = c_ptr + offs_cm[:, None] * stride_cm + offs_cn[None, :] * stride_cn
    mask = (offs_cm[:, None] < M) & (offs_cn[None, :] < N)
    tl.store(c_ptrs, c, mask=mask)

# config = {"BLOCK_K": 128, "BLOCK_M": 256, "BLOCK_N": 64, "GROUP_M": 8, "arch": "sm_90", "dtype": "fp32", "num_ctas": 1, "num_stages": 3, "num_warps": 4}
# arch = sm_90


// ===== COMPILED SASS (sm_90a) =====

	.target	sm_90a

	.elftype	@"ET_EXEC"


//--------------------- .note.nv.tkinfo           --------------------------
	.section	.note.nv.tkinfo,"",@"SHT_NOTE"
	.sectionflags	@"SHF_NOTE_NV_TKINFO"
	.tkinfo
        /*0018*/ 	.word	0x00000002
        /*0030*/ 	.string	""
        /*0030*/ 	.string	"ptxas"
        /*0030*/ 	.string	"Cuda compilation tools, release 13.0, V13.0.88"
        /*0030*/ 	.string	"Build cuda_13.0.r13.0/compiler.36424714_0"
        /*0030*/ 	.string	"-v  -suppress-debug-info  -lineinfo  -arch sm_90a "



//--------------------- .note.nv.cuinfo           --------------------------
	.section	.note.nv.cuinfo,"",@"SHT_NOTE"
	.sectionflags	@"SHF_NOTE_NV_CUINFO"
        /*0018*/ 	.short	0x0002
        /*001a*/ 	.short	0x005a
        /*001c*/ 	.short	0x0082
	.zero		2


//--------------------- .nv.info                  --------------------------
	.section	.nv.info,"",@"SHT_CUDA_INFO"
	.align	4


	//----- nvinfo : EIATTR_REGCOUNT
	.align		4
        /*0000*/ 	.byte	0x04, 0x2f
        /*0002*/ 	.short	(.L_1 - .L_0)
	.align		4
.L_0:
        /*0004*/ 	.word	index@(matmul_kernel)
        /*0008*/ 	.word	0x000000ff


	//----- nvinfo : EIATTR_FRAME_SIZE
	.align		4
.L_1:
        /*000c*/ 	.byte	0x04, 0x11
        /*000e*/ 	.short	(.L_3 - .L_2)
	.align		4
.L_2:
        /*0010*/ 	.word	index@(matmul_kernel)
        /*0014*/ 	.word	0x00000cd0


	//----- nvinfo : EIATTR_MIN_STACK_SIZE
	.align		4
.L_3:
        /*0018*/ 	.byte	0x04, 0x12
        /*001a*/ 	.short	(.L_5 - .L_4)
	.align		4
.L_4:
        /*001c*/ 	.word	index@(matmul_kernel)
        /*0020*/ 	.word	0x00000cd0
.L_5:


//--------------------- .nv.compat                --------------------------
	.section	.nv.compat,"",@"SHT_CUDA_COMPAT_INFO"
	.align	4
        /*0000*/ 	.byte	0x02, 0x09, 0x01, 0x00, 0x02, 0x02, 0x04, 0x00, 0x02, 0x05, 0x05, 0x00, 0x03, 0x07, 0x01, 0x01
        /*0010*/ 	.byte	0x02, 0x03, 0x00, 0x00, 0x02, 0x06, 0x01, 0x00, 0x04, 0x0b, 0x08, 0x00, 0x00, 0x00, 0x00, 0x00
        /*0020*/ 	.byte	0x00, 0x00, 0x00, 0x00


//--------------------- .nv.info.matmul_kernel    --------------------------
	.section	.nv.info.matmul_kernel,"",@"SHT_CUDA_INFO"
	.sectionflags	@""
	.align	4


	//----- nvinfo : EIATTR_CUDA_API_VERSION
	.align		4
        /*0000*/ 	.byte	0x04, 0x37
        /*0002*/ 	.short	(.L_7 - .L_6)
.L_6:
        /*0004*/ 	.word	0x00000082


	//----- nvinfo : EIATTR_KPARAM_INFO
	.align		4
.L_7:
        /*0008*/ 	.byte	0x04, 0x17
        /*000a*/ 	.short	(.L_9 - .L_8)
.L_8:
        /*000c*/ 	.word	0x00000000
        /*0010*/ 	.short	0x000d
        /*0012*/ 	.short	0x0048
        /*0014*/ 	.byte	0x00, 0xf4, 0x21, 0x00


	//----- nvinfo : EIATTR_KPARAM_INFO
	.align		4
.L_9:
        /*0018*/ 	.byte	0x04, 0x17
        /*001a*/ 	.short	(.L_11 - .L_10)
.L_10:
        /*001c*/ 	.word	0x00000000
        /*0020*/ 	.short	0x000c
        /*0022*/ 	.short	0x0040
        /*0024*/ 	.byte	0x00, 0xf4, 0x21, 0x00


	//----- nvinfo : EIATTR_KPARAM_INFO
	.align		4
.L_11:
        /*0028*/ 	.byte	0x04, 0x17
        /*002a*/ 	.short	(.L_13 - .L_12)
.L_12:
        /*002c*/ 	.word	0x00000000
        /*0030*/ 	.short	0x000b
        /*0032*/ 	.short	0x0038
        /*0034*/ 	.byte	0x00, 0xf0, 0x11, 0x00


	//----- nvinfo : EIATTR_KPARAM_INFO
	.align		4
.L_13:
        /*0038*/ 	.byte	0x04, 0x17
        /*003a*/ 	.short	(.L_15 - .L_14)
.L_14:
        /*003c*/ 	.word	0x00000000
        /*0040*/ 	.short	0x000a
        /*0042*/ 	.short	0x0034
        /*0044*/ 	.byte	0x00, 0xf0, 0x11, 0x00


	//----- nvinfo : EIATTR_KPARAM_INFO
	.align		4
.L_15:
        /*0048*/ 	.byte	0x04, 0x17
        /*004a*/ 	.short	(.L_17 - .L_16)
.L_16:
        /*004c*/ 	.word	0x00000000
        /*0050*/ 	.short	0x0009
        /*0052*/ 	.short	0x0030
        /*0054*/ 	.byte	0x00, 0xf0, 0x11, 0x00


	//----- nvinfo : EIATTR_KPARAM_INFO
	.align		4
.L_17:
        /*0058*/ 	.byte	0x04, 0x17
        /*005a*/ 	.short	(.L_19 - .L_18)
.L_18:
        /*005c*/ 	.word	0x00000000
        /*0060*/ 	.short	0x0008
        /*0062*/ 	.short	0x002c
        /*0064*/ 	.byte	0x00, 0xf0, 0x11, 0x00


	//----- nvinfo : EIATTR_KPARAM_INFO
	.align		4
.L_19:
        /*0068*/ 	.byte	0x04, 0x17
        /*006a*/ 	.short	(.L_21 - .L_20)
.L_20:
        /*006c*/ 	.word	0x00000000
        /*0070*/ 	.short	0x0007
        /*0072*/ 	.short	0x0028
        /*0074*/ 	.byte	0x00, 0xf0, 0x11, 0x00


	//----- nvinfo : EIATTR_KPARAM_INFO
	.align		4
.L_21:
        /*0078*/ 	.byte	0x04, 0x17
        /*007a*/ 	.short	(.L_23 - .L_22)
.L_22:
        /*007c*/ 	.word	0x00000000
        /*0080*/ 	.short	0x0006
        /*0082*/ 	.short	0x0024
        /*0084*/ 	.byte	0x00, 0xf0, 0x11, 0x00


	//----- nvinfo : EIATTR_KPARAM_INFO
	.align		4
.L_23:
        /*0088*/ 	.byte	0x04, 0x17
        /*008a*/ 	.short	(.L_25 - .L_24)
.L_24:
        /*008c*/ 	.word	0x00000000
        /*0090*/ 	.short	0x0005
        /*0092*/ 	.short	0x0020
        /*0094*/ 	.byte	0x00, 0xf0, 0x11, 0x00


	//----- nvinfo : EIATTR_KPARAM_INFO
	.align		4
.L_25:
        /*0098*/ 	.byte	0x04, 0x17
        /*009a*/ 	.short	(.L_27 - .L_26)
.L_26:
        /*009c*/ 	.word	0x00000000
        /*00a0*/ 	.short	0x0004
        /*00a2*/ 	.short	0x001c
        /*00a4*/ 	.byte	0x00, 0xf0, 0x11, 0x00


	//----- nvinfo : EIATTR_KPARAM_INFO
	.align		4
.L_27:
        /*00a8*/ 	.byte	0x04, 0x17
        /*00aa*/ 	.short	(.L_29 - .L_28)
.L_28:
        /*00ac*/ 	.word	0x00000000
        /*00b0*/ 	.short	0x0003
        /*00b2*/ 	.short	0x0018
        /*00b4*/ 	.byte	0x00, 0xf0, 0x11, 0x00


	//----- nvinfo : EIATTR_KPARAM_INFO
	.align		4
.L_29:
        /*00b8*/ 	.byte	0x04, 0x17
        /*00ba*/ 	.short	(.L_31 - .L_30)
.L_30:
        /*00bc*/ 	.word	0x00000000
        /*00c0*/ 	.short	0x0002
        /*00c2*/ 	.short	0x0010
        /*00c4*/ 	.byte	0x00, 0xf4, 0x21, 0x00


	//----- nvinfo : EIATTR_KPARAM_INFO
	.align		4
.L_31:
        /*00c8*/ 	.byte	0x04, 0x17
        /*00ca*/ 	.short	(.L_33 - .L_32)
.L_32:
        /*00cc*/ 	.word	0x00000000
        /*00d0*/ 	.short	0x0001
        /*00d2*/ 	.short	0x0008
        /*00d4*/ 	.byte	0x00, 0xf4, 0x21, 0x00


	//----- nvinfo : EIATTR_KPARAM_INFO
	.align		4
.L_33:
        /*00d8*/ 	.byte	0x04, 0x17
        /*00da*/ 	.short	(.L_35 - .L_34)
.L_34:
        /*00dc*/ 	.word	0x00000000
        /*00e0*/ 	.short	0x0000
        /*00e2*/ 	.short	0x0000
        /*00e4*/ 	.byte	0x00, 0xf4, 0x21, 0x00


	//----- nvinfo : EIATTR_SPARSE_MMA_MASK
	.align		4
.L_35:
        /*00e8*/ 	.byte	0x03, 0x50
        /*00ea*/ 	.short	0x0000


	//----- nvinfo : EIATTR_MAXREG_COUNT
	.align		4
        /*00ec*/ 	.byte	0x03, 0x1b
        /*00ee*/ 	.short	0x00ff


	//----- nvinfo : EIATTR_NUM_BARRIERS
	.align		4
        /*00f0*/ 	.byte	0x02, 0x4c
        /*00f2*/ 	.byte	0x01
	.zero		1


	//----- nvinfo : EIATTR_ANNOTATIONS
	.align		4
        /*00f4*/ 	.byte	0x04, 0x55
        /*00f6*/ 	.short	(.L_37 - .L_36)


	//   ....[0]....
.L_36:
        /*00f8*/ 	.word	0x00000001
        /*00fc*/ 	.byte	0xd0, 0x09, 0x00, 0x00, 0x01, 0x00, 0x00, 0x00, 0x30, 0x0a, 0x00, 0x00, 0x01, 0x00, 0x00, 0x00
        /* <DEDUP_REMOVED lines=1323> */
        /*53bc*/ 	.byte	0x40, 0x27, 0x02, 0x00, 0x01, 0x00, 0x00, 0x00, 0x60, 0x27, 0x02, 0x00


	//----- nvinfo : EIATTR_MERCURY_ISA_VERSION
	.align		4
.L_37:
        /*53c8*/ 	.byte	0x03, 0x5f
        /*53ca*/ 	.short	0x0101


	//----- nvinfo : EIATTR_EXIT_INSTR_OFFSETS
	.align		4
        /*53cc*/ 	.byte	0x04, 0x1c
        /*53ce*/ 	.short	(.L_39 - .L_38)


	//   ....[0]....
.L_38:
        /*53d0*/ 	.word	0x00025d20


	//   ....[1]....
        /*53d4*/ 	.word	0x00025d40


	//----- nvinfo : EIATTR_REQNTID
	.align		4
.L_39:
        /*53d8*/ 	.byte	0x04, 0x10
        /*53da*/ 	.short	(.L_41 - .L_40)
.L_40:
        /*53dc*/ 	.word	0x00000080
        /*53e0*/ 	.word	0x00000001
        /*53e4*/ 	.word	0x00000001


	//----- nvinfo : EIATTR_CBANK_PARAM_SIZE
	.align		4
.L_41:
        /*53e8*/ 	.byte	0x03, 0x19
        /*53ea*/ 	.short	0x0050


	//----- nvinfo : EIATTR_PARAM_CBANK
	.align		4
        /*53ec*/ 	.byte	0x04, 0x0a
        /*53ee*/ 	.short	(.L_43 - .L_42)
	.align		4
.L_42:
        /*53f0*/ 	.word	index@(.nv.constant0.matmul_kernel)
        /*53f4*/ 	.short	0x0210
        /*53f6*/ 	.short	0x0050


	//----- nvinfo : EIATTR_SW_WAR
	.align		4
.L_43:
        /*53f8*/ 	.byte	0x04, 0x36
        /*53fa*/ 	.short	(.L_45 - .L_44)
.L_44:
        /*53fc*/ 	.word	0x00000008
.L_45:


//--------------------- .nv.callgraph             --------------------------
	.section	.nv.callgraph,"",@"SHT_CUDA_CALLGRAPH"
	.align	4
	.sectionentsize	8
	.align		4
        /*0000*/ 	.word	0x00000000
	.align		4
        /*0004*/ 	.word	0xffffffff
	.align		4
        /*0008*/ 	.word	0x00000000
	.align		4
        /*000c*/ 	.word	0xfffffffe
	.align		4
        /*0010*/ 	.word	0x00000000
	.align		4
        /*0014*/ 	.word	0xfffffffd
	.align		4
        /*0018*/ 	.word	0x00000000
	.align		4
        /*001c*/ 	.word	0xfffffffc


//--------------------- .text.matmul_kernel       --------------------------
	.section	.text.matmul_kernel,"ax",@progbits
	.align	128
        .global         matmul_kernel
        .type           matmul_kernel,@function
        .size           matmul_kernel,(.L_x_3 - matmul_kernel)
        .other          matmul_kernel,@"STO_CUDA_ENTRY STV_DEFAULT"
matmul_kernel:
.text.matmul_kernel:
[----:B------:R-:W1:Y:S08]  /*0000*/  LDC R1, c[0x0][0x28] ;  /* 0x00000a00ff017b82 */ /* 0x000e700000000800 */
[----:B------:R-:W2:Y:S01]  /*0010*/  LDC.64 R188, c[0x0][0x228] ;  /* 0x00008a00ffbc7b82 */ /* 0x000ea20000000a00 */
[----:B------:R-:W3:Y:S01]  /*0020*/  S2R R5, SR_CTAID.X ;  /* 0x0000000000057919 */ /* 0x000ee20000002500 */
[----:B------:R-:W-:Y:S01]  /*0030*/  ULDC.64 UR4, c[0x0][0x218] ;  /* 0x0000860000047ab9 */ /* 0x000fe20000000a00 */
[----:B------:R-:W-:Y:S01]  /*0040*/  ULDC UR9, c[0x0][0x240] ;  /* 0x0000900000097ab9 */ /* 0x000fe20000000800 */
        /* <DEDUP_REMOVED lines=20> */
[----:B--2---:R-:W-:Y:S01]  /*0190*/  VIADD R0, R189, 0x3f ;  /* 0x0000003fbd007836 */ /* 0x004fe20000000000 */
[----:B------:R-:W-:Y:S01]  /*01a0*/  ULDC UR15, c[0x0][0x240] ;  /* 0x00009000000f7ab9 */ /* 0x000fe20000000800 */
[----:B------:R-:W-:Y:S01]  /*01b0*/  ULDC UR16, c[0x0][0x240] ;  /* 0x0000900000107ab9 */ /* 0x000fe20000000800 */
[----:B------:R-:W-:Y:S01]  /*01c0*/  ULDC UR18, c[0x0][0x240] ;  /* 0x0000900000127ab9 */ /* 0x000fe20000000800 */
[----:B------:R-:W2:Y:S01]  /*01d0*/  LDC R120, c[0x0][0x230] ;  /* 0x00008c00ff787b82 */ /* 0x000ea20000000800 */
[----:B------:R-:W-:Y:S01]  /*01e0*/  SHF.R.S32.HI R3, RZ, 0x1f, R0 ;  /* 0x0000001fff037819 */ /* 0x000fe20000011400 */
[----:B------:R-:W-:Y:S01]  /*01f0*/  ULDC UR24, c[0x0][0x240] ;  /* 0x0000900000187ab9 */ /* 0x000fe20000000800 */
[----:B------:R-:W-:Y:S01]  /*0200*/  ULDC UR34, c[0x0][0x240] ;  /* 0x0000900000227ab9 */ /* 0x000fe20000000800 */
[----:B------:R-:W-:Y:S01]  /*0210*/  ULDC UR29, c[0x0][0x240] ;  /* 0x00009000001d7ab9 */ /* 0x000fe20000000800 */
[----:B------:R-:W-:Y:S01]  /*0220*/  LEA.HI R3, R3, R0, RZ, 0x6 ;  /* 0x0000000003037211 */ /* 0x000fe200078f30ff */
[----:B------:R-:W-:Y:S01]  /*0230*/  ULDC UR35, c[0x0][0x240] ;  /* 0x0000900000237ab9 */ /* 0x000fe20000000800 */
[----:B---3--:R-:W-:Y:S01]  /*0240*/  IABS R8, R5 ;  /* 0x0000000500087213 */ /* 0x008fe20000000000 */
[----:B------:R-:W-:Y:S01]  /*0250*/  ULDC UR31, c[0x0][0x240] ;  /* 0x00009000001f7ab9 */ /* 0x000fe20000000800 */
[----:B------:R-:W-:Y:S01]  /*0260*/  SHF.R.S32.HI R3, RZ, 0x6, R3 ;  /* 0x00000006ff037819 */ /* 0x000fe20000011403 */
[----:B------:R-:W-:Y:S01]  /*0270*/  ULDC UR32, c[0x0][0x240] ;  /* 0x0000900000207ab9 */ /* 0x000fe20000000800 */
[----:B------:R-:W-:Y:S01]  /*0280*/  ULDC UR33, c[0x0][0x240] ;  /* 0x0000900000217ab9 */ /* 0x000fe20000000800 */
[----:B------:R-:W-:Y:S01]  /*0290*/  ULDC UR42, c[0x0][0x240] ;  /* 0x00009000002a7ab9 */ /* 0x000fe20000000800 */
[----:B------:R-:W-:Y:S01]  /*02a0*/  ULDC UR36, c[0x0][0x240] ;  /* 0x0000900000247ab9 */ /* 0x000fe20000000800 */
[----:B------:R-:W-:Y:S01]  /*02b0*/  IMAD.SHL.U32 R4, R3, 0x8, RZ ;  /* 0x0000000803047824 */ /* 0x000fe200078e00ff */
[----:B------:R-:W-:Y:S01]  /*02c0*/  ULDC UR37, c[0x0][0x240] ;  /* 0x0000900000257ab9 */ /* 0x000fe20000000800 */
[----:B------:R-:W-:Y:S01]  /*02d0*/  ULDC UR38, c[0x0][0x240] ;  /* 0x0000900000267ab9 */ /* 0x000fe20000000800 */
[----:B------:R-:W-:Y:S01]  /*02e0*/  ULDC UR39, c[0x0][0x240] ;  /* 0x0000900000277ab9 */ /* 0x000fe20000000800 */
[----:B------:R-:W-:Y:S01]  /*02f0*/  ULDC UR40, c[0x0][0x240] ;  /* 0x0000900000287ab9 */ /* 0x000fe20000000800 */
[-C--:B------:R-:W-:Y:S01]  /*0300*/  IABS R7, R4.reuse ;  /* 0x0000000400077213 */ /* 0x080fe20000000000 */
[----:B------:R-:W3:Y:S01]  /*0310*/  LDC R121, c[0x0][0x230] ;  /* 0x00008c00ff797b82 */ /* 0x000ee20000000800 */
[----:B------:R-:W-:Y:S01]  /*0320*/  IABS R10, R4 ;  /* 0x00000004000a7213 */ /* 0x000fe20000000000 */
[----:B------:R-:W-:Y:S01]  /*0330*/  ULDC UR49, c[0x0][0x240] ;  /* 0x0000900000317ab9 */ /* 0x000fe20000000800 */
[----:B------:R-:W4:Y:S01]  /*0340*/  I2F.RP R0, R7 ;  /* 0x0000000700007306 */ /* 0x000f220000209400 */
        /* <DEDUP_REMOVED lines=11> */
[----:B------:R-:W-:Y:S01]  /*0400*/  ULDC UR53, c[0x0][0x240] ;  /* 0x0000900000357ab9 */ /* 0x000fe20000000800 */
[----:B-1----:R-:W-:Y:S01]  /*0410*/  VIADD R1, R1, 0xfffff330 ;  /* 0xfffff33001017836 */ /* 0x002fe20000000000 */
[----:B------:R-:W1:Y:S01]  /*0420*/  LDC R182, c[0x0][0x230] ;  /* 0x00008c00ffb67b82 */ /* 0x000e620000000800 */
[----:B----4-:R-:W2:Y:S01]  /*0430*/  MUFU.RCP R0, R0 ;  /* 0x0000000000007308 */ /* 0x010ea20000001000 */
[----:B---3--:R-:W-:-:S06]  /*0440*/  IADD3 R121, R121, -0x1, RZ ;  /* 0xffffffff79797810 */ /* 0x008fcc0007ffe0ff */
[----:B------:R-:W3:Y:S08]  /*0450*/  LDC R183, c[0x0][0x230] ;  /* 0x00008c00ffb77b82 */ /* 0x000ef00000000800 */
[----:B------:R-:W4:Y:S01]  /*0460*/  LDC R252, c[0x0][0x230] ;  /* 0x00008c00fffc7b82 */ /* 0x000f220000000800 */
[----:B--2---:R-:W-:Y:S02]  /*0470*/  IADD3 R2, R0, 0xffffffe, RZ ;  /* 0x0ffffffe00027810 */ /* 0x004fe40007ffe0ff */
[----:B------:R-:W-:-:S02]  /*0480*/  IADD3 R0, RZ, -R10, RZ ;  /* 0x8000000aff007210 */ /* 0x000fc40007ffe0ff */
[----:B------:R2:W1:Y:S03]  /*0490*/  F2I.FTZ.U32.TRUNC.NTZ R3, R2 ;  /* 0x0000000200037305 */ /* 0x000466000021f000 */
[----:B------:R-:W4:Y:S01]  /*04a0*/  LDC R251, c[0x0][0x230] ;  /* 0x00008c00fffb7b82 */ /* 0x000f220000000800 */
[----:B--2---:R-:W-:Y:S02]  /*04b0*/  IMAD.MOV.U32 R2, RZ, RZ, RZ ;  /* 0x000000ffff027224 */ /* 0x004fe400078e00ff */
[----:B-1----:R-:W-:-:S04]  /*04c0*/  IMAD.MOV R6, RZ, RZ, -R3 ;  /* 0x000000ffff067224 */ /* 0x002fc800078e0a03 */
[----:B------:R-:W-:Y:S02]  /*04d0*/  IMAD R9, R6, R7, RZ ;  /* 0x0000000706097224 */ /* 0x000fe400078e02ff */
[----:B------:R-:W-:Y:S01]  /*04e0*/  IMAD.MOV.U32 R6, RZ, RZ, R8 ;  /* 0x000000ffff067224 */ /* 0x000fe200078e0008 */
[----:B------:R-:W-:Y:S01]  /*04f0*/  IABS R8, R189 ;  /* 0x000000bd00087213 */ /* 0x000fe20000000000 */
[----:B------:R-:W-:Y:S01]  /*0500*/  IMAD.HI.U32 R3, R3, R9, R2 ;  /* 0x0000000903037227 */ /* 0x000fe200078e0002 */
[----:B------:R-:W-:-:S05]  /*0510*/  IABS R9, R188 ;  /* 0x000000bc00097213 */ /* 0x000fca0000000000 */
[----:B------:R-:W-:-:S04]  /*0520*/  IMAD.HI.U32 R3, R3, R6, RZ ;  /* 0x0000000603037227 */ /* 0x000fc800078e00ff */
[----:B------:R-:W-:-:S05]  /*0530*/  IMAD R0, R3, R0, R6 ;  /* 0x0000000003007224 */ /* 0x000fca00078e0206 */
[----:B------:R-:W-:-:S13]  /*0540*/  ISETP.GT.U32.AND P1, PT, R7, R0, PT ;  /* 0x000000000700720c */ /* 0x000fda0003f24070 */
[----:B------:R-:W-:Y:S02]  /*0550*/  @!P1 IMAD.IADD R0, R0, 0x1, -R7 ;  /* 0x0000000100009824 */ /* 0x000fe400078e0a07 */
[----:B------:R-:W-:Y:S01]  /*0560*/  @!P1 VIADD R3, R3, 0x1 ;  /* 0x0000000103039836 */ /* 0x000fe20000000000 */
[----:B------:R-:W-:Y:S02]  /*0570*/  ISETP.NE.AND P1, PT, R4, RZ, PT ;  /* 0x000000ff0400720c */ /* 0x000fe40003f25270 */
[----:B------:R-:W-:Y:S02]  /*0580*/  ISETP.GE.U32.AND P0, PT, R0, R7, PT ;  /* 0x000000070000720c */ /* 0x000fe40003f06070 */
[----:B------:R-:W-:-:S04]  /*0590*/  LOP3.LUT R0, R5, R4, RZ, 0x3c, !PT ;  /* 0x0000000405007212 */ /* 0x000fc800078e3cff */
[----:B------:R-:W-:Y:S01]  /*05a0*/  ISETP.GE.AND P2, PT, R0, RZ, PT ;  /* 0x000000ff0000720c */ /* 0x000fe20003f46270 */
[----:B------:R-:W-:-:S06]  /*05b0*/  VIADD R0, R188, 0xff ;  /* 0x000000ffbc007836 */ /* 0x000fcc0000000000 */
[----:B------:R-:W-:-:S05]  /*05c0*/  @P0 VIADD R3, R3, 0x1 ;  /* 0x0000000103030836 */ /* 0x000fca0000000000 */
[----:B------:R-:W-:Y:S02]  /*05d0*/  MOV R2, R3 ;  /* 0x0000000300027202 */ /* 0x000fe40000000f00 */
[----:B------:R-:W-:-:S03]  /*05e0*/  SHF.R.S32.HI R3, RZ, 0x1f, R0 ;  /* 0x0000001fff037819 */ /* 0x000fc60000011400 */
[----:B------:R-:W-:Y:S01]  /*05f0*/  @!P2 IMAD.MOV R2, RZ, RZ, -R2 ;  /* 0x000000ffff02a224 */ /* 0x000fe200078e0a02 */
[----:B------:R-:W-:Y:S02]  /*0600*/  @!P1 LOP3.LUT R2, RZ, R4, RZ, 0x33, !PT ;  /* 0x00000004ff029212 */ /* 0x000fe400078e33ff */
[----:B------:R-:W-:-:S03]  /*0610*/  LEA.HI R3, R3, R0, RZ, 0x8 ;  /* 0x0000000003037211 */ /* 0x000fc600078f40ff */
[----:B------:R-:W-:Y:S02]  /*0620*/  IMAD.SHL.U32 R16, R2, 0x8, RZ ;  /* 0x0000000802107824 */ /* 0x000fe400078e00ff */
[----:B------:R-:W-:-:S03]  /*0630*/  IMAD.MOV R2, RZ, RZ, -R2 ;  /* 0x000000ffff027224 */ /* 0x000fc600078e0a02 */
[----:B------:R-:W-:Y:S01]  /*0640*/  LEA.HI.SX32 R3, R3, -R16, 0x18 ;  /* 0x8000001003037211 */ /* 0x000fe200078fc2ff */
[----:B------:R-:W-:Y:S02]  /*0650*/  IMAD R18, R4, R2, R5 ;  /* 0x0000000204127224 */ /* 0x000fe400078e0205 */
[----:B------:R-:W-:Y:S01]  /*0660*/  IMAD.MOV.U32 R2, RZ, RZ, RZ ;  /* 0x000000ffff027224 */ /* 0x000fe200078e00ff */
[----:B------:R-:W-:Y:S02]  /*0670*/  VIMNMX R17, R3, 0x8, PT ;  /* 0x0000000803117848 */ /* 0x000fe40003fe0100 */
[----:B------:R-:W-:Y:S02]  /*0680*/  IABS R4, R18 ;  /* 0x0000001200047213 */ /* 0x000fe40000000000 */
[----:B------:R-:W-:-:S04]  /*0690*/  IABS R7, R17 ;  /* 0x0000001100077213 */ /* 0x000fc80000000000 */
[----:B------:R-:W1:Y:S08]  /*06a0*/  I2F.RP R0, R7 ;  /* 0x0000000700007306 */ /* 0x000e700000209400 */
[----:B-1----:R-:W1:Y:S02]  /*06b0*/  MUFU.RCP R0, R0 ;  /* 0x0000000000007308 */ /* 0x002e640000001000 */
[----:B-1----:R-:W-:-:S06]  /*06c0*/  IADD3 R3, R0, 0xffffffe, RZ ;  /* 0x0ffffffe00037810 */ /* 0x002fcc0007ffe0ff */
[----:B------:R-:W1:Y:S02]  /*06d0*/  F2I.FTZ.U32.TRUNC.NTZ R3, R3 ;  /* 0x0000000300037305 */ /* 0x000e64000021f000 */
[----:B-1----:R-:W-:-:S04]  /*06e0*/  IMAD.MOV R6, RZ, RZ, -R3 ;  /* 0x000000ffff067224 */ /* 0x002fc800078e0a03 */
[----:B------:R-:W-:Y:S01]  /*06f0*/  IMAD R5, R6, R7, RZ ;  /* 0x0000000706057224 */ /* 0x000fe200078e02ff */
[----:B------:R-:W-:-:S03]  /*0700*/  IABS R6, R17 ;  /* 0x0000001100067213 */ /* 0x000fc60000000000 */
[----:B------:R-:W-:Y:S01]  /*0710*/  IMAD.HI.U32 R2, R3, R5, R2 ;  /* 0x0000000503027227 */ /* 0x000fe200078e0002 */
[----:B------:R-:W-:Y:S01]  /*0720*/  MOV R3, R4 ;  /* 0x0000000400037202 */ /* 0x000fe20000000f00 */
[----:B------:R-:W1:Y:S01]  /*0730*/  I2F.RP R5, R9 ;  /* 0x0000000900057306 */ /* 0x000e620000209400 */
[----:B------:R-:W2:Y:S01]  /*0740*/  S2R R4, SR_TID.X ;  /* 0x0000000000047919 */ /* 0x000ea20000002100 */
[----:B------:R-:W-:Y:S02]  /*0750*/  IMAD.MOV R0, RZ, RZ, -R6 ;  /* 0x000000ffff007224 */ /* 0x000fe400078e0a06 */
[----:B------:R-:W-:-:S04]  /*0760*/  IMAD.HI.U32 R2, R2, R3, RZ ;  /* 0x0000000302027227 */ /* 0x000fc800078e00ff */
[----:B------:R-:W3:Y:S01]  /*0770*/  I2F.RP R6, R8 ;  /* 0x0000000800067306 */ /* 0x000ee20000209400 */
[----:B------:R-:W-:-:S05]  /*0780*/  IMAD R0, R2, R0, R3 ;  /* 0x0000000002007224 */ /* 0x000fca00078e0203 */
[----:B------:R-:W-:Y:S02]  /*0790*/  ISETP.GT.U32.AND P1, PT, R7, R0, PT ;  /* 0x000000000700720c */ /* 0x000fe40003f24070 */
[----:B-1----:R-:W-:Y:S08]  /*07a0*/  MUFU.RCP R5, R5 ;  /* 0x0000000500057308 */ /* 0x002ff00000001000 */
[----:B---3--:R-:W1:Y:S03]  /*07b0*/  MUFU.RCP R6, R6 ;  /* 0x0000000600067308 */ /* 0x008e660000001000 */
[----:B------:R-:W-:Y:S01]  /*07c0*/  @!P1 IMAD.IADD R0, R0, 0x1, -R7 ;  /* 0x0000000100009824 */ /* 0x000fe200078e0a07 */
[----:B------:R-:W-:-:S02]  /*07d0*/  @!P1 IADD3 R2, R2, 0x1, RZ ;  /* 0x0000000102029810 */ /* 0x000fc40007ffe0ff */
[----:B------:R-:W-:Y:S02]  /*07e0*/  ISETP.NE.AND P1, PT, R17, RZ, PT ;  /* 0x000000ff1100720c */ /* 0x000fe40003f25270 */
[----:B------:R-:W-:Y:S01]  /*07f0*/  ISETP.GE.U32.AND P0, PT, R0, R7, PT ;  /* 0x000000070000720c */ /* 0x000fe20003f06070 */
[----:B--2---:R-:W-:Y:S01]  /*0800*/  IMAD.SHL.U32 R10, R4, 0x4, RZ ;  /* 0x00000004040a7824 */ /* 0x004fe200078e00ff */
[----:B------:R-:W-:Y:S02]  /*0810*/  LOP3.LUT R0, R18, R17, RZ, 0x3c, !PT ;  /* 0x0000001112007212 */ /* 0x000fe400078e3cff */
[----:B------:R-:W-:Y:S02]  /*0820*/  LOP3.LUT R242, R4, 0x7f, RZ, 0xc0, !PT ;  /* 0x0000007f04f27812 */ /* 0x000fe400078ec0ff */
[----:B------:R-:W-:Y:S02]  /*0830*/  ISETP.GE.AND P2, PT, R0, RZ, PT ;  /* 0x000000ff0000720c */ /* 0x000fe40003f46270 */
[----:B------:R-:W-:Y:S01]  /*0840*/  LOP3.LUT R10, R10, 0x7c, RZ, 0xc0, !PT ;  /* 0x0000007c0a0a7812 */ /* 0x000fe200078ec0ff */
[----:B-1----:R-:W-:-:S02]  /*0850*/  VIADD R3, R6, 0xffffffe ;  /* 0x0ffffffe06037836 */ /* 0x002fc40000000000 */
[----:B------:R-:W-:Y:S02]  /*0860*/  VIADD R6, R5, 0xffffffe ;  /* 0x0ffffffe05067836 */ /* 0x000fe40000000000 */
[----:B------:R-:W-:Y:S02]  /*0870*/  @P0 VIADD R2, R2, 0x1 ;  /* 0x0000000102020836 */ /* 0x000fe40000000000 */
[----:B------:R-:W1:Y:S02]  /*0880*/  F2I.FTZ.U32.TRUNC.NTZ R3, R3 ;  /* 0x0000000300037305 */ /* 0x000e64000021f000 */
[----:B------:R-:W-:-:S04]  /*0890*/  IMAD.MOV.U32 R11, RZ, RZ, R2 ;  /* 0x000000ffff0b7224 */ /* 0x000fc800078e0002 */
[----:B------:R-:W-:Y:S01]  /*08a0*/  @!P2 IMAD.MOV R11, RZ, RZ, -R11 ;  /* 0x000000ffff0ba224 */ /* 0x000fe200078e0a0b */
[----:B------:R-:W-:Y:S01]  /*08b0*/  @!P1 LOP3.LUT R11, RZ, R17, RZ, 0x33, !PT ;  /* 0x00000011ff0b9212 */ /* 0x000fe200078e33ff */
[----:B------:R-:W2:Y:S04]  /*08c0*/  F2I.FTZ.U32.TRUNC.NTZ R7, R6 ;  /* 0x0000000600077305 */ /* 0x000ea8000021f000 */
[----:B------:R-:W-:Y:S01]  /*08d0*/  IMAD.SHL.U32 R0, R11, 0x40, RZ ;  /* 0x000000400b007824 */ /* 0x000fe200078e00ff */
[----:B-1----:R-:W-:-:S03]  /*08e0*/  IADD3 R2, RZ, -R3, RZ ;  /* 0x80000003ff027210 */ /* 0x002fc60007ffe0ff */
[C---:B------:R-:W-:Y:S01]  /*08f0*/  VIADD R19, R0.reuse, 0x1 ;  /* 0x0000000100137836 */ /* 0x040fe20000000000 */
[C---:B------:R-:W-:Y:S01]  /*0900*/  IADD3 R21, R0.reuse, 0x3f, RZ ;  /* 0x0000003f00157810 */ /* 0x040fe20007ffe0ff */
[C---:B------:R-:W-:Y:S01]  /*0910*/  VIADD R25, R0.reuse, 0xa ;  /* 0x0000000a00197836 */ /* 0x040fe20000000000 */
[----:B------:R-:W-:Y:S01]  /*0920*/  IADD3 R20, R0, 0x2, RZ ;  /* 0x0000000200147810 */ /* 0x000fe20007ffe0ff */
[----:B------:R-:W-:Y:S01]  /*0930*/  IMAD.MOV.U32 R5, RZ, RZ, R2 ;  /* 0x000000ffff057224 */ /* 0x000fe200078e0002 */
[----:B------:R-:W-:Y:S01]  /*0940*/  IABS R15, R21 ;  /* 0x00000015000f7213 */ /* 0x000fe20000000000 */
[----:B------:R-:W-:Y:S01]  /*0950*/  IMAD.MOV.U32 R2, RZ, RZ, RZ ;  /* 0x000000ffff027224 */ /* 0x000fe200078e00ff */
[----:B------:R-:W-:Y:S01]  /*0960*/  IABS R12, R19 ;  /* 0x00000013000c7213 */ /* 0x000fe20000000000 */
[----:B------:R-:W-:Y:S01]  /*0970*/  IMAD R5, R5, R8, RZ ;  /* 0x0000000805057224 */ /* 0x000fe200078e02ff */
[----:B------:R-:W-:Y:S01]  /*0980*/  IABS R14, R20 ;  /* 0x00000014000e7213 */ /* 0x000fe20000000000 */
[----:B--2---:R-:W-:Y:S01]  /*0990*/  IMAD.MOV R13, RZ, RZ, -R7 ;  /* 0x000000ffff0d7224 */ /* 0x004fe200078e0a07 */
[----:B------:R-:W-:Y:S01]  /*09a0*/  ISETP.GE.AND P6, PT, R21, RZ, PT ;  /* 0x000000ff1500720c */ /* 0x000fe20003fc6270 */
[----:B------:R-:W-:Y:S01]  /*09b0*/  IMAD.HI.U32 R5, R3, R5, R2 ;  /* 0x0000000503057227 */ /* 0x000fe200078e0002 */
[----:B------:R-:W-:Y:S01]  /*09c0*/  LOP3.LUT R3, R4, 0x60, RZ, 0xc0, !PT ;  /* 0x0000006004037812 */ /* 0x000fe200078ec0ff */
[----:B------:R1:W-:Y:S01]  /*09d0*/  STL [R1+0xca8], R0 ;  /* 0x000ca80001007387 */ /* 0x0003e20000100800 */
[----:B------:R-:W-:Y:S01]  /*09e0*/  ISETP.GE.AND P2, PT, R19, RZ, PT ;  /* 0x000000ff1300720c */ /* 0x000fe20003f46270 */
[C---:B------:R-:W-:Y:S01]  /*09f0*/  VIADD R19, R0.reuse, 0x5 ;  /* 0x0000000500137836 */ /* 0x040fe20000000000 */
[C---:B------:R-:W-:Y:S01]  /*0a00*/  IADD3 R26, R0.reuse, 0xb, RZ ;  /* 0x0000000b001a7810 */ /* 0x040fe20007ffe0ff */
[----:B------:R-:W-:Y:S01]  /*0a10*/  IMAD.HI.U32 R2, R5, R15, RZ ;  /* 0x0000000f05027227 */ /* 0x000fe200078e00ff */
[----:B------:R-:W-:Y:S01]  /*0a20*/  IADD3 R27, R0, 0xc, RZ ;  /* 0x0000000c001b7810 */ /* 0x000fe20007ffe0ff */
[----:B------:R-:W-:Y:S01]  /*0a30*/  STL.64 [R1+0xc50], R188 ;  /* 0x000c50bc01007387 */ /* 0x000fe20000100a00 */
[----:B------:R-:W-:Y:S01]  /*0a40*/  IABS R22, R26 ;  /* 0x0000001a00167213 */ /* 0x000fe20000000000 */
[----:B------:R-:W-:Y:S01]  /*0a50*/  IMAD.MOV R6, RZ, RZ, -R2 ;  /* 0x000000ffff067224 */ /* 0x000fe200078e0a02 */
[----:B------:R-:W-:Y:S01]  /*0a60*/  IABS R23, R27 ;  /* 0x0000001b00177213 */ /* 0x000fe20000000000 */
[----:B------:R-:W-:Y:S01]  /*0a70*/  IMAD R2, R3, 0x100, R10 ;  /* 0x0000010003027824 */ /* 0x000fe200078e020a */
[----:B------:R-:W-:Y:S01]  /*0a80*/  MOV R10, R13 ;  /* 0x0000000d000a7202 */ /* 0x000fe20000000f00 */
[----:B------:R-:W-:Y:S01]  /*0a90*/  IMAD R15, R8, R6, R15 ;  /* 0x00000006080f7224 */ /* 0x000fe200078e020f */
[C---:B------:R-:W-:Y:S01]  /*0aa0*/  IADD3 R29, R0.reuse, 0xf, RZ ;  /* 0x0000000f001d7810 */ /* 0x040fe20007ffe0ff */
[----:B------:R-:W-:Y:S01]  /*0ab0*/  IMAD.HI.U32 R3, R5, R12, RZ ;  /* 0x0000000c05037227 */ /* 0x000fe200078e00ff */
[----:B------:R-:W-:-:S02]  /*0ac0*/  IADD3 R50, R0, 0x24, RZ ;  /* 0x0000002400327810 */ /* 0x000fc40007ffe0ff */
[----:B------:R-:W-:Y:S01]  /*0ad0*/  ISETP.GT.U32.AND P0, PT, R8, R15, PT ;  /* 0x0000000f0800720c */ /* 0x000fe20003f04070 */
[----:B------:R-:W-:Y:S01]  /*0ae0*/  IMAD.MOV R6, RZ, RZ, -R11 ;  /* 0x000000ffff067224 */ /* 0x000fe200078e0a0b */
[C---:B------:R-:W-:Y:S01]  /*0af0*/  IADD3 R55, R0.reuse, 0x2c, RZ ;  /* 0x0000002c00377810 */ /* 0x040fe20007ffe0ff */
[----:B------:R-:W-:Y:S01]  /*0b00*/  IMAD.MOV R13, RZ, RZ, -R3 ;  /* 0x000000ffff0d7224 */ /* 0x000fe200078e0a03 */
[----:B------:R-:W-:Y:S01]  /*0b10*/  IADD3 R70, R0, 0x3a, RZ ;  /* 0x0000003a00467810 */ /* 0x000fe20007ffe0ff */
[----:B------:R-:W-:Y:S01]  /*0b20*/  IMAD R11, R10, R9, RZ ;  /* 0x000000090a0b7224 */ /* 0x000fe200078e02ff */
[----:B------:R-:W-:Y:S01]  /*0b30*/  IABS R61, R55 ;  /* 0x00000037003d7213 */ /* 0x000fe20000000000 */
[----:B------:R-:W-:Y:S01]  /*0b40*/  IMAD R3, R17, R6, R18 ;  /* 0x0000000611037224 */ /* 0x000fe200078e0212 */
[----:B------:R-:W-:Y:S01]  /*0b50*/  IADD3 R18, R0, 0x4, RZ ;  /* 0x0000000400127810 */ /* 0x000fe20007ffe0ff */
[----:B------:R-:W-:Y:S01]  /*0b60*/  IMAD.HI.U32 R10, R5, R14, RZ ;  /* 0x0000000e050a7227 */ /* 0x000fe200078e00ff */
[----:B------:R-:W-:-:S03]  /*0b70*/  IABS R89, R70 ;  /* 0x0000004600597213 */ /* 0x000fc60000000000 */
[----:B------:R-:W-:Y:S02]  /*0b80*/  IMAD.MOV.U32 R6, RZ, RZ, RZ ;  /* 0x000000ffff067224 */ /* 0x000fe400078e00ff */
[----:B------:R-:W-:Y:S01]  /*0b90*/  @!P0 IMAD.IADD R15, R15, 0x1, -R8 ;  /* 0x000000010f0f8824 */ /* 0x000fe200078e0a08 */
[----:B------:R-:W-:Y:S01]  /*0ba0*/  ISETP.GE.AND P0, PT, R20, RZ, PT ;  /* 0x000000ff1400720c */ /* 0x000fe20003f06270 */
[----:B------:R-:W-:Y:S01]  /*0bb0*/  IMAD.HI.U32 R6, R7, R11, R6 ;  /* 0x0000000b07067227 */ /* 0x000fe200078e0006 */
[----:B------:R-:W-:Y:S02]  /*0bc0*/  IADD3 R7, -R10, RZ, RZ ;  /* 0x000000ff0a077210 */ /* 0x000fe40007ffe1ff */
[C---:B------:R-:W-:Y:S01]  /*0bd0*/  ISETP.GT.U32.AND P5, PT, R8.reuse, R15, PT ;  /* 0x0000000f0800720c */ /* 0x040fe20003fa4070 */
[C---:B------:R-:W-:Y:S02]  /*0be0*/  IMAD R11, R8.reuse, R13, R12 ;  /* 0x0000000d080b7224 */ /* 0x040fe400078e020c */
[----:B------:R-:W-:Y:S01]  /*0bf0*/  IMAD R12, R8, R7, R14 ;  /* 0x00000007080c7224 */ /* 0x000fe200078e020e */
[----:B------:R-:W-:Y:S01]  /*0c00*/  IABS R14, R18 ;  /* 0x00000012000e7213 */ /* 0x000fe20000000000 */
[----:B------:R-:W-:Y:S01]  /*0c10*/  VIADD R17, R0, 0x3 ;  /* 0x0000000300117836 */ /* 0x000fe20000000000 */
[----:B------:R-:W-:Y:S01]  /*0c20*/  ISETP.GT.U32.AND P1, PT, R8, R11, PT ;  /* 0x0000000b0800720c */ /* 0x000fe20003f24070 */
[----:B------:R-:W-:Y:S01]  /*0c30*/  IMAD.IADD R3, R16, 0x1, R3 ;  /* 0x0000000110037824 */ /* 0x000fe200078e0203 */
[----:B------:R-:W-:Y:S01]  /*0c40*/  ISETP.GT.U32.AND P3, PT, R8, R12, PT ;  /* 0x0000000c0800720c */ /* 0x000fe20003f64070 */
[C---:B------:R-:W-:Y:S01]  /*0c50*/  VIADD R20, R0.reuse, 0x8 ;  /* 0x0000000800147836 */ /* 0x040fe20000000000 */
[----:B------:R-:W-:Y:S01]  /*0c60*/  IABS R13, R17 ;  /* 0x00000011000d7213 */ /* 0x000fe20000000000 */
[----:B------:R-:W-:Y:S01]  /*0c70*/  VIADD R21, R0, 0x9 ;  /* 0x0000000900157836 */ /* 0x000fe20000000000 */
[----:B------:R-:W-:Y:S01]  /*0c80*/  IABS R16, R19 ;  /* 0x0000001300107213 */ /* 0x000fe20000000000 */
[----:B------:R-:W-:Y:S01]  /*0c90*/  @!P5 IMAD.IADD R15, R15, 0x1, -R8 ;  /* 0x000000010f0fd824 */ /* 0x000fe200078e0a08 */
[----:B------:R-:W-:Y:S01]  /*0ca0*/  ISETP.GE.AND P5, PT, R17, RZ, PT ;  /* 0x000000ff1100720c */ /* 0x000fe20003fa6270 */
[----:B------:R-:W-:Y:S01]  /*0cb0*/  IMAD.HI.U32 R7, R5, R13, RZ ;  /* 0x0000000d05077227 */ /* 0x000fe200078e00ff */
[----:B------:R-:W-:-:S03]  /*0cc0*/  LEA R3, R3, R242, 0x8 ;  /* 0x000000f203037211 */ /* 0x000fc600078e40ff */
[----:B------:R-:W-:Y:S02]  /*0cd0*/  IMAD.MOV R10, RZ, RZ, -R7 ;  /* 0x000000ffff0a7224 */ /* 0x000fe400078e0a07 */
[----:B------:R-:W-:Y:S01]  /*0ce0*/  @!P3 IADD3 R12, R12, -R8, RZ ;  /* 0x800000080c0cb210 */ /* 0x000fe20007ffe0ff */
[----:B------:R-:W-:Y:S01]  /*0cf0*/  IMAD.HI.U32 R7, R5, R14, RZ ;  /* 0x0000000e05077227 */ /* 0x000fe200078e00ff */
[----:B------:R-:W-:Y:S02]  /*0d00*/  STL.64 [R1+0xcc0], R2 ;  /* 0x000cc00201007387 */ /* 0x000fe40000100a00 */
[C---:B------:R-:W-:Y:S01]  /*0d10*/  ISETP.GT.U32.AND P3, PT, R8.reuse, R12, PT ;  /* 0x0000000c0800720c */ /* 0x040fe20003f64070 */
[----:B------:R-:W-:Y:S02]  /*0d20*/  @!P1 IMAD.IADD R11, R11, 0x1, -R8 ;  /* 0x000000010b0b9824 */ /* 0x000fe400078e0a08 */
[C---:B------:R-:W-:Y:S02]  /*0d30*/  IMAD R13, R8.reuse, R10, R13 ;  /* 0x0000000a080d7224 */ /* 0x040fe400078e020d */
[----:B------:R-:W-:Y:S01]  /*0d40*/  IMAD.MOV.U32 R10, RZ, RZ, R15 ;  /* 0x000000ffff0a7224 */ /* 0x000fe200078e000f */
[C---:B------:R-:W-:Y:S01]  /*0d50*/  ISETP.GT.U32.AND P4, PT, R8.reuse, R11, PT ;  /* 0x0000000b0800720c */ /* 0x040fe20003f84070 */
[----:B------:R-:W-:Y:S01]  /*0d60*/  IMAD.MOV R15, RZ, RZ, -R7 ;  /* 0x000000ffff0f7224 */ /* 0x000fe200078e0a07 */
[----:B------:R-:W-:Y:S01]  /*0d70*/  ISETP.GT.U32.AND P1, PT, R8, R13, PT ;  /* 0x0000000d0800720c */ /* 0x000fe20003f24070 */
[----:B------:R-:W-:Y:S01]  /*0d80*/  IMAD.HI.U32 R7, R5, R16, RZ ;  /* 0x0000001005077227 */ /* 0x000fe200078e00ff */
[----:B------:R-:W-:-:S02]  /*0d90*/  @!P6 IADD3 R10, -R10, RZ, RZ ;  /* 0x000000ff0a0ae210 */ /* 0x000fc40007ffe1ff */
[----:B------:R-:W-:Y:S01]  /*0da0*/  ISETP.GE.AND P6, PT, R18, RZ, PT ;  /* 0x000000ff1200720c */ /* 0x000fe20003fc6270 */
[----:B------:R-:W-:Y:S01]  /*0db0*/  IMAD R14, R8, R15, R14 ;  /* 0x0000000f080e7224 */ /* 0x000fe200078e020e */
[----:B------:R-:W-:Y:S01]  /*0dc0*/  @!P3 IADD3 R12, R12, -R8, RZ ;  /* 0x800000080c0cb210 */ /* 0x000fe20007ffe0ff */
[----:B------:R-:W-:Y:S02]  /*0dd0*/  VIADD R18, R0, 0x6 ;  /* 0x0000000600127836 */ /* 0x000fe40000000000 */
[----:B------:R-:W-:Y:S01]  /*0de0*/  IMAD.MOV R7, RZ, RZ, -R7 ;  /* 0x000000ffff077224 */ /* 0x000fe200078e0a07 */
[C---:B------:R-:W-:Y:S01]  /*0df0*/  ISETP.GT.U32.AND P3, PT, R8.reuse, R14, PT ;  /* 0x0000000e0800720c */ /* 0x040fe20003f64070 */
[----:B------:R-:W-:Y:S01]  /*0e00*/  @!P4 IMAD.IADD R11, R11, 0x1, -R8 ;  /* 0x000000010b0bc824 */ /* 0x000fe200078e0a08 */
[----:B------:R-:W-:Y:S01]  /*0e10*/  IABS R17, R18 ;  /* 0x0000001200117213 */ /* 0x000fe20000000000 */
[----:B------:R-:W-:Y:S01]  /*0e20*/  IMAD R15, R8, R7, R16 ;  /* 0x00000007080f7224 */ /* 0x000fe200078e0210 */
[----:B------:R-:W-:Y:S01]  /*0e30*/  ISETP.GE.AND P4, PT, R19, RZ, PT ;  /* 0x000000ff1300720c */ /* 0x000fe20003f86270 */
[----:B------:R-:W-:Y:S01]  /*0e40*/  @!P1 IMAD.IADD R13, R13, 0x1, -R8 ;  /* 0x000000010d0d9824 */ /* 0x000fe200078e0a08 */
[----:B------:R-:W-:Y:S01]  /*0e50*/  IABS R19, R20 ;  /* 0x0000001400137213 */ /* 0x000fe20000000000 */
[----:B------:R-:W-:-:S02]  /*0e60*/  IMAD.MOV.U32 R16, RZ, RZ, R17 ;  /* 0x000000ffff107224 */ /* 0x000fc400078e0011 */
[----:B------:R-:W-:Y:S01]  /*0e70*/  @!P2 IMAD.MOV R11, RZ, RZ, -R11 ;  /* 0x000000ffff0ba224 */ /* 0x000fe200078e0a0b */
[----:B------:R-:W-:Y:S01]  /*0e80*/  ISETP.GT.U32.AND P1, PT, R8, R13, PT ;  /* 0x0000000d0800720c */ /* 0x000fe20003f24070 */
[----:B------:R-:W-:Y:S01]  /*0e90*/  IMAD.HI.U32 R7, R5, R16, RZ ;  /* 0x0000001005077227 */ /* 0x000fe200078e00ff */
[----:B------:R-:W-:Y:S02]  /*0ea0*/  ISETP.GE.AND P2, PT, R18, RZ, PT ;  /* 0x000000ff1200720c */ /* 0x000fe40003f46270 */
[----:B------:R-:W-:Y:S01]  /*0eb0*/  IADD3 R18, R0, 0x7, RZ ;  /* 0x0000000700127810 */ /* 0x000fe20007ffe0ff */
[----:B------:R-:W-:Y:S01]  /*0ec0*/  @!P3 IMAD.IADD R14, R14, 0x1, -R8 ;  /* 0x000000010e0eb824 */ /* 0x000fe200078e0a08 */
[----:B------:R-:W-:Y:S01]  /*0ed0*/  IADD3 R7, -R7, RZ, RZ ;  /* 0x000000ff07077210 */ /* 0x000fe20007ffe1ff */
[----:B------:R-:W-:Y:S01]  /*0ee0*/  @!P0 IMAD.MOV R12, RZ, RZ, -R12 ;  /* 0x000000ffff0c8224 */ /* 0x000fe200078e0a0c */
[----:B------:R-:W-:Y:S01]  /*0ef0*/  IABS R17, R18 ;  /* 0x0000001200117213 */ /* 0x000fe20000000000 */
[----:B------:R-:W-:Y:S01]  /*0f00*/  VIADD R28, R0, 0xd ;  /* 0x0000000d001c7836 */ /* 0x000fe20000000000 */
[C---:B------:R-:W-:Y:S01]  /*0f10*/  ISETP.GT.U32.AND P0, PT, R8.reuse, R15, PT ;  /* 0x0000000f0800720c */ /* 0x040fe20003f04070 */
[C---:B------:R-:W-:Y:S01]  /*0f20*/  IMAD R16, R8.reuse, R7, R16 ;  /* 0x0000000708107224 */ /* 0x040fe200078e0210 */
[----:B------:R-:W-:Y:S01]  /*0f30*/  ISETP.GT.U32.AND P3, PT, R8, R14, PT ;  /* 0x0000000e0800720c */ /* 0x000fe20003f64070 */
[----:B------:R-:W-:Y:S01]  /*0f40*/  IMAD.HI.U32 R7, R5, R17, RZ ;  /* 0x0000001105077227 */ /* 0x000fe200078e00ff */
[----:B------:R-:W-:-:S03]  /*0f50*/  IABS R24, R28 ;  /* 0x0000001c00187213 */ /* 0x000fc60000000000 */
[--C-:B------:R-:W-:Y:S01]  /*0f60*/  @!P1 IMAD.IADD R13, R13, 0x1, -R8.reuse ;  /* 0x000000010d0d9824 */ /* 0x100fe200078e0a08 */
[----:B------:R-:W-:Y:S01]  /*0f70*/  ISETP.GE.AND P1, PT, R18, RZ, PT ;  /* 0x000000ff1200720c */ /* 0x000fe20003f26270 */
[----:B------:R-:W-:Y:S01]  /*0f80*/  VIADD R33, R0, 0x10 ;  /* 0x0000001000217836 */ /* 0x000fe20000000000 */
[----:B------:R-:W-:Y:S01]  /*0f90*/  IADD3 R18, -R7, RZ, RZ ;  /* 0x000000ff07127210 */ /* 0x000fe20007ffe1ff */
[----:B------:R-:W-:Y:S01]  /*0fa0*/  @!P5 IMAD.MOV R13, RZ, RZ, -R13 ;  /* 0x000000ffff0dd224 */ /* 0x000fe200078e0a0d */
[----:B------:R-:W-:Y:S01]  /*0fb0*/  ISETP.GT.U32.AND P5, PT, R8, R16, PT ;  /* 0x000000100800720c */ /* 0x000fe20003fa4070 */
[--C-:B------:R-:W-:Y:S02]  /*0fc0*/  @!P0 IMAD.IADD R15, R15, 0x1, -R8.reuse ;  /* 0x000000010f0f8824 */ /* 0x100fe400078e0a08 */
[----:B------:R-:W-:Y:S01]  /*0fd0*/  @!P3 IMAD.IADD R14, R14, 0x1, -R8 ;  /* 0x000000010e0eb824 */ /* 0x000fe200078e0a08 */
[----:B------:R-:W-:Y:S01]  /*0fe0*/  ISETP.GE.AND P3, PT, R20, RZ, PT ;  /* 0x000000ff1400720c */ /* 0x000fe20003f66270 */
[C---:B------:R-:W-:Y:S01]  /*0ff0*/  IMAD R17, R8.reuse, R18, R17 ;  /* 0x0000001208117224 */ /* 0x040fe200078e0211 */
[C---:B------:R-:W-:Y:S01]  /*1000*/  ISETP.GT.U32.AND P0, PT, R8.reuse, R15, PT ;  /* 0x0000000f0800720c */ /* 0x040fe20003f04070 */
[----:B------:R-:W-:Y:S01]  /*1010*/  @!P6 IMAD.MOV R14, RZ, RZ, -R14 ;  /* 0x000000ffff0ee224 */ /* 0x000fe200078e0a0e */
[----:B------:R-:W-:Y:S01]  /*1020*/  IABS R20, R21 ;  /* 0x0000001500147213 */ /* 0x000fe20000000000 */
[----:B------:R-:W-:Y:S01]  /*1030*/  IMAD.HI.U32 R7, R5, R19, RZ ;  /* 0x0000001305077227 */ /* 0x000fe200078e00ff */
[----:B------:R-:W-:-:S03]  /*1040*/  ISETP.GT.U32.AND P6, PT, R8, R17, PT ;  /* 0x000000110800720c */ /* 0x000fc60003fc4070 */
[--C-:B------:R-:W-:Y:S01]  /*1050*/  @!P5 IMAD.IADD R16, R16, 0x1, -R8.reuse ;  /* 0x000000011010d824 */ /* 0x100fe200078e0a08 */
[----:B------:R-:W-:Y:S01]  /*1060*/  IADD3 R7, -R7, RZ, RZ ;  /* 0x000000ff07077210 */ /* 0x000fe20007ffe1ff */
[C---:B------:R-:W-:Y:S02]  /*1070*/  VIADD R34, R0.reuse, 0x11 ;  /* 0x0000001100227836 */ /* 0x040fe40000000000 */
[----:B------:R-:W-:Y:S01]  /*1080*/  VIADD R35, R0, 0x12 ;  /* 0x0000001200237836 */ /* 0x000fe20000000000 */
[C---:B------:R-:W-:Y:S01]  /*1090*/  ISETP.GT.U32.AND P5, PT, R8.reuse, R16, PT ;  /* 0x000000100800720c */ /* 0x040fe20003fa4070 */
[--C-:B------:R-:W-:Y:S01]  /*10a0*/  @!P0 IMAD.IADD R15, R15, 0x1, -R8.reuse ;  /* 0x000000010f0f8824 */ /* 0x100fe200078e0a08 */
[----:B------:R-:W-:Y:S01]  /*10b0*/  ISETP.GE.AND P0, PT, R21, RZ, PT ;  /* 0x000000ff1500720c */ /* 0x000fe20003f06270 */
[----:B------:R-:W-:Y:S01]  /*10c0*/  IMAD R18, R8, R7, R19 ;  /* 0x0000000708127224 */ /* 0x000fe200078e0213 */
[----:B------:R-:W-:Y:S01]  /*10d0*/  IABS R21, R25 ;  /* 0x0000001900157213 */ /* 0x000fe20000000000 */
[----:B------:R-:W-:Y:S01]  /*10e0*/  @!P6 IMAD.IADD R17, R17, 0x1, -R8 ;  /* 0x000000011111e824 */ /* 0x000fe200078e0a08 */
[----:B------:R-:W-:Y:S01]  /*10f0*/  IABS R30, R35 ;  /* 0x00000023001e7213 */ /* 0x000fe20000000000 */
[----:B------:R-:W-:-:S03]  /*1100*/  IMAD.HI.U32 R7, R5, R20, RZ ;  /* 0x0000001405077227 */ /* 0x000fc600078e00ff */
[----:B------:R-:W-:Y:S01]  /*1110*/  ISETP.GT.U32.AND P6, PT, R8, R17, PT ;  /* 0x000000110800720c */ /* 0x000fe20003fc4070 */
[----:B------:R-:W-:Y:S02]  /*1120*/  IMAD.MOV R19, RZ, RZ, -R7 ;  /* 0x000000ffff137224 */ /* 0x000fe400078e0a07 */
[----:B------:R-:W-:-:S04]  /*1130*/  IMAD.HI.U32 R7, R5, R21, RZ ;  /* 0x0000001505077227 */ /* 0x000fc800078e00ff */
[----:B------:R-:W-:Y:S01]  /*1140*/  @!P4 IMAD.MOV R15, RZ, RZ, -R15 ;  /* 0x000000ffff0fc224 */ /* 0x000fe200078e0a0f */
[C---:B------:R-:W-:Y:S01]  /*1150*/  ISETP.GT.U32.AND P4, PT, R8.reuse, R18, PT ;  /* 0x000000120800720c */ /* 0x040fe20003f84070 */
[----:B------:R-:W-:Y:S02]  /*1160*/  IMAD.MOV R7, RZ, RZ, -R7 ;  /* 0x000000ffff077224 */ /* 0x000fe400078e0a07 */
[C---:B------:R-:W-:Y:S02]  /*1170*/  IMAD R19, R8.reuse, R19, R20 ;  /* 0x0000001308137224 */ /* 0x040fe400078e0214 */
[----:B------:R-:W-:Y:S02]  /*1180*/  IMAD R20, R8, R7, R21 ;  /* 0x0000000708147224 */ /* 0x000fe400078e0215 */
[--C-:B------:R-:W-:Y:S01]  /*1190*/  @!P5 IMAD.IADD R16, R16, 0x1, -R8.reuse ;  /* 0x000000011010d824 */ /* 0x100fe200078e0a08 */
[C---:B------:R-:W-:Y:S01]  /*11a0*/  ISETP.GT.U32.AND P5, PT, R8.reuse, R19, PT ;  /* 0x000000130800720c */ /* 0x040fe20003fa4070 */
[----:B------:R-:W-:Y:S01]  /*11b0*/  @!P6 IMAD.IADD R17, R17, 0x1, -R8 ;  /* 0x000000011111e824 */ /* 0x000fe200078e0a08 */
[----:B------:R-:W-:Y:S01]  /*11c0*/  ISETP.GT.U32.AND P6, PT, R8, R20, PT ;  /* 0x000000140800720c */ /* 0x000fe20003fc4070 */
[----:B------:R-:W-:Y:S01]  /*11d0*/  IMAD.HI.U32 R7, R5, R22, RZ ;  /* 0x0000001605077227 */ /* 0x000fe200078e00ff */
[----:B------:R-:W-:-:S02]  /*11e0*/  @!P2 IADD3 R16, -R16, RZ, RZ ;  /* 0x000000ff1010a210 */ /* 0x000fc40007ffe1ff */
[----:B------:R-:W-:Y:S01]  /*11f0*/  @!P4 IADD3 R18, R18, -R8, RZ ;  /* 0x800000081212c210 */ /* 0x000fe20007ffe0ff */
[----:B------:R-:W-:Y:S01]  /*1200*/  IMAD.MOV R7, RZ, RZ, -R7 ;  /* 0x000000ffff077224 */ /* 0x000fe200078e0a07 */
[----:B------:R-:W-:Y:S01]  /*1210*/  ISETP.GE.AND P2, PT, R25, RZ, PT ;  /* 0x000000ff1900720c */ /* 0x000fe20003f46270 */
[----:B------:R-:W-:Y:S01]  /*1220*/  @!P1 IMAD.MOV R17, RZ, RZ, -R17 ;  /* 0x000000ffff119224 */ /* 0x000fe200078e0a11 */
[C---:B------:R-:W-:Y:S01]  /*1230*/  ISETP.GT.U32.AND P4, PT, R8.reuse, R18, PT ;  /* 0x000000120800720c */ /* 0x040fe20003f84070 */
[----:B------:R-:W-:Y:S01]  /*1240*/  IMAD R21, R8, R7, R22 ;  /* 0x0000000708157224 */ /* 0x000fe200078e0216 */
[----:B------:R-:W-:Y:S01]  /*1250*/  ISETP.GE.AND P1, PT, R26, RZ, PT ;  /* 0x000000ff1a00720c */ /* 0x000fe20003f26270 */
[----:B------:R-:W-:Y:S01]  /*1260*/  @!P5 IMAD.IADD R19, R19, 0x1, -R8 ;  /* 0x000000011313d824 */ /* 0x000fe200078e0a08 */
[----:B------:R-:W-:Y:S01]  /*1270*/  IABS R26, R29 ;  /* 0x0000001d001a7213 */ /* 0x000fe20000000000 */
[----:B------:R-:W-:-:S03]  /*1280*/  IMAD.HI.U32 R7, R5, R23, RZ ;  /* 0x0000001705077227 */ /* 0x000fc600078e00ff */
[----:B------:R-:W-:Y:S01]  /*1290*/  ISETP.GT.U32.AND P5, PT, R8, R19, PT ;  /* 0x000000130800720c */ /* 0x000fe20003fa4070 */
[----:B------:R-:W-:Y:S01]  /*12a0*/  @!P6 IMAD.IADD R20, R20, 0x1, -R8 ;  /* 0x000000011414e824 */ /* 0x000fe200078e0a08 */
[----:B------:R-:W-:Y:S01]  /*12b0*/  IADD3 R7, -R7, RZ, RZ ;  /* 0x000000ff07077210 */ /* 0x000fe20007ffe1ff */
[----:B------:R-:W-:-:S03]  /*12c0*/  IMAD.HI.U32 R22, R5, R24, RZ ;  /* 0x0000001805167227 */ /* 0x000fc600078e00ff */
[----:B------:R-:W-:Y:S01]  /*12d0*/  ISETP.GT.U32.AND P6, PT, R8, R20, PT ;  /* 0x000000140800720c */ /* 0x000fe20003fc4070 */
[----:B------:R-:W-:Y:S02]  /*12e0*/  IMAD.MOV R25, RZ, RZ, -R22 ;  /* 0x000000ffff197224 */ /* 0x000fe400078e0a16 */
[----:B------:R-:W-:Y:S01]  /*12f0*/  @!P4 IMAD.IADD R18, R18, 0x1, -R8 ;  /* 0x000000011212c824 */ /* 0x000fe200078e0a08 */
[C---:B------:R-:W-:Y:S01]  /*1300*/  ISETP.GT.U32.AND P4, PT, R8.reuse, R21, PT ;  /* 0x000000150800720c */ /* 0x040fe20003f84070 */
[C---:B------:R-:W-:Y:S02]  /*1310*/  IMAD R22, R8.reuse, R7, R23 ;  /* 0x0000000708167224 */ /* 0x040fe400078e0217 */
[----:B------:R-:W-:Y:S01]  /*1320*/  IMAD R23, R8, R25, R24 ;  /* 0x0000001908177224 */ /* 0x000fe200078e0218 */
[----:B------:R-:W-:Y:S01]  /*1330*/  @!P3 IADD3 R18, -R18, RZ, RZ ;  /* 0x000000ff1212b210 */ /* 0x000fe20007ffe1ff */
[--C-:B------:R-:W-:Y:S01]  /*1340*/  @!P5 IMAD.IADD R19, R19, 0x1, -R8.reuse ;  /* 0x000000011313d824 */ /* 0x100fe200078e0a08 */
[----:B------:R-:W-:Y:S01]  /*1350*/  ISETP.GE.AND P5, PT, R27, RZ, PT ;  /* 0x000000ff1b00720c */ /* 0x000fe20003fa6270 */
[----:B------:R-:W-:Y:S01]  /*1360*/  VIADD R27, R0, 0xe ;  /* 0x0000000e001b7836 */ /* 0x000fe20000000000 */
[----:B------:R-:W-:Y:S01]  /*1370*/  ISETP.GT.U32.AND P3, PT, R8, R23, PT ;  /* 0x000000170800720c */ /* 0x000fe20003f64070 */
[----:B------:R-:W-:Y:S01]  /*1380*/  @!P6 IMAD.IADD R20, R20, 0x1, -R8 ;  /* 0x000000011414e824 */ /* 0x000fe200078e0a08 */
[----:B------:R-:W-:Y:S01]  /*1390*/  ISETP.GT.U32.AND P6, PT, R8, R22, PT ;  /* 0x000000160800720c */ /* 0x000fe20003fc4070 */
[----:B------:R-:W-:Y:S01]  /*13a0*/  IMAD.HI.U32 R24, R5, R26, RZ ;  /* 0x0000001a05187227 */ /* 0x000fe200078e00ff */
[----:B------:R-:W-:-:S03]  /*13b0*/  IABS R7, R27 ;  /* 0x0000001b00077213 */ /* 0x000fc60000000000 */
[----:B------:R-:W-:Y:S02]  /*13c0*/  @!P4 IMAD.IADD R21, R21, 0x1, -R8 ;  /* 0x000000011515c824 */ /* 0x000fe400078e0a08 */
[----:B------:R-:W-:Y:S02]  /*13d0*/  IMAD.MOV.U32 R25, RZ, RZ, R7 ;  /* 0x000000ffff197224 */ /* 0x000fe400078e0007 */
[----:B------:R-:W-:Y:S01]  /*13e0*/  @!P2 IMAD.MOV R20, RZ, RZ, -R20 ;  /* 0x000000ffff14a224 */ /* 0x000fe200078e0a14 */
[----:B------:R-:W-:Y:S01]  /*13f0*/  ISETP.GE.AND P2, PT, R27, RZ, PT ;  /* 0x000000ff1b00720c */ /* 0x000fe20003f46270 */
[----:B------:R-:W-:Y:S01]  /*1400*/  @!P3 IMAD.IADD R23, R23, 0x1, -R8 ;  /* 0x000000011717b824 */ /* 0x000fe200078e0a08 */
[----:B------:R-:W-:Y:S01]  /*1410*/  ISETP.GT.U32.AND P4, PT, R8, R21, PT ;  /* 0x000000150800720c */ /* 0x000fe20003f84070 */
[----:B------:R-:W-:Y:S01]  /*1420*/  IMAD.HI.U32 R7, R5, R25, RZ ;  /* 0x0000001905077227 */ /* 0x000fe200078e00ff */
[----:B------:R-:W-:Y:S02]  /*1430*/  @!P6 IADD3 R22, R22, -R8, RZ ;  /* 0x800000081616e210 */ /* 0x000fe40007ffe0ff */
[C---:B------:R-:W-:Y:S01]  /*1440*/  ISETP.GT.U32.AND P3, PT, R8.reuse, R23, PT ;  /* 0x000000170800720c */ /* 0x040fe20003f64070 */
[----:B------:R-:W-:Y:S01]  /*1450*/  IMAD.MOV R7, RZ, RZ, -R7 ;  /* 0x000000ffff077224 */ /* 0x000fe200078e0a07 */
[----:B------:R-:W-:Y:S01]  /*1460*/  ISETP.GT.U32.AND P6, PT, R8, R22, PT ;  /* 0x000000160800720c */ /* 0x000fe20003fc4070 */
[----:B------:R-:W-:Y:S01]  /*1470*/  @!P0 IMAD.MOV R19, RZ, RZ, -R19 ;  /* 0x000000ffff138224 */ /* 0x000fe200078e0a13 */
[----:B------:R-:W-:Y:S01]  /*1480*/  IADD3 R27, -R24, RZ, RZ ;  /* 0x000000ff181b7210 */ /* 0x000fe20007ffe1ff */
[----:B------:R-:W-:Y:S01]  /*1490*/  IMAD R24, R8, R7, R25 ;  /* 0x0000000708187224 */ /* 0x000fe200078e0219 */
[----:B------:R-:W-:Y:S01]  /*14a0*/  ISETP.GE.AND P0, PT, R28, RZ, PT ;  /* 0x000000ff1c00720c */ /* 0x000fe20003f06270 */
[----:B------:R-:W-:Y:S01]  /*14b0*/  VIADD R36, R0, 0x13 ;  /* 0x0000001300247836 */ /* 0x000fe20000000000 */
[----:B------:R-:W-:Y:S01]  /*14c0*/  IABS R28, R33 ;  /* 0x00000021001c7213 */ /* 0x000fe20000000000 */
[----:B------:R-:W-:-:S02]  /*14d0*/  IMAD R25, R8, R27, R26 ;  /* 0x0000001b08197224 */ /* 0x000fc400078e021a */
[--C-:B------:R-:W-:Y:S01]  /*14e0*/  @!P4 IMAD.IADD R21, R21, 0x1, -R8.reuse ;  /* 0x000000011515c824 */ /* 0x100fe200078e0a08 */
[----:B------:R-:W-:Y:S01]  /*14f0*/  ISETP.GE.AND P4, PT, R29, RZ, PT ;  /* 0x000000ff1d00720c */ /* 0x000fe20003f86270 */
[----:B------:R-:W-:Y:S01]  /*1500*/  @!P3 IMAD.IADD R23, R23, 0x1, -R8 ;  /* 0x000000011717b824 */ /* 0x000fe200078e0a08 */
[----:B------:R-:W-:Y:S01]  /*1510*/  ISETP.GT.U32.AND P3, PT, R8, R25, PT ;  /* 0x000000190800720c */ /* 0x000fe20003f64070 */
[C---:B------:R-:W-:Y:S01]  /*1520*/  IMAD.HI.U32 R7, R5.reuse, R28, RZ ;  /* 0x0000001c05077227 */ /* 0x040fe200078e00ff */
[----:B------:R-:W-:Y:S02]  /*1530*/  @!P6 IADD3 R22, R22, -R8, RZ ;  /* 0x800000081616e210 */ /* 0x000fe40007ffe0ff */
[----:B------:R-:W-:Y:S01]  /*1540*/  ISETP.GT.U32.AND P6, PT, R8, R24, PT ;  /* 0x000000180800720c */ /* 0x000fe20003fc4070 */
[----:B------:R-:W-:Y:S01]  /*1550*/  IMAD.MOV R7, RZ, RZ, -R7 ;  /* 0x000000ffff077224 */ /* 0x000fe200078e0a07 */
[----:B------:R-:W-:Y:S01]  /*1560*/  IABS R29, R34 ;  /* 0x00000022001d7213 */ /* 0x000fe20000000000 */
[----:B------:R-:W-:Y:S01]  /*1570*/  IMAD.HI.U32 R27, R5, R30, RZ ;  /* 0x0000001e051b7227 */ /* 0x000fe200078e00ff */
[----:B------:R-:W-:-:S02]  /*1580*/  IABS R32, R36 ;  /* 0x0000002400207213 */ /* 0x000fc40000000000 */
[----:B------:R-:W-:Y:S01]  /*1590*/  @!P5 IADD3 R22, -R22, RZ, RZ ;  /* 0x000000ff1616d210 */ /* 0x000fe20007ffe1ff */
[----:B------:R-:W-:Y:S01]  /*15a0*/  IMAD R26, R8, R7, R28 ;  /* 0x00000007081a7224 */ /* 0x000fe200078e021c */
[----:B------:R-:W-:Y:S01]  /*15b0*/  @!P1 IADD3 R21, -R21, RZ, RZ ;  /* 0x000000ff15159210 */ /* 0x000fe20007ffe1ff */
[----:B------:R-:W-:-:S04]  /*15c0*/  IMAD.HI.U32 R7, R5, R29, RZ ;  /* 0x0000001d05077227 */ /* 0x000fc800078e00ff */
[----:B------:R-:W-:Y:S01]  /*15d0*/  @!P3 IMAD.IADD R25, R25, 0x1, -R8 ;  /* 0x000000011919b824 */ /* 0x000fe200078e0a08 */
[----:B------:R-:W-:Y:S01]  /*15e0*/  @!P6 IADD3 R24, R24, -R8, RZ ;  /* 0x800000081818e210 */ /* 0x000fe20007ffe0ff */
[----:B------:R-:W-:Y:S01]  /*15f0*/  IMAD.MOV R7, RZ, RZ, -R7 ;  /* 0x000000ffff077224 */ /* 0x000fe200078e0a07 */
[----:B------:R-:W-:Y:S01]  /*1600*/  ISETP.GT.U32.AND P6, PT, R8, R26, PT ;  /* 0x0000001a0800720c */ /* 0x000fe20003fc4070 */
[----:B------:R-:W-:Y:S01]  /*1610*/  VIADD R37, R0, 0x14 ;  /* 0x0000001400257836 */ /* 0x000fe20000000000 */
[C---:B------:R-:W-:Y:S01]  /*1620*/  ISETP.GT.U32.AND P5, PT, R8.reuse, R25, PT ;  /* 0x000000190800720c */ /* 0x040fe20003fa4070 */
[----:B------:R-:W-:Y:S01]  /*1630*/  IMAD.MOV R31, RZ, RZ, -R27 ;  /* 0x000000ffff1f7224 */ /* 0x000fe200078e0a1b */
[C---:B------:R-:W-:Y:S01]  /*1640*/  ISETP.GT.U32.AND P1, PT, R8.reuse, R24, PT ;  /* 0x000000180800720c */ /* 0x040fe20003f24070 */
[----:B------:R-:W-:Y:S01]  /*1650*/  IMAD R27, R8, R7, R29 ;  /* 0x00000007081b7224 */ /* 0x000fe200078e021d */
[----:B------:R-:W-:Y:S01]  /*1660*/  IABS R29, R37 ;  /* 0x00000025001d7213 */ /* 0x000fe20000000000 */
[----:B------:R-:W-:Y:S01]  /*1670*/  IMAD.HI.U32 R7, R5, R32, RZ ;  /* 0x0000002005077227 */ /* 0x000fe200078e00ff */
[----:B------:R-:W-:-:S03]  /*1680*/  ISETP.GE.AND P3, PT, R33, RZ, PT ;  /* 0x000000ff2100720c */ /* 0x000fc60003f66270 */
[----:B------:R-:W-:Y:S02]  /*1690*/  IMAD.MOV R7, RZ, RZ, -R7 ;  /* 0x000000ffff077224 */ /* 0x000fe400078e0a07 */
[C---:B------:R-:W-:Y:S02]  /*16a0*/  IMAD R28, R8.reuse, R31, R30 ;  /* 0x0000001f081c7224 */ /* 0x040fe400078e021e */
[----:B------:R-:W-:Y:S02]  /*16b0*/  IMAD.MOV.U32 R30, RZ, RZ, R29 ;  /* 0x000000ffff1e7224 */ /* 0x000fe400078e001d */
[----:B------:R-:W-:Y:S02]  /*16c0*/  IMAD R29, R8, R7, R32 ;  /* 0x00000007081d7224 */ /* 0x000fe400078e0220 */
[--C-:B------:R-:W-:Y:S02]  /*16d0*/  @!P6 IMAD.IADD R26, R26, 0x1, -R8.reuse ;  /* 0x000000011a1ae824 */ /* 0x100fe400078e0a08 */
[--C-:B------:R-:W-:Y:S01]  /*16e0*/  @!P5 IMAD.IADD R25, R25, 0x1, -R8.reuse ;  /* 0x000000011919d824 */ /* 0x100fe200078e0a08 */
[----:B------:R-:W-:Y:S01]  /*16f0*/  ISETP.GT.U32.AND P5, PT, R8, R29, PT ;  /* 0x0000001d0800720c */ /* 0x000fe20003fa4070 */
[----:B------:R-:W-:Y:S01]  /*1700*/  @!P1 IMAD.IADD R24, R24, 0x1, -R8 ;  /* 0x0000000118189824 */ /* 0x000fe200078e0a08 */
[C---:B------:R-:W-:Y:S01]  /*1710*/  ISETP.GT.U32.AND P6, PT, R8.reuse, R26, PT ;  /* 0x0000001a0800720c */ /* 0x040fe20003fc4070 */
[----:B------:R-:W-:Y:S01]  /*1720*/  @!P0 IMAD.MOV R23, RZ, RZ, -R23 ;  /* 0x000000ffff178224 */ /* 0x000fe200078e0a17 */
[----:B------:R-:W-:Y:S01]  /*1730*/  ISETP.GT.U32.AND P0, PT, R8, R28, PT ;  /* 0x0000001c0800720c */ /* 0x000fe20003f04070 */
[----:B------:R-:W-:Y:S01]  /*1740*/  @!P2 IMAD.MOV R24, RZ, RZ, -R24 ;  /* 0x000000ffff18a224 */ /* 0x000fe200078e0a18 */
[----:B------:R-:W-:Y:S01]  /*1750*/  ISETP.GE.AND P2, PT, R34, RZ, PT ;  /* 0x000000ff2200720c */ /* 0x000fe20003f46270 */
[----:B------:R-:W-:Y:S01]  /*1760*/  IMAD.HI.U32 R7, R5, R30, RZ ;  /* 0x0000001e05077227 */ /* 0x000fe200078e00ff */
[----:B------:R-:W-:-:S02]  /*1770*/  ISETP.GT.U32.AND P1, PT, R8, R27, PT ;  /* 0x0000001b0800720c */ /* 0x000fc40003f24070 */
[----:B------:R-:W-:Y:S01]  /*1780*/  @!P4 IADD3 R25, -R25, RZ, RZ ;  /* 0x000000ff1919c210 */ /* 0x000fe20007ffe1ff */
[----:B------:R-:W-:Y:S01]  /*1790*/  VIADD R34, R0, 0x15 ;  /* 0x0000001500227836 */ /* 0x000fe20000000000 */
[----:B------:R-:W-:Y:S01]  /*17a0*/  IADD3 R7, -R7, RZ, RZ ;  /* 0x000000ff07077210 */ /* 0x000fe20007ffe1ff */
[--C-:B------:R-:W-:Y:S02]  /*17b0*/  @!P5 IMAD.IADD R29, R29, 0x1, -R8.reuse ;  /* 0x000000011d1dd824 */ /* 0x100fe400078e0a08 */
[----:B------:R-:W-:Y:S01]  /*17c0*/  @!P6 IMAD.IADD R26, R26, 0x1, -R8 ;  /* 0x000000011a1ae824 */ /* 0x000fe200078e0a08 */
[----:B------:R-:W-:Y:S01]  /*17d0*/  IABS R31, R34 ;  /* 0x00000022001f7213 */ /* 0x000fe20000000000 */
[----:B------:R-:W-:Y:S01]  /*17e0*/  IMAD R30, R8, R7, R30 ;  /* 0x00000007081e7224 */ /* 0x000fe200078e021e */
[----:B------:R-:W-:Y:S01]  /*17f0*/  ISETP.GE.AND P6, PT, R35, RZ, PT ;  /* 0x000000ff2300720c */ /* 0x000fe20003fc6270 */
[----:B------:R-:W-:Y:S01]  /*1800*/  VIADD R35, R0, 0x16 ;  /* 0x0000001600237836 */ /* 0x000fe20000000000 */
[----:B------:R-:W-:Y:S01]  /*1810*/  ISETP.GT.U32.AND P5, PT, R8, R29, PT ;  /* 0x0000001d0800720c */ /* 0x000fe20003fa4070 */
[----:B------:R-:W-:Y:S01]  /*1820*/  @!P0 IMAD.IADD R28, R28, 0x1, -R8 ;  /* 0x000000011c1c8824 */ /* 0x000fe200078e0a08 */
[----:B------:R-:W-:Y:S01]  /*1830*/  @!P1 IADD3 R27, R27, -R8, RZ ;  /* 0x800000081b1b9210 */ /* 0x000fe20007ffe0ff */
[----:B------:R-:W-:Y:S01]  /*1840*/  IMAD.HI.U32 R7, R5, R31, RZ ;  /* 0x0000001f05077227 */ /* 0x000fe200078e00ff */
[----:B------:R-:W-:-:S02]  /*1850*/  IABS R33, R35 ;  /* 0x0000002300217213 */ /* 0x000fc40000000000 */
[C---:B------:R-:W-:Y:S01]  /*1860*/  ISETP.GT.U32.AND P4, PT, R8.reuse, R28, PT ;  /* 0x0000001c0800720c */ /* 0x040fe20003f84070 */
[----:B------:R-:W-:Y:S01]  /*1870*/  IMAD.MOV R32, RZ, RZ, -R7 ;  /* 0x000000ffff207224 */ /* 0x000fe200078e0a07 */
[C---:B------:R-:W-:Y:S01]  /*1880*/  ISETP.GT.U32.AND P0, PT, R8.reuse, R27, PT ;  /* 0x0000001b0800720c */ /* 0x040fe20003f04070 */
[----:B------:R-:W-:Y:S01]  /*1890*/  @!P3 IMAD.MOV R26, RZ, RZ, -R26 ;  /* 0x000000ffff1ab224 */ /* 0x000fe200078e0a1a */
[C---:B------:R-:W-:Y:S01]  /*18a0*/  ISETP.GT.U32.AND P3, PT, R8.reuse, R30, PT ;  /* 0x0000001e0800720c */ /* 0x040fe20003f64070 */
[----:B------:R-:W-:Y:S01]  /*18b0*/  IMAD R31, R8, R32, R31 ;  /* 0x00000020081f7224 */ /* 0x000fe200078e021f */
[----:B------:R-:W-:Y:S01]  /*18c0*/  ISETP.GE.AND P1, PT, R36, RZ, PT ;  /* 0x000000ff2400720c */ /* 0x000fe20003f26270 */
[----:B------:R-:W-:Y:S01]  /*18d0*/  IMAD.HI.U32 R7, R5, R33, RZ ;  /* 0x0000002105077227 */ /* 0x000fe200078e00ff */
[----:B------:R-:W-:-:S03]  /*18e0*/  IADD3 R36, R0, 0x17, RZ ;  /* 0x0000001700247810 */ /* 0x000fc60007ffe0ff */
[--C-:B------:R-:W-:Y:S01]  /*18f0*/  @!P5 IMAD.IADD R29, R29, 0x1, -R8.reuse ;  /* 0x000000011d1dd824 */ /* 0x100fe200078e0a08 */
[----:B------:R-:W-:Y:S01]  /*1900*/  ISETP.GT.U32.AND P5, PT, R8, R31, PT ;  /* 0x0000001f0800720c */ /* 0x000fe20003fa4070 */
[----:B------:R-:W-:Y:S02]  /*1910*/  IMAD.MOV R7, RZ, RZ, -R7 ;  /* 0x000000ffff077224 */ /* 0x000fe400078e0a07 */
[----:B------:R-:W-:Y:S01]  /*1920*/  @!P4 IMAD.IADD R28, R28, 0x1, -R8 ;  /* 0x000000011c1cc824 */ /* 0x000fe200078e0a08 */
[----:B------:R-:W-:Y:S01]  /*1930*/  ISETP.GE.AND P4, PT, R34, RZ, PT ;  /* 0x000000ff2200720c */ /* 0x000fe20003f86270 */
[----:B------:R-:W-:Y:S01]  /*1940*/  IMAD R32, R8, R7, R33 ;  /* 0x0000000708207224 */ /* 0x000fe200078e0221 */
[----:B------:R-:W-:Y:S01]  /*1950*/  IABS R34, R36 ;  /* 0x0000002400227213 */ /* 0x000fe20000000000 */
[----:B------:R-:W-:Y:S01]  /*1960*/  @!P6 IMAD.MOV R28, RZ, RZ, -R28 ;  /* 0x000000ffff1ce224 */ /* 0x000fe200078e0a1c */
[----:B------:R-:W-:Y:S01]  /*1970*/  @!P3 IADD3 R30, R30, -R8, RZ ;  /* 0x800000081e1eb210 */ /* 0x000fe20007ffe0ff */
[----:B------:R-:W-:Y:S01]  /*1980*/  @!P0 IMAD.IADD R27, R27, 0x1, -R8 ;  /* 0x000000011b1b8824 */ /* 0x000fe200078e0a08 */
[----:B------:R-:W-:Y:S01]  /*1990*/  ISETP.GT.U32.AND P6, PT, R8, R32, PT ;  /* 0x000000200800720c */ /* 0x000fe20003fc4070 */
[----:B------:R-:W-:Y:S01]  /*19a0*/  IMAD.HI.U32 R7, R5, R34, RZ ;  /* 0x0000002205077227 */ /* 0x000fe200078e00ff */
[----:B------:R-:W-:-:S02]  /*19b0*/  ISETP.GE.AND P3, PT, R35, RZ, PT ;  /* 0x000000ff2300720c */ /* 0x000fc40003f66270 */
[----:B------:R-:W-:Y:S01]  /*19c0*/  ISETP.GE.AND P0, PT, R37, RZ, PT ;  /* 0x000000ff2500720c */ /* 0x000fe20003f06270 */
[--C-:B------:R-:W-:Y:S01]  /*19d0*/  @!P5 IMAD.IADD R31, R31, 0x1, -R8.reuse ;  /* 0x000000011f1fd824 */ /* 0x100fe200078e0a08 */
[----:B------:R-:W-:Y:S01]  /*19e0*/  ISETP.GT.U32.AND P5, PT, R8, R30, PT ;  /* 0x0000001e0800720c */ /* 0x000fe20003fa4070 */
[----:B------:R-:W-:Y:S01]  /*19f0*/  VIADD R38, R0, 0x18 ;  /* 0x0000001800267836 */ /* 0x000fe20000000000 */
[----:B------:R-:W-:Y:S01]  /*1a00*/  IADD3 R7, -R7, RZ, RZ ;  /* 0x000000ff07077210 */ /* 0x000fe20007ffe1ff */
[----:B------:R-:W-:Y:S01]  /*1a10*/  @!P2 IMAD.MOV R27, RZ, RZ, -R27 ;  /* 0x000000ffff1ba224 */ /* 0x000fe200078e0a1b */
[----:B------:R-:W-:Y:S01]  /*1a20*/  ISETP.GT.U32.AND P2, PT, R8, R31, PT ;  /* 0x0000001f0800720c */ /* 0x000fe20003f44070 */
[C---:B------:R-:W-:Y:S01]  /*1a30*/  VIADD R40, R0.reuse, 0x19 ;  /* 0x0000001900287836 */ /* 0x040fe20000000000 */
[----:B------:R-:W-:Y:S01]  /*1a40*/  IABS R35, R38 ;  /* 0x0000002600237213 */ /* 0x000fe20000000000 */
[----:B------:R-:W-:Y:S01]  /*1a50*/  VIADD R41, R0, 0x1a ;  /* 0x0000001a00297836 */ /* 0x000fe20000000000 */
[----:B------:R-:W-:Y:S01]  /*1a60*/  @!P1 IADD3 R29, -R29, RZ, RZ ;  /* 0x000000ff1d1d9210 */ /* 0x000fe20007ffe1ff */
[----:B------:R-:W-:Y:S01]  /*1a70*/  @!P6 IMAD.IADD R32, R32, 0x1, -R8 ;  /* 0x000000012020e824 */ /* 0x000fe200078e0a08 */
[----:B------:R-:W-:Y:S01]  /*1a80*/  IABS R37, R40 ;  /* 0x0000002800257213 */ /* 0x000fe20000000000 */
[C---:B------:R-:W-:Y:S01]  /*1a90*/  IMAD R33, R8.reuse, R7, R34 ;  /* 0x0000000708217224 */ /* 0x040fe200078e0222 */
[----:B------:R-:W-:Y:S01]  /*1aa0*/  IABS R39, R41 ;  /* 0x0000002900277213 */ /* 0x000fe20000000000 */
[----:B------:R-:W-:Y:S01]  /*1ab0*/  IMAD.HI.U32 R7, R5, R35, RZ ;  /* 0x0000002305077227 */ /* 0x000fe200078e00ff */
[----:B------:R-:W-:-:S02]  /*1ac0*/  ISETP.GT.U32.AND P6, PT, R8, R32, PT ;  /* 0x000000200800720c */ /* 0x000fc40003fc4070 */
[----:B------:R-:W-:Y:S01]  /*1ad0*/  ISETP.GE.AND P1, PT, R36, RZ, PT ;  /* 0x000000ff2400720c */ /* 0x000fe20003f26270 */
[----:B------:R-:W-:Y:S01]  /*1ae0*/  @!P5 IMAD.IADD R30, R30, 0x1, -R8 ;  /* 0x000000011e1ed824 */ /* 0x000fe200078e0a08 */
[----:B------:R-:W-:Y:S01]  /*1af0*/  ISETP.GT.U32.AND P5, PT, R8, R33, PT ;  /* 0x000000210800720c */ /* 0x000fe20003fa4070 */
[----:B------:R-:W-:Y:S01]  /*1b00*/  IMAD.HI.U32 R34, R5, R37, RZ ;  /* 0x0000002505227227 */ /* 0x000fe200078e00ff */
[----:B------:R-:W-:-:S03]  /*1b10*/  IADD3 R36, -R7, RZ, RZ ;  /* 0x000000ff07247210 */ /* 0x000fc60007ffe1ff */
[----:B------:R-:W-:-:S04]  /*1b20*/  IMAD.HI.U32 R7, R5, R39, RZ ;  /* 0x0000002705077227 */ /* 0x000fc800078e00ff */
[----:B------:R-:W-:Y:S01]  /*1b30*/  @!P2 IMAD.IADD R31, R31, 0x1, -R8 ;  /* 0x000000011f1fa824 */ /* 0x000fe200078e0a08 */
[----:B------:R-:W-:Y:S01]  /*1b40*/  ISETP.GE.AND P2, PT, R38, RZ, PT ;  /* 0x000000ff2600720c */ /* 0x000fe20003f46270 */
[----:B------:R-:W-:Y:S02]  /*1b50*/  IMAD.MOV R38, RZ, RZ, -R34 ;  /* 0x000000ffff267224 */ /* 0x000fe400078e0a22 */
[C---:B------:R-:W-:Y:S01]  /*1b60*/  IMAD R34, R8.reuse, R36, R35 ;  /* 0x0000002408227224 */ /* 0x040fe200078e0223 */
[----:B------:R-:W-:Y:S01]  /*1b70*/  @!P5 IADD3 R33, R33, -R8, RZ ;  /* 0x800000082121d210 */ /* 0x000fe20007ffe0ff */
[----:B------:R-:W-:Y:S02]  /*1b80*/  IMAD.MOV R7, RZ, RZ, -R7 ;  /* 0x000000ffff077224 */ /* 0x000fe400078e0a07 */
[C---:B------:R-:W-:Y:S01]  /*1b90*/  IMAD R35, R8.reuse, R38, R37 ;  /* 0x0000002608237224 */ /* 0x040fe200078e0225 */
[C---:B------:R-:W-:Y:S01]  /*1ba0*/  ISETP.GT.U32.AND P5, PT, R8.reuse, R33, PT ;  /* 0x000000210800720c */ /* 0x040fe20003fa4070 */
[----:B------:R-:W-:-:S02]  /*1bb0*/  IMAD R36, R8, R7, R39 ;  /* 0x0000000708247224 */ /* 0x000fc400078e0227 */
[----:B------:R-:W-:Y:S01]  /*1bc0*/  @!P0 IMAD.MOV R30, RZ, RZ, -R30 ;  /* 0x000000ffff1e8224 */ /* 0x000fe200078e0a1e */
[----:B------:R-:W-:Y:S01]  /*1bd0*/  ISETP.GT.U32.AND P0, PT, R8, R34, PT ;  /* 0x000000220800720c */ /* 0x000fe20003f04070 */
[----:B------:R-:W-:Y:S01]  /*1be0*/  @!P6 IMAD.IADD R32, R32, 0x1, -R8 ;  /* 0x000000012020e824 */ /* 0x000fe200078e0a08 */
[----:B------:R-:W-:Y:S01]  /*1bf0*/  ISETP.GT.U32.AND P6, PT, R8, R35, PT ;  /* 0x000000230800720c */ /* 0x000fe20003fc4070 */
[----:B------:R-:W-:Y:S02]  /*1c00*/  VIADD R42, R0, 0x1b ;  /* 0x0000001b002a7836 */ /* 0x000fe40000000000 */
[----:B------:R-:W-:Y:S01]  /*1c10*/  @!P3 IMAD.MOV R32, RZ, RZ, -R32 ;  /* 0x000000ffff20b224 */ /* 0x000fe200078e0a20 */
[----:B------:R-:W-:Y:S01]  /*1c20*/  ISETP.GT.U32.AND P3, PT, R8, R36, PT ;  /* 0x000000240800720c */ /* 0x000fe20003f64070 */
[----:B------:R-:W-:Y:S01]  /*1c30*/  @!P4 IMAD.MOV R31, RZ, RZ, -R31 ;  /* 0x000000ffff1fc224 */ /* 0x000fe200078e0a1f */
[----:B------:R-:W-:Y:S01]  /*1c40*/  IABS R37, R42 ;  /* 0x0000002a00257213 */ /* 0x000fe20000000000 */
[----:B------:R-:W-:Y:S01]  /*1c50*/  @!P5 IMAD.IADD R33, R33, 0x1, -R8 ;  /* 0x000000012121d824 */ /* 0x000fe200078e0a08 */
[----:B------:R-:W-:Y:S01]  /*1c60*/  ISETP.GE.AND P4, PT, R40, RZ, PT ;  /* 0x000000ff2800720c */ /* 0x000fe20003f86270 */
[C---:B------:R-:W-:Y:S01]  /*1c70*/  VIADD R43, R0.reuse, 0x1d ;  /* 0x0000001d002b7836 */ /* 0x040fe20000000000 */
[----:B------:R-:W-:Y:S01]  /*1c80*/  IADD3 R40, R0, 0x1c, RZ ;  /* 0x0000001c00287810 */ /* 0x000fe20007ffe0ff */
[----:B------:R-:W-:Y:S01]  /*1c90*/  IMAD.HI.U32 R7, R5, R37, RZ ;  /* 0x0000002505077227 */ /* 0x000fe200078e00ff */
[----:B------:R-:W-:-:S02]  /*1ca0*/  @!P0 IADD3 R34, R34, -R8, RZ ;  /* 0x8000000822228210 */ /* 0x000fc40007ffe0ff */
[----:B------:R-:W-:Y:S01]  /*1cb0*/  IABS R38, R40 ;  /* 0x0000002800267213 */ /* 0x000fe20000000000 */
[--C-:B------:R-:W-:Y:S01]  /*1cc0*/  @!P6 IMAD.IADD R35, R35, 0x1, -R8.reuse ;  /* 0x000000012323e824 */ /* 0x100fe200078e0a08 */
[----:B------:R-:W-:Y:S01]  /*1cd0*/  ISETP.GT.U32.AND P6, PT, R8, R34, PT ;  /* 0x000000220800720c */ /* 0x000fe20003fc4070 */
[----:B------:R-:W-:Y:S01]  /*1ce0*/  @!P3 IMAD.IADD R36, R36, 0x1, -R8 ;  /* 0x000000012424b824 */ /* 0x000fe200078e0a08 */
[----:B------:R-:W-:Y:S01]  /*1cf0*/  @!P1 IADD3 R33, -R33, RZ, RZ ;  /* 0x000000ff21219210 */ /* 0x000fe20007ffe1ff */
[----:B------:R-:W-:Y:S01]  /*1d00*/  IMAD.MOV R7, RZ, RZ, -R7 ;  /* 0x000000ffff077224 */ /* 0x000fe200078e0a07 */
[----:B------:R-:W-:Y:S01]  /*1d10*/  ISETP.GT.U32.AND P1, PT, R8, R35, PT ;  /* 0x000000230800720c */ /* 0x000fe20003f24070 */
[----:B------:R-:W-:Y:S01]  /*1d20*/  VIADD R45, R0, 0x1f ;  /* 0x0000001f002d7836 */ /* 0x000fe20000000000 */
[C---:B------:R-:W-:Y:S01]  /*1d30*/  ISETP.GT.U32.AND P3, PT, R8.reuse, R36, PT ;  /* 0x000000240800720c */ /* 0x040fe20003f64070 */
[----:B------:R-:W-:Y:S01]  /*1d40*/  IMAD R37, R8, R7, R37 ;  /* 0x0000000708257224 */ /* 0x000fe200078e0225 */
[----:B------:R-:W-:Y:S01]  /*1d50*/  IABS R39, R43 ;  /* 0x0000002b00277213 */ /* 0x000fe20000000000 */
[----:B------:R-:W-:Y:S01]  /*1d60*/  IMAD.HI.U32 R7, R5, R38, RZ ;  /* 0x0000002605077227 */ /* 0x000fe200078e00ff */
[----:B------:R-:W-:-:S02]  /*1d70*/  ISETP.GE.AND P0, PT, R42, RZ, PT ;  /* 0x000000ff2a00720c */ /* 0x000fc40003f06270 */
[----:B------:R-:W-:Y:S01]  /*1d80*/  IABS R42, R45 ;  /* 0x0000002d002a7213 */ /* 0x000fe20000000000 */
[----:B------:R-:W-:Y:S01]  /*1d90*/  IMAD.MOV R7, RZ, RZ, -R7 ;  /* 0x000000ffff077224 */ /* 0x000fe200078e0a07 */
[----:B------:R-:W-:Y:S01]  /*1da0*/  @!P6 IADD3 R34, R34, -R8, RZ ;  /* 0x800000082222e210 */ /* 0x000fe20007ffe0ff */
[----:B------:R-:W-:Y:S01]  /*1db0*/  VIADD R44, R0, 0x1e ;  /* 0x0000001e002c7836 */ /* 0x000fe20000000000 */
[C---:B------:R-:W-:Y:S01]  /*1dc0*/  ISETP.GT.U32.AND P6, PT, R8.reuse, R37, PT ;  /* 0x000000250800720c */ /* 0x040fe20003fc4070 */
[----:B------:R-:W-:Y:S01]  /*1dd0*/  IMAD R38, R8, R7, R38 ;  /* 0x0000000708267224 */ /* 0x000fe200078e0226 */
[----:B------:R-:W-:Y:S01]  /*1de0*/  ISETP.GE.AND P5, PT, R41, RZ, PT ;  /* 0x000000ff2900720c */ /* 0x000fe20003fa6270 */
[----:B------:R-:W-:Y:S01]  /*1df0*/  IMAD.HI.U32 R7, R5, R39, RZ ;  /* 0x0000002705077227 */ /* 0x000fe200078e00ff */
[----:B------:R-:W-:-:S03]  /*1e00*/  IABS R41, R44 ;  /* 0x0000002c00297213 */ /* 0x000fc60000000000 */
[--C-:B------:R-:W-:Y:S01]  /*1e10*/  @!P3 IMAD.IADD R36, R36, 0x1, -R8.reuse ;  /* 0x000000012424b824 */ /* 0x100fe200078e0a08 */
[----:B------:R-:W-:Y:S01]  /*1e20*/  ISETP.GE.AND P3, PT, R40, RZ, PT ;  /* 0x000000ff2800720c */ /* 0x000fe20003f66270 */
[----:B------:R-:W-:Y:S01]  /*1e30*/  @!P1 IMAD.IADD R35, R35, 0x1, -R8 ;  /* 0x0000000123239824 */ /* 0x000fe200078e0a08 */
[C---:B------:R-:W-:Y:S01]  /*1e40*/  ISETP.GT.U32.AND P1, PT, R8.reuse, R38, PT ;  /* 0x000000260800720c */ /* 0x040fe20003f24070 */
[----:B------:R-:W-:Y:S02]  /*1e50*/  IMAD.MOV R40, RZ, RZ, -R7 ;  /* 0x000000ffff287224 */ /* 0x000fe400078e0a07 */
[----:B------:R-:W-:Y:S01]  /*1e60*/  @!P6 IADD3 R37, R37, -R8, RZ ;  /* 0x800000082525e210 */ /* 0x000fe20007ffe0ff */
[----:B------:R-:W-:Y:S01]  /*1e70*/  @!P2 IMAD.MOV R34, RZ, RZ, -R34 ;  /* 0x000000ffff22a224 */ /* 0x000fe200078e0a22 */
[----:B------:R-:W-:Y:S01]  /*1e80*/  @!P4 IADD3 R35, -R35, RZ, RZ ;  /* 0x000000ff2323c210 */ /* 0x000fe20007ffe1ff */
[C---:B------:R-:W-:Y:S01]  /*1e90*/  IMAD R39, R8.reuse, R40, R39 ;  /* 0x0000002808277224 */ /* 0x040fe200078e0227 */
[----:B------:R-:W-:Y:S01]  /*1ea0*/  ISETP.GT.U32.AND P2, PT, R8, R37, PT ;  /* 0x000000250800720c */ /* 0x000fe20003f44070 */
[----:B------:R-:W-:Y:S01]  /*1eb0*/  IMAD.HI.U32 R40, R5, R42, RZ ;  /* 0x0000002a05287227 */ /* 0x000fe200078e00ff */
[----:B------:R-:W-:-:S02]  /*1ec0*/  ISETP.GE.AND P6, PT, R43, RZ, PT ;  /* 0x000000ff2b00720c */ /* 0x000fc40003fc6270 */
[----:B------:R-:W-:Y:S01]  /*1ed0*/  ISETP.GT.U32.AND P4, PT, R8, R39, PT ;  /* 0x000000270800720c */ /* 0x000fe20003f84070 */
[----:B------:R-:W-:-:S04]  /*1ee0*/  IMAD.HI.U32 R7, R5, R41, RZ ;  /* 0x0000002905077227 */ /* 0x000fc800078e00ff */
[----:B------:R-:W-:Y:S02]  /*1ef0*/  @!P1 IMAD.IADD R38, R38, 0x1, -R8 ;  /* 0x0000000126269824 */ /* 0x000fe400078e0a08 */
[----:B------:R-:W-:Y:S01]  /*1f00*/  IMAD.MOV R43, RZ, RZ, -R40 ;  /* 0x000000ffff2b7224 */ /* 0x000fe200078e0a28 */
[----:B------:R-:W-:Y:S01]  /*1f10*/  IADD3 R40, R0, 0x20, RZ ;  /* 0x0000002000287810 */ /* 0x000fe20007ffe0ff */
[----:B------:R-:W-:Y:S01]  /*1f20*/  IMAD.MOV R7, RZ, RZ, -R7 ;  /* 0x000000ffff077224 */ /* 0x000fe200078e0a07 */
[C---:B------:R-:W-:Y:S01]  /*1f30*/  ISETP.GT.U32.AND P1, PT, R8.reuse, R38, PT ;  /* 0x000000260800720c */ /* 0x040fe20003f24070 */
[C---:B------:R-:W-:Y:S01]  /*1f40*/  IMAD R42, R8.reuse, R43, R42 ;  /* 0x0000002b082a7224 */ /* 0x040fe200078e022a */
[----:B------:R-:W-:Y:S01]  /*1f50*/  IABS R43, R40 ;  /* 0x00000028002b7213 */ /* 0x000fe20000000000 */
[----:B------:R-:W-:Y:S01]  /*1f60*/  @!P2 IMAD.IADD R37, R37, 0x1, -R8 ;  /* 0x000000012525a824 */ /* 0x000fe200078e0a08 */
[----:B------:R-:W-:Y:S01]  /*1f70*/  @!P4 IADD3 R39, R39, -R8, RZ ;  /* 0x800000082727c210 */ /* 0x000fe20007ffe0ff */
[C---:B------:R-:W-:Y:S01]  /*1f80*/  IMAD R41, R8.reuse, R7, R41 ;  /* 0x0000000708297224 */ /* 0x040fe200078e0229 */
[----:B------:R-:W-:Y:S01]  /*1f90*/  ISETP.GE.AND P2, PT, R45, RZ, PT ;  /* 0x000000ff2d00720c */ /* 0x000fe20003f46270 */
[----:B------:R-:W-:Y:S01]  /*1fa0*/  @!P0 IMAD.MOV R37, RZ, RZ, -R37 ;  /* 0x000000ffff258224 */ /* 0x000fe200078e0a25 */
[C---:B------:R-:W-:Y:S01]  /*1fb0*/  ISETP.GT.U32.AND P4, PT, R8.reuse, R39, PT ;  /* 0x000000270800720c */ /* 0x040fe20003f84070 */
[----:B------:R-:W-:Y:S01]  /*1fc0*/  IMAD.HI.U32 R7, R5, R43, RZ ;  /* 0x0000002b05077227 */ /* 0x000fe200078e00ff */
[----:B------:R-:W-:-:S03]  /*1fd0*/  ISETP.GT.U32.AND P0, PT, R8, R42, PT ;  /* 0x0000002a0800720c */ /* 0x000fc60003f04070 */
[----:B------:R-:W-:Y:S01]  /*1fe0*/  @!P1 IMAD.IADD R38, R38, 0x1, -R8 ;  /* 0x0000000126269824 */ /* 0x000fe200078e0a08 */
[----:B------:R-:W-:Y:S01]  /*1ff0*/  ISETP.GT.U32.AND P1, PT, R8, R41, PT ;  /* 0x000000290800720c */ /* 0x000fe20003f24070 */
[C---:B------:R-:W-:Y:S01]  /*2000*/  VIADD R47, R0.reuse, 0x22 ;  /* 0x00000022002f7836 */ /* 0x040fe20000000000 */
[----:B------:R-:W-:Y:S01]  /*2010*/  IADD3 R7, -R7, RZ, RZ ;  /* 0x000000ff07077210 */ /* 0x000fe20007ffe1ff */
[----:B------:R-:W-:Y:S02]  /*2020*/  VIADD R46, R0, 0x21 ;  /* 0x00000021002e7836 */ /* 0x000fe40000000000 */
[----:B------:R-:W-:Y:S01]  /*2030*/  @!P5 IMAD.MOV R36, RZ, RZ, -R36 ;  /* 0x000000ffff24d224 */ /* 0x000fe200078e0a24 */
[----:B------:R-:W-:Y:S01]  /*2040*/  ISETP.GE.AND P5, PT, R44, RZ, PT ;  /* 0x000000ff2c00720c */ /* 0x000fe20003fa6270 */
[--C-:B------:R-:W-:Y:S01]  /*2050*/  @!P4 IMAD.IADD R39, R39, 0x1, -R8.reuse ;  /* 0x000000012727c824 */ /* 0x100fe200078e0a08 */
[----:B------:R-:W-:Y:S01]  /*2060*/  IABS R45, R47 ;  /* 0x0000002f002d7213 */ /* 0x000fe20000000000 */
[----:B------:R-:W-:Y:S01]  /*2070*/  IMAD R43, R8, R7, R43 ;  /* 0x00000007082b7224 */ /* 0x000fe200078e022b */
[----:B------:R-:W-:Y:S01]  /*2080*/  IABS R44, R46 ;  /* 0x0000002e002c7213 */ /* 0x000fe20000000000 */
[----:B------:R-:W-:Y:S01]  /*2090*/  @!P0 IMAD.IADD R42, R42, 0x1, -R8 ;  /* 0x000000012a2a8824 */ /* 0x000fe200078e0a08 */
[----:B------:R-:W-:Y:S01]  /*20a0*/  ISETP.GE.AND P4, PT, R46, RZ, PT ;  /* 0x000000ff2e00720c */ /* 0x000fe20003f86270 */
[----:B------:R-:W-:Y:S01]  /*20b0*/  @!P3 IMAD.MOV R38, RZ, RZ, -R38 ;  /* 0x000000ffff26b224 */ /* 0x000fe200078e0a26 */
[----:B------:R-:W-:Y:S01]  /*20c0*/  ISETP.GE.AND P3, PT, R40, RZ, PT ;  /* 0x000000ff2800720c */ /* 0x000fe20003f66270 */
[----:B------:R-:W-:Y:S01]  /*20d0*/  @!P6 IMAD.MOV R39, RZ, RZ, -R39 ;  /* 0x000000ffff27e224 */ /* 0x000fe200078e0a27 */
[C---:B------:R-:W-:Y:S01]  /*20e0*/  ISETP.GT.U32.AND P6, PT, R8.reuse, R43, PT ;  /* 0x0000002b0800720c */ /* 0x040fe20003fc4070 */
[----:B------:R-:W-:Y:S01]  /*20f0*/  @!P1 IMAD.IADD R41, R41, 0x1, -R8 ;  /* 0x0000000129299824 */ /* 0x000fe200078e0a08 */
[----:B------:R-:W-:Y:S01]  /*2100*/  ISETP.GT.U32.AND P0, PT, R8, R42, PT ;  /* 0x0000002a0800720c */ /* 0x000fe20003f04070 */
[----:B------:R-:W-:-:S03]  /*2110*/  IMAD.HI.U32 R40, R5, R45, RZ ;  /* 0x0000002d05287227 */ /* 0x000fc600078e00ff */
[----:B------:R-:W-:Y:S01]  /*2120*/  ISETP.GT.U32.AND P1, PT, R8, R41, PT ;  /* 0x000000290800720c */ /* 0x000fe20003f24070 */
[----:B------:R-:W-:-:S04]  /*2130*/  IMAD.HI.U32 R7, R5, R44, RZ ;  /* 0x0000002c05077227 */ /* 0x000fc800078e00ff */
[----:B------:R-:W-:Y:S01]  /*2140*/  IMAD.MOV R40, RZ, RZ, -R40 ;  /* 0x000000ffff287224 */ /* 0x000fe200078e0a28 */
[----:B------:R-:W-:Y:S01]  /*2150*/  IADD3 R7, -R7, RZ, RZ ;  /* 0x000000ff07077210 */ /* 0x000fe20007ffe1ff */
[----:B------:R-:W-:Y:S02]  /*2160*/  VIADD R49, R0, 0x23 ;  /* 0x0000002300317836 */ /* 0x000fe40000000000 */
[C---:B------:R-:W-:Y:S01]  /*2170*/  IMAD R45, R8.reuse, R40, R45 ;  /* 0x00000028082d7224 */ /* 0x040fe200078e022d */
[----:B------:R-:W-:Y:S01]  /*2180*/  IABS R40, R50 ;  /* 0x0000003200287213 */ /* 0x000fe20000000000 */
[C---:B------:R-:W-:Y:S01]  /*2190*/  IMAD R44, R8.reuse, R7, R44 ;  /* 0x00000007082c7224 */ /* 0x040fe200078e022c */
[----:B------:R-:W-:Y:S01]  /*21a0*/  IABS R46, R49 ;  /* 0x00000031002e7213 */ /* 0x000fe20000000000 */
[--C-:B------:R-:W-:Y:S01]  /*21b0*/  @!P6 IMAD.IADD R43, R43, 0x1, -R8.reuse ;  /* 0x000000012b2be824 */ /* 0x100fe200078e0a08 */
[----:B------:R-:W-:Y:S01]  /*21c0*/  ISETP.GT.U32.AND P6, PT, R8, R45, PT ;  /* 0x0000002d0800720c */ /* 0x000fe20003fc4070 */
[----:B------:R-:W-:Y:S01]  /*21d0*/  @!P0 IMAD.IADD R42, R42, 0x1, -R8 ;  /* 0x000000012a2a8824 */ /* 0x000fe200078e0a08 */
[----:B------:R-:W-:Y:S01]  /*21e0*/  ISETP.GT.U32.AND P0, PT, R8, R44, PT ;  /* 0x0000002c0800720c */ /* 0x000fe20003f04070 */
[----:B------:R-:W-:-:S04]  /*21f0*/  IMAD.HI.U32 R7, R5, R46, RZ ;  /* 0x0000002e05077227 */ /* 0x000fc800078e00ff */
[--C-:B------:R-:W-:Y:S01]  /*2200*/  @!P1 IMAD.IADD R41, R41, 0x1, -R8.reuse ;  /* 0x0000000129299824 */ /* 0x100fe200078e0a08 */
[----:B------:R-:W-:Y:S01]  /*2210*/  ISETP.GE.AND P1, PT, R47, RZ, PT ;  /* 0x000000ff2f00720c */ /* 0x000fe20003f26270 */
[----:B------:R-:W-:Y:S02]  /*2220*/  IMAD.MOV R47, RZ, RZ, -R7 ;  /* 0x000000ffff2f7224 */ /* 0x000fe400078e0a07 */
[----:B------:R-:W-:Y:S01]  /*2230*/  IMAD.HI.U32 R7, R5, R40, RZ ;  /* 0x0000002805077227 */ /* 0x000fe200078e00ff */
[----:B------:R-:W-:Y:S02]  /*2240*/  @!P5 IADD3 R41, -R41, RZ, RZ ;  /* 0x000000ff2929d210 */ /* 0x000fe40007ffe1ff */
[----:B------:R-:W-:Y:S01]  /*2250*/  ISETP.GT.U32.AND P5, PT, R8, R43, PT ;  /* 0x0000002b0800720c */ /* 0x000fe20003fa4070 */
[----:B------:R-:W-:Y:S01]  /*2260*/  VIADD R51, R0, 0x25 ;  /* 0x0000002500337836 */ /* 0x000fe20000000000 */
[----:B------:R-:W-:Y:S01]  /*2270*/  IADD3 R7, -R7, RZ, RZ ;  /* 0x000000ff07077210 */ /* 0x000fe20007ffe1ff */
[----:B------:R-:W-:-:S02]  /*2280*/  @!P6 IMAD.IADD R45, R45, 0x1, -R8 ;  /* 0x000000012d2de824 */ /* 0x000fc400078e0a08 */
[----:B------:R-:W-:Y:S01]  /*2290*/  @!P0 IMAD.IADD R44, R44, 0x1, -R8 ;  /* 0x000000012c2c8824 */ /* 0x000fe200078e0a08 */
[----:B------:R-:W-:Y:S01]  /*22a0*/  IABS R48, R51 ;  /* 0x0000003300307213 */ /* 0x000fe20000000000 */
[C---:B------:R-:W-:Y:S01]  /*22b0*/  IMAD R46, R8.reuse, R47, R46 ;  /* 0x0000002f082e7224 */ /* 0x040fe200078e022e */
[C---:B------:R-:W-:Y:S01]  /*22c0*/  ISETP.GT.U32.AND P6, PT, R8.reuse, R45, PT ;  /* 0x0000002d0800720c */ /* 0x040fe20003fc4070 */
[C---:B------:R-:W-:Y:S01]  /*22d0*/  IMAD R47, R8.reuse, R7, R40 ;  /* 0x00000007082f7224 */ /* 0x040fe200078e0228 */
[----:B------:R-:W-:Y:S01]  /*22e0*/  ISETP.GT.U32.AND P0, PT, R8, R44, PT ;  /* 0x0000002c0800720c */ /* 0x000fe20003f04070 */
[----:B------:R-:W-:-:S04]  /*22f0*/  IMAD.HI.U32 R7, R5, R48, RZ ;  /* 0x0000003005077227 */ /* 0x000fc800078e00ff */
[----:B------:R-:W-:Y:S02]  /*2300*/  IMAD.MOV R7, RZ, RZ, -R7 ;  /* 0x000000ffff077224 */ /* 0x000fe400078e0a07 */
[----:B------:R-:W-:Y:S01]  /*2310*/  @!P5 IMAD.IADD R43, R43, 0x1, -R8 ;  /* 0x000000012b2bd824 */ /* 0x000fe200078e0a08 */
[C---:B------:R-:W-:Y:S01]  /*2320*/  ISETP.GT.U32.AND P5, PT, R8.reuse, R46, PT ;  /* 0x0000002e0800720c */ /* 0x040fe20003fa4070 */
[----:B------:R-:W-:Y:S02]  /*2330*/  IMAD R48, R8, R7, R48 ;  /* 0x0000000708307224 */ /* 0x000fe400078e0230 */
[----:B------:R-:W-:Y:S01]  /*2340*/  VIADD R40, R0, 0x26 ;  /* 0x0000002600287836 */ /* 0x000fe20000000000 */
[----:B------:R-:W-:Y:S01]  /*2350*/  @!P6 IADD3 R45, R45, -R8, RZ ;  /* 0x800000082d2de210 */ /* 0x000fe20007ffe0ff */
[----:B------:R-:W-:Y:S01]  /*2360*/  @!P2 IMAD.MOV R42, RZ, RZ, -R42 ;  /* 0x000000ffff2aa224 */ /* 0x000fe200078e0a2a */
[----:B------:R-:W-:Y:S01]  /*2370*/  ISETP.GT.U32.AND P6, PT, R8, R48, PT ;  /* 0x000000300800720c */ /* 0x000fe20003fc4070 */
[----:B------:R-:W-:Y:S01]  /*2380*/  @!P0 IMAD.IADD R44, R44, 0x1, -R8 ;  /* 0x000000012c2c8824 */ /* 0x000fe200078e0a08 */
[----:B------:R-:W-:Y:S01]  /*2390*/  ISETP.GE.AND P2, PT, R49, RZ, PT ;  /* 0x000000ff3100720c */ /* 0x000fe20003f46270 */
[C---:B------:R-:W-:Y:S01]  /*23a0*/  VIADD R54, R0.reuse, 0x2a ;  /* 0x0000002a00367836 */ /* 0x040fe20000000000 */
[----:B------:R-:W-:Y:S01]  /*23b0*/  IABS R49, R40 ;  /* 0x0000002800317213 */ /* 0x000fe20000000000 */
[----:B------:R-:W-:Y:S01]  /*23c0*/  @!P4 IMAD.MOV R44, RZ, RZ, -R44 ;  /* 0x000000ffff2cc224 */ /* 0x000fe200078e0a2c */
[----:B------:R-:W-:Y:S01]  /*23d0*/  ISETP.GE.AND P4, PT, R51, RZ, PT ;  /* 0x000000ff3300720c */ /* 0x000fe20003f86270 */
[----:B------:R-:W-:Y:S01]  /*23e0*/  VIADD R51, R0, 0x27 ;  /* 0x0000002700337836 */ /* 0x000fe20000000000 */
[----:B------:R-:W-:Y:S01]  /*23f0*/  @!P3 IADD3 R43, -R43, RZ, RZ ;  /* 0x000000ff2b2bb210 */ /* 0x000fe20007ffe1ff */
[----:B------:R-:W-:Y:S01]  /*2400*/  @!P5 IMAD.IADD R46, R46, 0x1, -R8 ;  /* 0x000000012e2ed824 */ /* 0x000fe200078e0a08 */
[----:B------:R-:W-:Y:S01]  /*2410*/  ISETP.GE.AND P3, PT, R50, RZ, PT ;  /* 0x000000ff3200720c */ /* 0x000fe20003f66270 */
[----:B------:R-:W-:Y:S01]  /*2420*/  IMAD.HI.U32 R7, R5, R49, RZ ;  /* 0x0000003105077227 */ /* 0x000fe200078e00ff */
[----:B------:R-:W-:-:S02]  /*2430*/  IABS R50, R51 ;  /* 0x0000003300327213 */ /* 0x000fc40000000000 */
[----:B------:R-:W-:Y:S01]  /*2440*/  @!P6 IADD3 R48, R48, -R8, RZ ;  /* 0x800000083030e210 */ /* 0x000fe20007ffe0ff */
[----:B------:R-:W-:Y:S01]  /*2450*/  IMAD.MOV R7, RZ, RZ, -R7 ;  /* 0x000000ffff077224 */ /* 0x000fe200078e0a07 */
[----:B------:R-:W-:Y:S01]  /*2460*/  ISETP.GT.U32.AND P5, PT, R8, R46, PT ;  /* 0x0000002e0800720c */ /* 0x000fe20003fa4070 */
[----:B------:R-:W-:Y:S01]  /*2470*/  VIADD R58, R0, 0x2e ;  /* 0x0000002e003a7836 */ /* 0x000fe20000000000 */
[C---:B------:R-:W-:Y:S01]  /*2480*/  ISETP.GT.U32.AND P0, PT, R8.reuse, R47, PT ;  /* 0x0000002f0800720c */ /* 0x040fe20003f04070 */
[C---:B------:R-:W-:Y:S01]  /*2490*/  IMAD R49, R8.reuse, R7, R49 ;  /* 0x0000000708317224 */ /* 0x040fe200078e0231 */
[----:B------:R-:W-:Y:S01]  /*24a0*/  ISETP.GT.U32.AND P6, PT, R8, R48, PT ;  /* 0x000000300800720c */ /* 0x000fe20003fc4070 */
[----:B------:R-:W-:Y:S01]  /*24b0*/  IMAD.HI.U32 R7, R5, R50, RZ ;  /* 0x0000003205077227 */ /* 0x000fe200078e00ff */
[----:B------:R-:W-:Y:S02]  /*24c0*/  @!P1 IADD3 R45, -R45, RZ, RZ ;  /* 0x000000ff2d2d9210 */ /* 0x000fe40007ffe1ff */
[----:B------:R-:W-:Y:S01]  /*24d0*/  IABS R57, R54 ;  /* 0x0000003600397213 */ /* 0x000fe20000000000 */
[----:B------:R-:W-:Y:S01]  /*24e0*/  IMAD.MOV R7, RZ, RZ, -R7 ;  /* 0x000000ffff077224 */ /* 0x000fe200078e0a07 */
[----:B------:R-:W-:Y:S01]  /*24f0*/  IABS R65, R58 ;  /* 0x0000003a00417213 */ /* 0x000fe20000000000 */
[----:B------:R-:W-:-:S02]  /*2500*/  VIADD R56, R0, 0x2d ;  /* 0x0000002d00387836 */ /* 0x000fc40000000000 */
[----:B------:R-:W-:Y:S02]  /*2510*/  IMAD R50, R8, R7, R50 ;  /* 0x0000000708327224 */ /* 0x000fe400078e0232 */
[--C-:B------:R-:W-:Y:S01]  /*2520*/  @!P5 IMAD.IADD R46, R46, 0x1, -R8.reuse ;  /* 0x000000012e2ed824 */ /* 0x100fe200078e0a08 */
[----:B------:R-:W-:Y:S01]  /*2530*/  ISETP.GE.AND P5, PT, R51, RZ, PT ;  /* 0x000000ff3300720c */ /* 0x000fe20003fa6270 */
[--C-:B------:R-:W-:Y:S01]  /*2540*/  @!P0 IMAD.IADD R47, R47, 0x1, -R8.reuse ;  /* 0x000000012f2f8824 */ /* 0x100fe200078e0a08 */
[----:B------:R-:W-:Y:S01]  /*2550*/  ISETP.GE.AND P0, PT, R40, RZ, PT ;  /* 0x000000ff2800720c */ /* 0x000fe20003f06270 */
[--C-:B------:R-:W-:Y:S01]  /*2560*/  @!P6 IMAD.IADD R48, R48, 0x1, -R8.reuse ;  /* 0x000000013030e824 */ /* 0x100fe200078e0a08 */
[----:B------:R-:W-:Y:S01]  /*2570*/  ISETP.GT.U32.AND P6, PT, R8, R50, PT ;  /* 0x000000320800720c */ /* 0x000fe20003fc4070 */
[----:B------:R-:W-:Y:S01]  /*2580*/  VIADD R40, R0, 0x28 ;  /* 0x0000002800287836 */ /* 0x000fe20000000000 */
[----:B------:R-:W-:Y:S01]  /*2590*/  @!P2 IADD3 R46, -R46, RZ, RZ ;  /* 0x000000ff2e2ea210 */ /* 0x000fe20007ffe1ff */
[----:B------:R-:W-:Y:S01]  /*25a0*/  VIADD R51, R0, 0x29 ;  /* 0x0000002900337836 */ /* 0x000fe20000000000 */
[----:B------:R-:W-:Y:S01]  /*25b0*/  ISETP.GT.U32.AND P2, PT, R8, R49, PT ;  /* 0x000000310800720c */ /* 0x000fe20003f44070 */
[----:B------:R-:W-:Y:S01]  /*25c0*/  VIADD R60, R0, 0x30 ;  /* 0x00000030003c7836 */ /* 0x000fe20000000000 */
[----:B------:R-:W-:Y:S01]  /*25d0*/  ISETP.GT.U32.AND P1, PT, R8, R47, PT ;  /* 0x0000002f0800720c */ /* 0x000fe20003f24070 */
[C---:B------:R-:W-:Y:S01]  /*25e0*/  VIADD R62, R0.reuse, 0x31 ;  /* 0x00000031003e7836 */ /* 0x040fe20000000000 */
[----:B------:R-:W-:Y:S01]  /*25f0*/  IABS R52, R40 ;  /* 0x0000002800347213 */ /* 0x000fe20000000000 */
[C---:B------:R-:W-:Y:S01]  /*2600*/  VIADD R64, R0.reuse, 0x33 ;  /* 0x0000003300407836 */ /* 0x040fe20000000000 */
[----:B------:R-:W-:Y:S01]  /*2610*/  IABS R53, R51 ;  /* 0x0000003300357213 */ /* 0x000fe20000000000 */
[----:B------:R-:W-:Y:S01]  /*2620*/  VIADD R66, R0, 0x38 ;  /* 0x0000003800427836 */ /* 0x000fe20000000000 */
[----:B------:R-:W-:Y:S01]  /*2630*/  @!P4 IADD3 R48, -R48, RZ, RZ ;  /* 0x000000ff3030c210 */ /* 0x000fe20007ffe1ff */
[----:B------:R-:W-:Y:S01]  /*2640*/  @!P6 IMAD.IADD R50, R50, 0x1, -R8 ;  /* 0x000000013232e824 */ /* 0x000fe200078e0a08 */
[----:B------:R-:W-:Y:S01]  /*2650*/  ISETP.GE.AND P4, PT, R54, RZ, PT ;  /* 0x000000ff3600720c */ /* 0x000fe20003f86270 */
[----:B------:R-:W-:Y:S01]  /*2660*/  IMAD.HI.U32 R7, R5, R52, RZ ;  /* 0x0000003405077227 */ /* 0x000fe200078e00ff */
[----:B------:R-:W-:-:S02]  /*2670*/  IABS R63, R56 ;  /* 0x00000038003f7213 */ /* 0x000fc40000000000 */
[----:B------:R-:W-:Y:S01]  /*2680*/  ISETP.GT.U32.AND P6, PT, R8, R50, PT ;  /* 0x000000320800720c */ /* 0x000fe20003fc4070 */
[--C-:B------:R-:W-:Y:S01]  /*2690*/  @!P2 IMAD.IADD R49, R49, 0x1, -R8.reuse ;  /* 0x000000013131a824 */ /* 0x100fe200078e0a08 */
[----:B------:R-:W-:Y:S01]  /*26a0*/  IABS R69, R60 ;  /* 0x0000003c00457213 */ /* 0x000fe20000000000 */
[----:B------:R-:W-:Y:S01]  /*26b0*/  @!P1 IMAD.IADD R47, R47, 0x1, -R8 ;  /* 0x000000012f2f9824 */ /* 0x000fe200078e0a08 */
[----:B------:R-:W-:Y:S01]  /*26c0*/  ISETP.GE.AND P1, PT, R40, RZ, PT ;  /* 0x000000ff2800720c */ /* 0x000fe20003f26270 */
[----:B------:R-:W-:Y:S01]  /*26d0*/  IMAD.MOV R7, RZ, RZ, -R7 ;  /* 0x000000ffff077224 */ /* 0x000fe200078e0a07 */
[----:B------:R-:W-:Y:S01]  /*26e0*/  ISETP.GT.U32.AND P2, PT, R8, R49, PT ;  /* 0x000000310800720c */ /* 0x000fe20003f44070 */
[----:B------:R-:W-:Y:S01]  /*26f0*/  IMAD.HI.U32 R40, R5, R53, RZ ;  /* 0x0000003505287227 */ /* 0x000fe200078e00ff */
[----:B------:R-:W-:Y:S02]  /*2700*/  @!P3 IADD3 R47, -R47, RZ, RZ ;  /* 0x000000ff2f2fb210 */ /* 0x000fe40007ffe1ff */
[----:B------:R-:W-:Y:S01]  /*2710*/  ISETP.GE.AND P3, PT, R51, RZ, PT ;  /* 0x000000ff3300720c */ /* 0x000fe20003f66270 */
[----:B------:R-:W-:Y:S01]  /*2720*/  IMAD.HI.U32 R51, R5, R57, RZ ;  /* 0x0000003905337227 */ /* 0x000fe200078e00ff */
[----:B------:R-:W-:-:S02]  /*2730*/  IABS R71, R62 ;  /* 0x0000003e00477213 */ /* 0x000fc40000000000 */
[----:B------:R-:W-:Y:S01]  /*2740*/  @!P6 IADD3 R50, R50, -R8, RZ ;  /* 0x800000083232e210 */ /* 0x000fe20007ffe0ff */
[----:B------:R-:W-:Y:S01]  /*2750*/  IMAD.MOV R54, RZ, RZ, -R51 ;  /* 0x000000ffff367224 */ /* 0x000fe200078e0a33 */
[----:B------:R-:W-:Y:S01]  /*2760*/  IABS R75, R64 ;  /* 0x00000040004b7213 */ /* 0x000fe20000000000 */
[C---:B------:R-:W-:Y:S01]  /*2770*/  IMAD R7, R8.reuse, R7, R52 ;  /* 0x0000000708077224 */ /* 0x040fe200078e0234 */
[----:B------:R-:W-:Y:S01]  /*2780*/  IABS R85, R66 ;  /* 0x0000004200557213 */ /* 0x000fe20000000000 */
[----:B------:R-:W-:Y:S02]  /*2790*/  IMAD.MOV R40, RZ, RZ, -R40 ;  /* 0x000000ffff287224 */ /* 0x000fe400078e0a28 */
[C---:B------:R-:W-:Y:S02]  /*27a0*/  IMAD R57, R8.reuse, R54, R57 ;  /* 0x0000003608397224 */ /* 0x040fe400078e0239 */
[----:B------:R-:W-:Y:S01]  /*27b0*/  @!P2 IMAD.IADD R49, R49, 0x1, -R8 ;  /* 0x000000013131a824 */ /* 0x000fe200078e0a08 */
[C---:B------:R-:W-:Y:S01]  /*27c0*/  ISETP.GT.U32.AND P2, PT, R8.reuse, R7, PT ;  /* 0x000000070800720c */ /* 0x040fe20003f44070 */
[----:B------:R-:W-:-:S02]  /*27d0*/  IMAD R51, R8, R40, R53 ;  /* 0x0000002808337224 */ /* 0x000fc400078e0235 */
[----:B------:R-:W-:-:S04]  /*27e0*/  IMAD.HI.U32 R52, R5, R61, RZ ;  /* 0x0000003d05347227 */ /* 0x000fc800078e00ff */
[----:B------:R-:W-:Y:S01]  /*27f0*/  @!P5 IMAD.MOV R50, RZ, RZ, -R50 ;  /* 0x000000ffff32d224 */ /* 0x000fe200078e0a32 */
[C---:B------:R-:W-:Y:S01]  /*2800*/  ISETP.GT.U32.AND P5, PT, R8.reuse, R57, PT ;  /* 0x000000390800720c */ /* 0x040fe20003fa4070 */
[----:B------:R-:W-:Y:S01]  /*2810*/  @!P0 IMAD.MOV R49, RZ, RZ, -R49 ;  /* 0x000000ffff318224 */ /* 0x000fe200078e0a31 */
[----:B------:R-:W-:Y:S01]  /*2820*/  ISETP.GT.U32.AND P0, PT, R8, R51, PT ;  /* 0x000000330800720c */ /* 0x000fe20003f04070 */
[----:B------:R-:W-:Y:S01]  /*2830*/  IMAD.HI.U32 R54, R5, R65, RZ ;  /* 0x0000004105367227 */ /* 0x000fe200078e00ff */
[----:B------:R-:W-:-:S03]  /*2840*/  IADD3 R52, -R52, RZ, RZ ;  /* 0x000000ff34347210 */ /* 0x000fc60007ffe1ff */
[--C-:B------:R-:W-:Y:S01]  /*2850*/  @!P2 IMAD.IADD R7, R7, 0x1, -R8.reuse ;  /* 0x000000010707a824 */ /* 0x100fe200078e0a08 */
[----:B------:R-:W-:Y:S01]  /*2860*/  IADD3 R54, -R54, RZ, RZ ;  /* 0x000000ff36367210 */ /* 0x000fe20007ffe1ff */
[----:B------:R-:W-:Y:S02]  /*2870*/  IMAD R61, R8, R52, R61 ;  /* 0x00000034083d7224 */ /* 0x000fe400078e023d */
[----:B------:R-:W-:Y:S01]  /*2880*/  VIADD R40, R0, 0x2b ;  /* 0x0000002b00287836 */ /* 0x000fe20000000000 */
[C---:B------:R-:W-:Y:S01]  /*2890*/  ISETP.GT.U32.AND P2, PT, R8.reuse, R7, PT ;  /* 0x000000070800720c */ /* 0x040fe20003f44070 */
[C---:B------:R-:W-:Y:S01]  /*28a0*/  IMAD R65, R8.reuse, R54, R65 ;  /* 0x0000003608417224 */ /* 0x040fe200078e0241 */
[----:B------:R-:W-:Y:S01]  /*28b0*/  @!P5 IADD3 R57, R57, -R8, RZ ;  /* 0x800000083939d210 */ /* 0x000fe20007ffe0ff */
[----:B------:R-:W-:Y:S01]  /*28c0*/  @!P0 IMAD.IADD R51, R51, 0x1, -R8 ;  /* 0x0000000133338824 */ /* 0x000fe200078e0a08 */
[----:B------:R-:W-:Y:S01]  /*28d0*/  ISETP.GT.U32.AND P5, PT, R8, R61, PT ;  /* 0x0000003d0800720c */ /* 0x000fe20003fa4070 */
[----:B------:R-:W-:Y:S01]  /*28e0*/  IMAD.HI.U32 R53, R5, R63, RZ ;  /* 0x0000003f05357227 */ /* 0x000fe200078e00ff */
[----:B------:R-:W-:-:S02]  /*28f0*/  IABS R59, R40 ;  /* 0x00000028003b7213 */ /* 0x000fc40000000000 */
[----:B------:R-:W-:Y:S01]  /*2900*/  ISETP.GT.U32.AND P0, PT, R8, R51, PT ;  /* 0x000000330800720c */ /* 0x000fe20003f04070 */
[----:B------:R-:W-:Y:S01]  /*2910*/  VIADD R54, R0, 0x2f ;  /* 0x0000002f00367836 */ /* 0x000fe20000000000 */
[----:B------:R-:W-:Y:S01]  /*2920*/  ISETP.GE.AND P6, PT, R40, RZ, PT ;  /* 0x000000ff2800720c */ /* 0x000fe20003fc6270 */
[----:B------:R-:W-:-:S03]  /*2930*/  IMAD.HI.U32 R40, R5, R59, RZ ;  /* 0x0000003b05287227 */ /* 0x000fc600078e00ff */
[----:B------:R-:W-:Y:S01]  /*2940*/  IABS R52, R54 ;  /* 0x0000003600347213 */ /* 0x000fe20000000000 */
[----:B------:R-:W-:Y:S02]  /*2950*/  IMAD.MOV R53, RZ, RZ, -R53 ;  /* 0x000000ffff357224 */ /* 0x000fe400078e0a35 */
[--C-:B------:R-:W-:Y:S02]  /*2960*/  @!P5 IMAD.IADD R61, R61, 0x1, -R8.reuse ;  /* 0x000000013d3dd824 */ /* 0x100fe400078e0a08 */
[----:B------:R-:W-:Y:S01]  /*2970*/  @!P2 IMAD.IADD R7, R7, 0x1, -R8 ;  /* 0x000000010707a824 */ /* 0x000fe200078e0a08 */
[----:B------:R-:W-:Y:S01]  /*2980*/  ISETP.GE.AND P2, PT, R55, RZ, PT ;  /* 0x000000ff3700720c */ /* 0x000fe20003f46270 */
[----:B------:R-:W-:Y:S01]  /*2990*/  IMAD.MOV R40, RZ, RZ, -R40 ;  /* 0x000000ffff287224 */ /* 0x000fe200078e0a28 */
[C---:B------:R-:W-:Y:S01]  /*29a0*/  ISETP.GT.U32.AND P5, PT, R8.reuse, R61, PT ;  /* 0x0000003d0800720c */ /* 0x040fe20003fa4070 */
[----:B------:R-:W-:Y:S02]  /*29b0*/  IMAD R63, R8, R53, R63 ;  /* 0x00000035083f7224 */ /* 0x000fe400078e023f */
[----:B------:R-:W-:-:S02]  /*29c0*/  IMAD.MOV.U32 R53, RZ, RZ, R7 ;  /* 0x000000ffff357224 */ /* 0x000fc400078e0007 */
[----:B------:R-:W-:-:S03]  /*29d0*/  IMAD.HI.U32 R7, R5, R52, RZ ;  /* 0x0000003405077227 */ /* 0x000fc600078e00ff */
[----:B------:R-:W-:Y:S01]  /*29e0*/  @!P1 IADD3 R53, -R53, RZ, RZ ;  /* 0x000000ff35359210 */ /* 0x000fe20007ffe1ff */
[C---:B------:R-:W-:Y:S02]  /*29f0*/  IMAD R59, R8.reuse, R40, R59 ;  /* 0x00000028083b7224 */ /* 0x040fe400078e023b */
[----:B------:R-:W-:Y:S02]  /*2a00*/  @!P0 IMAD.IADD R51, R51, 0x1, -R8 ;  /* 0x0000000133338824 */ /* 0x000fe400078e0a08 */
[----:B------:R-:W-:Y:S01]  /*2a10*/  IMAD.MOV R7, RZ, RZ, -R7 ;  /* 0x000000ffff077224 */ /* 0x000fe200078e0a07 */
[C---:B------:R-:W-:Y:S01]  /*2a20*/  ISETP.GT.U32.AND P0, PT, R8.reuse, R59, PT ;  /* 0x0000003b0800720c */ /* 0x040fe20003f04070 */
[----:B------:R-:W-:Y:S02]  /*2a30*/  IMAD.MOV.U32 R55, RZ, RZ, R51 ;  /* 0x000000ffff377224 */ /* 0x000fe400078e0033 */
[C---:B------:R-:W-:Y:S02]  /*2a40*/  IMAD R7, R8.reuse, R7, R52 ;  /* 0x0000000708077224 */ /* 0x040fe400078e0234 */
[----:B------:R-:W-:Y:S01]  /*2a50*/  @!P3 IMAD.MOV R55, RZ, RZ, -R55 ;  /* 0x000000ffff37b224 */ /* 0x000fe200078e0a37 */
[C---:B------:R-:W-:Y:S01]  /*2a60*/  ISETP.GT.U32.AND P3, PT, R8.reuse, R63, PT ;  /* 0x0000003f0800720c */ /* 0x040fe20003f64070 */
[----:B------:R-:W-:Y:S01]  /*2a70*/  @!P5 IMAD.IADD R61, R61, 0x1, -R8 ;  /* 0x000000013d3dd824 */ /* 0x000fe200078e0a08 */
[----:B------:R-:W-:Y:S01]  /*2a80*/  ISETP.GT.U32.AND P5, PT, R8, R7, PT ;  /* 0x000000070800720c */ /* 0x000fe20003fa4070 */
[----:B------:R-:W-:-:S04]  /*2a90*/  IMAD.HI.U32 R40, R5, R69, RZ ;  /* 0x0000004505287227 */ /* 0x000fc800078e00ff */
[--C-:B------:R-:W-:Y:S01]  /*2aa0*/  @!P0 IMAD.IADD R59, R59, 0x1, -R8.reuse ;  /* 0x000000013b3b8824 */ /* 0x100fe200078e0a08 */
[----:B------:R-:W-:Y:S01]  /*2ab0*/  IADD3 R40, -R40, RZ, RZ ;  /* 0x000000ff28287210 */ /* 0x000fe20007ffe1ff */
[----:B------:R-:W-:Y:S01]  /*2ac0*/  IMAD.HI.U32 R51, R5, R75, RZ ;  /* 0x0000004b05337227 */ /* 0x000fe200078e00ff */
[C---:B------:R-:W-:Y:S02]  /*2ad0*/  ISETP.GT.U32.AND P0, PT, R8.reuse, R57, PT ;  /* 0x000000390800720c */ /* 0x040fe40003f04070 */
[C---:B------:R-:W-:Y:S01]  /*2ae0*/  ISETP.GT.U32.AND P1, PT, R8.reuse, R59, PT ;  /* 0x0000003b0800720c */ /* 0x040fe20003f24070 */
[C---:B------:R-:W-:Y:S01]  /*2af0*/  IMAD R69, R8.reuse, R40, R69 ;  /* 0x0000002808457224 */ /* 0x040fe200078e0245 */
[----:B------:R-:W-:Y:S01]  /*2b00*/  @!P3 IADD3 R63, R63, -R8, RZ ;  /* 0x800000083f3fb210 */ /* 0x000fe20007ffe0ff */
[----:B------:R-:W-:Y:S02]  /*2b10*/  @!P5 IMAD.IADD R7, R7, 0x1, -R8 ;  /* 0x000000010707d824 */ /* 0x000fe400078e0a08 */
[----:B------:R-:W-:Y:S01]  /*2b20*/  IMAD.HI.U32 R40, R5, R71, RZ ;  /* 0x0000004705287227 */ /* 0x000fe200078e00ff */
[----:B------:R-:W-:-:S02]  /*2b30*/  ISETP.GT.U32.AND P5, PT, R8, R63, PT ;  /* 0x0000003f0800720c */ /* 0x000fc40003fa4070 */
[C---:B------:R-:W-:Y:S01]  /*2b40*/  ISETP.GT.U32.AND P3, PT, R8.reuse, R69, PT ;  /* 0x000000450800720c */ /* 0x040fe20003f64070 */
[----:B------:R-:W-:Y:S02]  /*2b50*/  IMAD.MOV R40, RZ, RZ, -R40 ;  /* 0x000000ffff287224 */ /* 0x000fe400078e0a28 */
[--C-:B------:R-:W-:Y:S01]  /*2b60*/  @!P0 IMAD.IADD R57, R57, 0x1, -R8.reuse ;  /* 0x0000000139398824 */ /* 0x100fe200078e0a08 */
[C---:B------:R-:W-:Y:S01]  /*2b70*/  ISETP.GT.U32.AND P0, PT, R8.reuse, R65, PT ;  /* 0x000000410800720c */ /* 0x040fe20003f04070 */
[----:B------:R-:W-:Y:S02]  /*2b80*/  IMAD R71, R8, R40, R71 ;  /* 0x0000002808477224 */ /* 0x000fe400078e0247 */
[--C-:B------:R-:W-:Y:S01]  /*2b90*/  @!P1 IMAD.IADD R59, R59, 0x1, -R8.reuse ;  /* 0x000000013b3b9824 */ /* 0x100fe200078e0a08 */
[----:B------:R-:W-:Y:S01]  /*2ba0*/  ISETP.GE.AND P1, PT, R56, RZ, PT ;  /* 0x000000ff3800720c */ /* 0x000fe20003f26270 */
[----:B------:R-:W-:Y:S01]  /*2bb0*/  IMAD.MOV R51, RZ, RZ, -R51 ;  /* 0x000000ffff337224 */ /* 0x000fe200078e0a33 */
[----:B------:R-:W-:Y:S01]  /*2bc0*/  IADD3 R56, R0, 0x32, RZ ;  /* 0x0000003200387810 */ /* 0x000fe20007ffe0ff */
[----:B------:R-:W-:Y:S01]  /*2bd0*/  @!P6 IMAD.MOV R59, RZ, RZ, -R59 ;  /* 0x000000ffff3be224 */ /* 0x000fe200078e0a3b */
[----:B------:R-:W-:Y:S01]  /*2be0*/  @!P5 IADD3 R63, R63, -R8, RZ ;  /* 0x800000083f3fd210 */ /* 0x000fe20007ffe0ff */
[C---:B------:R-:W-:Y:S01]  /*2bf0*/  IMAD R75, R8.reuse, R51, R75 ;  /* 0x00000033084b7224 */ /* 0x040fe200078e024b */
[----:B------:R-:W-:Y:S01]  /*2c00*/  ISETP.GT.U32.AND P5, PT, R8, R71, PT ;  /* 0x000000470800720c */ /* 0x000fe20003fa4070 */
[----:B------:R-:W-:Y:S01]  /*2c10*/  @!P4 IMAD.MOV R57, RZ, RZ, -R57 ;  /* 0x000000ffff39c224 */ /* 0x000fe200078e0a39 */
[----:B------:R-:W-:Y:S01]  /*2c20*/  IABS R73, R56 ;  /* 0x0000003800497213 */ /* 0x000fe20000000000 */
[----:B------:R-:W-:Y:S01]  /*2c30*/  @!P0 IMAD.IADD R65, R65, 0x1, -R8 ;  /* 0x0000000141418824 */ /* 0x000fe200078e0a08 */
[----:B------:R-:W-:Y:S01]  /*2c40*/  @!P3 IADD3 R69, R69, -R8, RZ ;  /* 0x800000084545b210 */ /* 0x000fe20007ffe0ff */
[----:B------:R-:W-:Y:S01]  /*2c50*/  @!P2 IMAD.MOV R61, RZ, RZ, -R61 ;  /* 0x000000ffff3da224 */ /* 0x000fe200078e0a3d */
[----:B------:R-:W-:Y:S01]  /*2c60*/  ISETP.GE.AND P0, PT, R58, RZ, PT ;  /* 0x000000ff3a00720c */ /* 0x000fe20003f06270 */
[----:B------:R-:W-:Y:S01]  /*2c70*/  IMAD.HI.U32 R40, R5, R73, RZ ;  /* 0x0000004905287227 */ /* 0x000fe200078e00ff */
[----:B------:R-:W-:-:S02]  /*2c80*/  ISETP.GT.U32.AND P3, PT, R8, R69, PT ;  /* 0x000000450800720c */ /* 0x000fc40003f64070 */
[C---:B------:R-:W-:Y:S01]  /*2c90*/  ISETP.GT.U32.AND P6, PT, R8.reuse, R7, PT ;  /* 0x000000070800720c */ /* 0x040fe20003fc4070 */
[----:B------:R-:W-:Y:S01]  /*2ca0*/  IMAD.MOV R40, RZ, RZ, -R40 ;  /* 0x000000ffff287224 */ /* 0x000fe200078e0a28 */
[----:B------:R-:W-:Y:S01]  /*2cb0*/  ISETP.GT.U32.AND P4, PT, R8, R65, PT ;  /* 0x000000410800720c */ /* 0x000fe20003f84070 */
[----:B------:R-:W-:Y:S01]  /*2cc0*/  VIADD R58, R0, 0x35 ;  /* 0x00000035003a7836 */ /* 0x000fe20000000000 */
[----:B------:R-:W-:Y:S01]  /*2cd0*/  @!P5 IADD3 R71, R71, -R8, RZ ;  /* 0x800000084747d210 */ /* 0x000fe20007ffe0ff */
[----:B------:R-:W-:Y:S01]  /*2ce0*/  IMAD R73, R8, R40, R73 ;  /* 0x0000002808497224 */ /* 0x000fe200078e0249 */
[----:B------:R-:W-:Y:S01]  /*2cf0*/  ISETP.GE.AND P2, PT, R54, RZ, PT ;  /* 0x000000ff3600720c */ /* 0x000fe20003f46270 */
[----:B------:R-:W-:Y:S01]  /*2d00*/  VIADD R54, R0, 0x34 ;  /* 0x0000003400367836 */ /* 0x000fe20000000000 */
[----:B------:R-:W-:Y:S01]  /*2d10*/  ISETP.GT.U32.AND P5, PT, R8, R71, PT ;  /* 0x000000470800720c */ /* 0x000fe20003fa4070 */
[----:B------:R-:W-:Y:S01]  /*2d20*/  VIADD R68, R0, 0x39 ;  /* 0x0000003900447836 */ /* 0x000fe20000000000 */
[----:B------:R-:W-:Y:S01]  /*2d30*/  IABS R79, R58 ;  /* 0x0000003a004f7213 */ /* 0x000fe20000000000 */
[----:B------:R-:W-:Y:S01]  /*2d40*/  @!P1 IMAD.MOV R63, RZ, RZ, -R63 ;  /* 0x000000ffff3f9224 */ /* 0x000fe200078e0a3f */
[----:B------:R-:W-:Y:S01]  /*2d50*/  @!P3 IADD3 R69, R69, -R8, RZ ;  /* 0x800000084545b210 */ /* 0x000fe20007ffe0ff */
[----:B------:R-:W-:Y:S01]  /*2d60*/  @!P6 IMAD.IADD R7, R7, 0x1, -R8 ;  /* 0x000000010707e824 */ /* 0x000fe200078e0a08 */
[----:B------:R-:W-:Y:S01]  /*2d70*/  ISETP.GT.U32.AND P3, PT, R8, R73, PT ;  /* 0x000000490800720c */ /* 0x000fe20003f64070 */
[----:B------:R-:W-:Y:S01]  /*2d80*/  IMAD.HI.U32 R51, R5, R79, RZ ;  /* 0x0000004f05337227 */ /* 0x000fe200078e00ff */
[----:B------:R-:W-:-:S02]  /*2d90*/  IABS R77, R54 ;  /* 0x00000036004d7213 */ /* 0x000fc40000000000 */
[----:B------:R-:W-:Y:S01]  /*2da0*/  ISETP.GE.AND P6, PT, R62, RZ, PT ;  /* 0x000000ff3e00720c */ /* 0x000fe20003fc6270 */
[----:B------:R-:W-:Y:S01]  /*2db0*/  VIADD R62, R0, 0x37 ;  /* 0x00000037003e7836 */ /* 0x000fe20000000000 */
[----:B------:R-:W-:Y:S01]  /*2dc0*/  IADD3 R51, -R51, RZ, RZ ;  /* 0x000000ff33337210 */ /* 0x000fe20007ffe1ff */
[--C-:B------:R-:W-:Y:S01]  /*2dd0*/  @!P5 IMAD.IADD R71, R71, 0x1, -R8.reuse ;  /* 0x000000014747d824 */ /* 0x100fe200078e0a08 */
[C---:B------:R-:W-:Y:S01]  /*2de0*/  ISETP.GT.U32.AND P5, PT, R8.reuse, R75, PT ;  /* 0x0000004b0800720c */ /* 0x040fe20003fa4070 */
[----:B------:R-:W-:Y:S01]  /*2df0*/  IMAD.HI.U32 R40, R5, R77, RZ ;  /* 0x0000004d05287227 */ /* 0x000fe200078e00ff */
[----:B------:R-:W-:Y:S02]  /*2e00*/  IABS R83, R62 ;  /* 0x0000003e00537213 */ /* 0x000fe40000000000 */
[----:B------:R-:W-:Y:S01]  /*2e10*/  IABS R87, R68 ;  /* 0x0000004400577213 */ /* 0x000fe20000000000 */
[----:B------:R-:W-:Y:S01]  /*2e20*/  @!P3 IMAD.IADD R73, R73, 0x1, -R8 ;  /* 0x000000014949b824 */ /* 0x000fe200078e0a08 */
[----:B------:R-:W-:Y:S01]  /*2e30*/  MOV R67, R7 ;  /* 0x0000000700437202 */ /* 0x000fe20000000f00 */
[----:B------:R-:W-:-:S02]  /*2e40*/  IMAD R79, R8, R51, R79 ;  /* 0x00000033084f7224 */ /* 0x000fc400078e024f */
[----:B------:R-:W-:Y:S01]  /*2e50*/  @!P4 IMAD.IADD R65, R65, 0x1, -R8 ;  /* 0x000000014141c824 */ /* 0x000fe200078e0a08 */
[----:B------:R-:W-:Y:S01]  /*2e60*/  ISETP.GT.U32.AND P3, PT, R8, R73, PT ;  /* 0x000000490800720c */ /* 0x000fe20003f64070 */
[----:B------:R-:W-:Y:S01]  /*2e70*/  IMAD.MOV R40, RZ, RZ, -R40 ;  /* 0x000000ffff287224 */ /* 0x000fe200078e0a28 */
[----:B------:R-:W-:Y:S01]  /*2e80*/  ISETP.GE.AND P4, PT, R60, RZ, PT ;  /* 0x000000ff3c00720c */ /* 0x000fe20003f86270 */
[----:B------:R-:W-:Y:S02]  /*2e90*/  VIADD R60, R0, 0x36 ;  /* 0x00000036003c7836 */ /* 0x000fe40000000000 */
[----:B------:R-:W-:Y:S01]  /*2ea0*/  @!P5 IMAD.IADD R75, R75, 0x1, -R8 ;  /* 0x000000014b4bd824 */ /* 0x000fe200078e0a08 */
[C---:B------:R-:W-:Y:S01]  /*2eb0*/  ISETP.GT.U32.AND P5, PT, R8.reuse, R79, PT ;  /* 0x0000004f0800720c */ /* 0x040fe20003fa4070 */
[C---:B------:R-:W-:Y:S01]  /*2ec0*/  IMAD R77, R8.reuse, R40, R77 ;  /* 0x00000028084d7224 */ /* 0x040fe200078e024d */
[----:B------:R-:W-:Y:S01]  /*2ed0*/  IABS R81, R60 ;  /* 0x0000003c00517213 */ /* 0x000fe20000000000 */
[----:B------:R-:W-:Y:S01]  /*2ee0*/  IMAD.HI.U32 R40, R5, R83, RZ ;  /* 0x0000005305287227 */ /* 0x000fe200078e00ff */
[----:B------:R-:W-:-:S03]  /*2ef0*/  ISETP.GT.U32.AND P1, PT, R8, R75, PT ;  /* 0x0000004b0800720c */ /* 0x000fc60003f24070 */
[-C--:B------:R-:W-:Y:S01]  /*2f00*/  @!P3 IADD3 R73, R73, -R8.reuse, RZ ;  /* 0x800000084949b210 */ /* 0x080fe20007ffe0ff */
[----:B------:R-:W-:Y:S01]  /*2f10*/  IMAD.HI.U32 R52, R5, R81, RZ ;  /* 0x0000005105347227 */ /* 0x000fe200078e00ff */
[C---:B------:R-:W-:Y:S02]  /*2f20*/  ISETP.GT.U32.AND P3, PT, R8.reuse, R77, PT ;  /* 0x0000004d0800720c */ /* 0x040fe40003f64070 */
[----:B------:R-:W-:Y:S01]  /*2f30*/  @!P4 IADD3 R69, -R69, RZ, RZ ;  /* 0x000000ff4545c210 */ /* 0x000fe20007ffe1ff */
[----:B------:R-:W-:Y:S01]  /*2f40*/  IMAD.MOV R40, RZ, RZ, -R40 ;  /* 0x000000ffff287224 */ /* 0x000fe200078e0a28 */
[----:B------:R-:W-:Y:S01]  /*2f50*/  @!P5 IADD3 R79, R79, -R8, RZ ;  /* 0x800000084f4fd210 */ /* 0x000fe20007ffe0ff */
[----:B------:R-:W-:Y:S02]  /*2f60*/  IMAD.MOV R52, RZ, RZ, -R52 ;  /* 0x000000ffff347224 */ /* 0x000fe400078e0a34 */
[----:B------:R-:W-:Y:S01]  /*2f70*/  IMAD R83, R8, R40, R83 ;  /* 0x0000002808537224 */ /* 0x000fe200078e0253 */
[----:B------:R-:W-:Y:S01]  /*2f80*/  @!P1 IADD3 R75, R75, -R8, RZ ;  /* 0x800000084b4b9210 */ /* 0x000fe20007ffe0ff */
[----:B------:R-:W-:-:S03]  /*2f90*/  IMAD.HI.U32 R40, R5, R85, RZ ;  /* 0x0000005505287227 */ /* 0x000fc600078e00ff */
[C---:B------:R-:W-:Y:S01]  /*2fa0*/  ISETP.GT.U32.AND P5, PT, R8.reuse, R83, PT ;  /* 0x000000530800720c */ /* 0x040fe20003fa4070 */
[C---:B------:R-:W-:Y:S01]  /*2fb0*/  IMAD R81, R8.reuse, R52, R81 ;  /* 0x0000003408517224 */ /* 0x040fe200078e0251 */
[----:B------:R-:W-:Y:S01]  /*2fc0*/  IABS R52, R3 ;  /* 0x0000000300347213 */ /* 0x000fe20000000000 */
[----:B------:R-:W-:Y:S01]  /*2fd0*/  @!P0 IMAD.MOV R65, RZ, RZ, -R65 ;  /* 0x000000ffff418224 */ /* 0x000fe200078e0a41 */
[----:B------:R-:W-:Y:S01]  /*2fe0*/  ISETP.GT.U32.AND P0, PT, R8, R79, PT ;  /* 0x0000004f0800720c */ /* 0x000fe20003f04070 */
[----:B------:R-:W-:Y:S02]  /*2ff0*/  IMAD.MOV R51, RZ, RZ, -R40 ;  /* 0x000000ffff337224 */ /* 0x000fe400078e0a28 */
[----:B------:R-:W-:-:S04]  /*3000*/  IMAD.HI.U32 R40, R5, R87, RZ ;  /* 0x0000005705287227 */ /* 0x000fc800078e00ff */
[----:B------:R-:W-:Y:S01]  /*3010*/  @!P3 IMAD.IADD R77, R77, 0x1, -R8 ;  /* 0x000000014d4db824 */ /* 0x000fe200078e0a08 */
[C---:B------:R-:W-:Y:S01]  /*3020*/  ISETP.GT.U32.AND P3, PT, R8.reuse, R81, PT ;  /* 0x000000510800720c */ /* 0x040fe20003f64070 */
[----:B------:R-:W-:Y:S02]  /*3030*/  IMAD.MOV R40, RZ, RZ, -R40 ;  /* 0x000000ffff287224 */ /* 0x000fe400078e0a28 */
[C---:B------:R-:W-:Y:S02]  /*3040*/  IMAD R85, R8.reuse, R51, R85 ;  /* 0x0000003308557224 */ /* 0x040fe400078e0255 */
[C---:B------:R-:W-:Y:S01]  /*3050*/  IMAD R87, R8.reuse, R40, R87 ;  /* 0x0000002808577224 */ /* 0x040fe200078e0257 */
[----:B------:R-:W-:Y:S01]  /*3060*/  @!P0 IADD3 R79, R79, -R8, RZ ;  /* 0x800000084f4f8210 */ /* 0x000fe20007ffe0ff */
[----:B------:R-:W-:Y:S01]  /*3070*/  @!P5 IMAD.IADD R83, R83, 0x1, -R8 ;  /* 0x000000015353d824 */ /* 0x000fe200078e0a08 */
[----:B------:R-:W-:Y:S01]  /*3080*/  ISETP.GT.U32.AND P1, PT, R8, R85, PT ;  /* 0x000000550800720c */ /* 0x000fe20003f24070 */
[----:B------:R-:W-:Y:S01]  /*3090*/  VIADD R72, R0, 0x3b ;  /* 0x0000003b00487836 */ /* 0x000fe20000000000 */
[----:B------:R-:W-:Y:S01]  /*30a0*/  ISETP.GT.U32.AND P0, PT, R8, R87, PT ;  /* 0x000000570800720c */ /* 0x000fe20003f04070 */
[----:B------:R-:W-:-:S03]  /*30b0*/  IMAD.HI.U32 R7, R5, R89, RZ ;  /* 0x0000005905077227 */ /* 0x000fc600078e00ff */
[----:B------:R-:W-:Y:S01]  /*30c0*/  IABS R91, R72 ;  /* 0x00000048005b7213 */ /* 0x000fe20000000000 */
[----:B------:R-:W-:Y:S01]  /*30d0*/  @!P3 IMAD.IADD R81, R81, 0x1, -R8 ;  /* 0x000000015151b824 */ /* 0x000fe200078e0a08 */
[C---:B------:R-:W-:Y:S01]  /*30e0*/  ISETP.GT.U32.AND P3, PT, R8.reuse, R77, PT ;  /* 0x0000004d0800720c */ /* 0x040fe20003f64070 */
[----:B------:R-:W-:Y:S02]  /*30f0*/  IMAD.MOV R7, RZ, RZ, -R7 ;  /* 0x000000ffff077224 */ /* 0x000fe400078e0a07 */
[----:B------:R-:W-:Y:S01]  /*3100*/  IMAD.HI.U32 R40, R5, R91, RZ ;  /* 0x0000005b05287227 */ /* 0x000fe200078e00ff */
[----:B------:R-:W-:-:S03]  /*3110*/  ISETP.GT.U32.AND P5, PT, R8, R81, PT ;  /* 0x000000510800720c */ /* 0x000fc60003fa4070 */
[--C-:B------:R-:W-:Y:S02]  /*3120*/  @!P1 IMAD.IADD R85, R85, 0x1, -R8.reuse ;  /* 0x0000000155559824 */ /* 0x100fe400078e0a08 */
[--C-:B------:R-:W-:Y:S02]  /*3130*/  @!P0 IMAD.IADD R87, R87, 0x1, -R8.reuse ;  /* 0x0000000157578824 */ /* 0x100fe400078e0a08 */
[----:B------:R-:W-:Y:S01]  /*3140*/  @!P2 IMAD.MOV R67, RZ, RZ, -R67 ;  /* 0x000000ffff43a224 */ /* 0x000fe200078e0a43 */
[C---:B------:R-:W-:Y:S01]  /*3150*/  ISETP.GT.U32.AND P1, PT, R8.reuse, R85, PT ;  /* 0x000000550800720c */ /* 0x040fe20003f24070 */
[----:B------:R-:W-:Y:S01]  /*3160*/  @!P3 IMAD.IADD R77, R77, 0x1, -R8 ;  /* 0x000000014d4db824 */ /* 0x000fe200078e0a08 */
[----:B------:R-:W-:Y:S01]  /*3170*/  ISETP.GT.U32.AND P0, PT, R8, R87, PT ;  /* 0x000000570800720c */ /* 0x000fe20003f04070 */
[----:B------:R-:W-:Y:S01]  /*3180*/  IMAD.MOV R40, RZ, RZ, -R40 ;  /* 0x000000ffff287224 */ /* 0x000fe200078e0a28 */
[----:B------:R-:W-:Y:S01]  /*3190*/  ISETP.GE.AND P3, PT, R56, RZ, PT ;  /* 0x000000ff3800720c */ /* 0x000fe20003f66270 */
[--C-:B------:R-:W-:Y:S01]  /*31a0*/  @!P5 IMAD.IADD R81, R81, 0x1, -R8.reuse ;  /* 0x000000015151d824 */ /* 0x100fe200078e0a08 */
[----:B------:R-:W-:Y:S01]  /*31b0*/  IADD3 R56, R0, 0x3c, RZ ;  /* 0x0000003c00387810 */ /* 0x000fe20007ffe0ff */
[----:B------:R-:W-:Y:S01]  /*31c0*/  IMAD R89, R8, R7, R89 ;  /* 0x0000000708597224 */ /* 0x000fe200078e0259 */
[----:B------:R-:W-:Y:S01]  /*31d0*/  ISETP.GE.AND P5, PT, R64, RZ, PT ;  /* 0x000000ff4000720c */ /* 0x000fe20003fa6270 */
[----:B------:R-:W-:Y:S01]  /*31e0*/  VIADD R64, R0, 0x3d ;  /* 0x0000003d00407836 */ /* 0x000fe20000000000 */
[C---:B------:R-:W-:Y:S01]  /*31f0*/  ISETP.GT.U32.AND P2, PT, R8.reuse, R83, PT ;  /* 0x000000530800720c */ /* 0x040fe20003f44070 */
[----:B------:R-:W-:Y:S01]  /*3200*/  IMAD R91, R8, R40, R91 ;  /* 0x00000028085b7224 */ /* 0x000fe200078e025b */
[----:B------:R-:W-:Y:S01]  /*3210*/  IABS R93, R56 ;  /* 0x00000038005d7213 */ /* 0x000fe20000000000 */
[----:B------:R-:W-:Y:S01]  /*3220*/  @!P1 IMAD.IADD R85, R85, 0x1, -R8 ;  /* 0x0000000155559824 */ /* 0x000fe200078e0a08 */
[----:B------:R-:W-:Y:S01]  /*3230*/  IABS R95, R64 ;  /* 0x00000040005f7213 */ /* 0x000fe20000000000 */
[----:B------:R-:W-:Y:S01]  /*3240*/  VIADD R74, R0, 0x3e ;  /* 0x0000003e004a7836 */ /* 0x000fe20000000000 */
[----:B------:R-:W-:Y:S01]  /*3250*/  ISETP.GT.U32.AND P1, PT, R8, R89, PT ;  /* 0x000000590800720c */ /* 0x000fe20003f24070 */
[----:B------:R-:W-:Y:S01]  /*3260*/  IMAD.HI.U32 R40, R5, R93, RZ ;  /* 0x0000005d05287227 */ /* 0x000fe200078e00ff */
[----:B------:R-:W-:-:S02]  /*3270*/  @!P0 IADD3 R87, R87, -R8, RZ ;  /* 0x8000000857578210 */ /* 0x000fc40007ffe0ff */
[----:B------:R-:W-:Y:S01]  /*3280*/  ISETP.GT.U32.AND P0, PT, R8, R91, PT ;  /* 0x0000005b0800720c */ /* 0x000fe20003f04070 */
[----:B------:R-:W-:Y:S01]  /*3290*/  IMAD.HI.U32 R51, R5, R95, RZ ;  /* 0x0000005f05337227 */ /* 0x000fe200078e00ff */
[----:B------:R-:W-:Y:S02]  /*32a0*/  IABS R97, R74 ;  /* 0x0000004a00617213 */ /* 0x000fe40000000000 */
[----:B------:R-:W-:Y:S01]  /*32b0*/  @!P3 IADD3 R73, -R73, RZ, RZ ;  /* 0x000000ff4949b210 */ /* 0x000fe20007ffe1ff */
[----:B------:R-:W-:Y:S02]  /*32c0*/  IMAD.MOV R40, RZ, RZ, -R40 ;  /* 0x000000ffff287224 */ /* 0x000fe400078e0a28 */
[----:B------:R-:W-:Y:S01]  /*32d0*/  @!P2 IMAD.IADD R83, R83, 0x1, -R8 ;  /* 0x000000015353a824 */ /* 0x000fe200078e0a08 */
[----:B------:R-:W-:Y:S01]  /*32e0*/  ISETP.GE.AND P2, PT, R54, RZ, PT ;  /* 0x000000ff3600720c */ /* 0x000fe20003f46270 */
[----:B------:R-:W-:Y:S01]  /*32f0*/  IMAD.MOV R51, RZ, RZ, -R51 ;  /* 0x000000ffff337224 */ /* 0x000fe200078e0a33 */
[----:B------:R-:W-:Y:S01]  /*3300*/  IABS R54, R0 ;  /* 0x0000000000367213 */ /* 0x000fe20000000000 */
[----:B------:R-:W-:-:S02]  /*3310*/  IMAD R93, R8, R40, R93 ;  /* 0x00000028085d7224 */ /* 0x000fc400078e025d */
[C---:B------:R-:W-:Y:S02]  /*3320*/  IMAD R95, R8.reuse, R51, R95 ;  /* 0x00000033085f7224 */ /* 0x040fe400078e025f */
[----:B------:R-:W-:Y:S01]  /*3330*/  @!P1 IMAD.IADD R89, R89, 0x1, -R8 ;  /* 0x0000000159599824 */ /* 0x000fe200078e0a08 */
[----:B------:R-:W-:Y:S01]  /*3340*/  ISETP.GT.U32.AND P1, PT, R8, R93, PT ;  /* 0x0000005d0800720c */ /* 0x000fe20003f24070 */
[----:B------:R-:W-:-:S04]  /*3350*/  IMAD.HI.U32 R7, R5, R54, RZ ;  /* 0x0000003605077227 */ /* 0x000fc800078e00ff */
[----:B------:R-:W-:Y:S01]  /*3360*/  @!P0 IMAD.IADD R91, R91, 0x1, -R8 ;  /* 0x000000015b5b8824 */ /* 0x000fe200078e0a08 */
[----:B------:R-:W-:Y:S01]  /*3370*/  ISETP.GT.U32.AND P0, PT, R8, R95, PT ;  /* 0x0000005f0800720c */ /* 0x000fe20003f04070 */
[----:B------:R-:W-:Y:S02]  /*3380*/  IMAD.MOV R51, RZ, RZ, -R7 ;  /* 0x000000ffff337224 */ /* 0x000fe400078e0a07 */
[----:B------:R-:W-:-:S04]  /*3390*/  IMAD.HI.U32 R40, R5, R97, RZ ;  /* 0x0000006105287227 */ /* 0x000fc800078e00ff */
[----:B------:R-:W-:Y:S01]  /*33a0*/  IMAD R51, R8, R51, R54 ;  /* 0x0000003308337224 */ /* 0x000fe200078e0236 */
[----:B------:R-:W-:Y:S01]  /*33b0*/  IADD3 R40, -R40, RZ, RZ ;  /* 0x000000ff28287210 */ /* 0x000fe20007ffe1ff */
[--C-:B------:R-:W-:Y:S01]  /*33c0*/  @!P1 IMAD.IADD R93, R93, 0x1, -R8.reuse ;  /* 0x000000015d5d9824 */ /* 0x100fe200078e0a08 */
[----:B------:R-:W-:Y:S01]  /*33d0*/  ISETP.GT.U32.AND P1, PT, R8, R89, PT ;  /* 0x000000590800720c */ /* 0x000fe20003f24070 */
[----:B------:R-:W-:Y:S01]  /*33e0*/  IMAD.HI.U32 R7, R6, R52, RZ ;  /* 0x0000003406077227 */ /* 0x000fe200078e00ff */
[C---:B------:R-:W-:Y:S02]  /*33f0*/  ISETP.GT.U32.AND P4, PT, R8.reuse, R51, PT ;  /* 0x000000330800720c */ /* 0x040fe40003f84070 */
[C---:B------:R-:W-:Y:S01]  /*3400*/  ISETP.GT.U32.AND P3, PT, R8.reuse, R93, PT ;  /* 0x0000005d0800720c */ /* 0x040fe20003f64070 */
[----:B------:R-:W-:Y:S01]  /*3410*/  @!P0 IMAD.IADD R95, R95, 0x1, -R8 ;  /* 0x000000015f5f8824 */ /* 0x000fe200078e0a08 */
[----:B------:R-:W-:Y:S01]  /*3420*/  ISETP.GT.U32.AND P0, PT, R8, R91, PT ;  /* 0x0000005b0800720c */ /* 0x000fe20003f04070 */
[----:B------:R-:W-:-:S02]  /*3430*/  VIADD R5, R3, 0x80 ;  /* 0x0000008003057836 */ /* 0x000fc40000000000 */
[----:B------:R-:W-:Y:S02]  /*3440*/  IMAD.MOV R7, RZ, RZ, -R7 ;  /* 0x000000ffff077224 */ /* 0x000fe400078e0a07 */
[C---:B------:R-:W-:Y:S01]  /*3450*/  IMAD R97, R8.reuse, R40, R97 ;  /* 0x0000002808617224 */ /* 0x040fe200078e0261 */
[----:B------:R-:W-:Y:S01]  /*3460*/  IABS R54, R5 ;  /* 0x0000000500367213 */ /* 0x000fe20000000000 */
[----:B------:R-:W-:Y:S02]  /*3470*/  IMAD R52, R9, R7, R52 ;  /* 0x0000000709347224 */ /* 0x000fe400078e0234 */
[--C-:B------:R-:W-:Y:S01]  /*3480*/  @!P1 IMAD.IADD R89, R89, 0x1, -R8.reuse ;  /* 0x0000000159599824 */ /* 0x100fe200078e0a08 */
[----:B------:R-:W-:Y:S01]  /*3490*/  ISETP.GT.U32.AND P1, PT, R8, R97, PT ;  /* 0x000000610800720c */ /* 0x000fe20003f24070 */
[----:B------:R-:W-:Y:S01]  /*34a0*/  @!P4 IMAD.IADD R51, R51, 0x1, -R8 ;  /* 0x000000013333c824 */ /* 0x000fe200078e0a08 */
[----:B------:R-:W-:Y:S01]  /*34b0*/  ISETP.GE.AND P4, PT, R58, RZ, PT ;  /* 0x000000ff3a00720c */ /* 0x000fe20003f86270 */
[----:B------:R-:W-:Y:S01]  /*34c0*/  IMAD.HI.U32 R6, R6, R54, RZ ;  /* 0x0000003606067227 */ /* 0x000fe200078e00ff */
[----:B------:R-:W-:-:S02]  /*34d0*/  @!P0 IADD3 R91, R91, -R8, RZ ;  /* 0x800000085b5b8210 */ /* 0x000fc40007ffe0ff */
[C---:B------:R-:W-:Y:S01]  /*34e0*/  ISETP.GT.U32.AND P0, PT, R9.reuse, R52, PT ;  /* 0x000000340900720c */ /* 0x040fe20003f04070 */
[----:B------:R-:W-:Y:S01]  /*34f0*/  @!P5 IMAD.MOV R75, RZ, RZ, -R75 ;  /* 0x000000ffff4bd224 */ /* 0x000fe200078e0a4b */
[C---:B------:R-:W-:Y:S01]  /*3500*/  ISETP.GT.U32.AND P5, PT, R8.reuse, R51, PT ;  /* 0x000000330800720c */ /* 0x040fe20003fa4070 */
[----:B------:R-:W-:Y:S02]  /*3510*/  IMAD.MOV R6, RZ, RZ, -R6 ;  /* 0x000000ffff067224 */ /* 0x000fe400078e0a06 */
[----:B------:R-:W-:Y:S02]  /*3520*/  @!P2 IMAD.MOV R77, RZ, RZ, -R77 ;  /* 0x000000ffff4da224 */ /* 0x000fe400078e0a4d */
[----:B------:R-:W-:Y:S01]  /*3530*/  IMAD R54, R9, R6, R54 ;  /* 0x0000000609367224 */ /* 0x000fe200078e0236 */
[----:B------:R-:W-:Y:S01]  /*3540*/  @!P1 IADD3 R97, R97, -R8, RZ ;  /* 0x8000000861619210 */ /* 0x000fe20007ffe0ff */
[----:B------:R-:W-:Y:S01]  /*3550*/  @!P6 IMAD.MOV R71, RZ, RZ, -R71 ;  /* 0x000000ffff47e224 */ /* 0x000fe200078e0a47 */
[----:B------:R-:W-:Y:S01]  /*3560*/  ISETP.GT.U32.AND P6, PT, R8, R95, PT ;  /* 0x0000005f0800720c */ /* 0x000fe20003fc4070 */
[--C-:B------:R-:W-:Y:S01]  /*3570*/  @!P3 IMAD.IADD R93, R93, 0x1, -R8.reuse ;  /* 0x000000015d5db824 */ /* 0x100fe200078e0a08 */
[----:B------:R-:W-:Y:S01]  /*3580*/  ISETP.GT.U32.AND P2, PT, R9, R54, PT ;  /* 0x000000360900720c */ /* 0x000fe20003f44070 */
[----:B------:R-:W-:Y:S01]  /*3590*/  @!P0 IMAD.IADD R52, R52, 0x1, -R9 ;  /* 0x0000000134348824 */ /* 0x000fe200078e0a09 */
[----:B------:R-:W-:Y:S01]  /*35a0*/  ISETP.GE.AND P3, PT, R60, RZ, PT ;  /* 0x000000ff3c00720c */ /* 0x000fe20003f66270 */
[----:B------:R-:W-:Y:S01]  /*35b0*/  @!P5 IMAD.IADD R51, R51, 0x1, -R8 ;  /* 0x000000013333d824 */ /* 0x000fe200078e0a08 */
[----:B------:R-:W-:Y:S01]  /*35c0*/  ISETP.GT.U32.AND P0, PT, R8, R97, PT ;  /* 0x000000610800720c */ /* 0x000fe20003f04070 */
[----:B------:R-:W2:Y:S01]  /*35d0*/  LDC.64 R6, c[0x0][0x238] ;  /* 0x00008e00ff067b82 */ /* 0x000ea20000000a00 */
[----:B------:R-:W-:Y:S01]  /*35e0*/  ISETP.GE.AND P5, PT, R0, RZ, PT ;  /* 0x000000ff0000720c */ /* 0x000fe20003fa6270 */
[----:B------:R-:W-:Y:S01]  /*35f0*/  IMAD.SHL.U32 R4, R4, 0x10, RZ ;  /* 0x0000001004047824 */ /* 0x000fe200078e00ff */
[----:B------:R-:W-:-:S02]  /*3600*/  ISETP.GE.AND P1, PT, R66, RZ, PT ;  /* 0x000000ff4200720c */ /* 0x000fc40003f26270 */
[----:B------:R-:W-:Y:S01]  /*3610*/  @!P4 IADD3 R79, -R79, RZ, RZ ;  /* 0x000000ff4f4fc210 */ /* 0x000fe20007ffe1ff */
[----:B------:R-:W-:Y:S01]  /*3620*/  @!P6 IMAD.IADD R95, R95, 0x1, -R8 ;  /* 0x000000015f5fe824 */ /* 0x000fe200078e0a08 */
[----:B------:R-:W-:Y:S01]  /*3630*/  ISETP.GE.AND P6, PT, R62, RZ, PT ;  /* 0x000000ff3e00720c */ /* 0x000fe20003fc6270 */
[----:B------:R-:W-:Y:S01]  /*3640*/  @!P2 IMAD.IADD R54, R54, 0x1, -R9 ;  /* 0x000000013636a824 */ /* 0x000fe200078e0a09 */
[----:B------:R-:W-:Y:S01]  /*3650*/  ISETP.GT.U32.AND P2, PT, R9, R52, PT ;  /* 0x000000340900720c */ /* 0x000fe20003f44070 */
[----:B------:R-:W-:Y:S01]  /*3660*/  @!P3 IMAD.MOV R81, RZ, RZ, -R81 ;  /* 0x000000ffff51b224 */ /* 0x000fe200078e0a51 */
[----:B------:R-:W-:Y:S02]  /*3670*/  ISETP.GE.AND P4, PT, R68, RZ, PT ;  /* 0x000000ff4400720c */ /* 0x000fe40003f86270 */
[----:B------:R-:W-:Y:S01]  /*3680*/  @!P0 IADD3 R97, R97, -R8, RZ ;  /* 0x8000000861618210 */ /* 0x000fe20007ffe0ff */
[----:B------:R-:W-:Y:S01]  /*3690*/  @!P5 IMAD.MOV R51, RZ, RZ, -R51 ;  /* 0x000000ffff33d224 */ /* 0x000fe200078e0a33 */
[----:B------:R-:W-:Y:S01]  /*36a0*/  ISETP.GT.U32.AND P3, PT, R9, R54, PT ;  /* 0x000000360900720c */ /* 0x000fe20003f64070 */
[----:B------:R-:W-:Y:S01]  /*36b0*/  @!P1 IMAD.MOV R85, RZ, RZ, -R85 ;  /* 0x000000ffff559224 */ /* 0x000fe200078e0a55 */
[----:B------:R-:W-:-:S02]  /*36c0*/  ISETP.GE.AND P0, PT, R56, RZ, PT ;  /* 0x000000ff3800720c */ /* 0x000fc40003f06270 */
[----:B------:R-:W-:Y:S01]  /*36d0*/  ISETP.GE.AND P5, PT, R64, RZ, PT ;  /* 0x000000ff4000720c */ /* 0x000fe20003fa6270 */
[----:B------:R-:W-:Y:S01]  /*36e0*/  @!P6 IMAD.MOV R83, RZ, RZ, -R83 ;  /* 0x000000ffff53e224 */ /* 0x000fe200078e0a53 */
[----:B------:R-:W-:Y:S01]  /*36f0*/  ISETP.GE.AND P1, PT, R72, RZ, PT ;  /* 0x000000ff4800720c */ /* 0x000fe20003f26270 */
[--C-:B------:R-:W-:Y:S01]  /*3700*/  @!P2 IMAD.IADD R52, R52, 0x1, -R9.reuse ;  /* 0x000000013434a824 */ /* 0x100fe200078e0a09 */
[----:B------:R-:W-:Y:S01]  /*3710*/  ISETP.GE.AND P6, PT, R70, RZ, PT ;  /* 0x000000ff4600720c */ /* 0x000fe20003fc6270 */
[----:B--2---:R-:W-:Y:S01]  /*3720*/  IMAD R163, R6, 0x42, RZ ;  /* 0x0000004206a37824 */ /* 0x004fe200078e02ff */
[----:B------:R-:W-:Y:S01]  /*3730*/  ISETP.GE.AND P2, PT, R74, RZ, PT ;  /* 0x000000ff4a00720c */ /* 0x000fe20003f46270 */
[----:B------:R-:W-:Y:S01]  /*3740*/  IMAD R165, R6, 0x43, RZ ;  /* 0x0000004306a57824 */ /* 0x000fe200078e02ff */
[----:B------:R-:W-:Y:S01]  /*3750*/  LOP3.LUT R8, RZ, R189, RZ, 0x33, !PT ;  /* 0x000000bdff087212 */ /* 0x000fe200078e33ff */
[----:B------:R-:W-:Y:S01]  /*3760*/  @!P3 IMAD.IADD R54, R54, 0x1, -R9 ;  /* 0x000000013636b824 */ /* 0x000fe200078e0a09 */
[----:B------:R-:W-:Y:S01]  /*3770*/  ISETP.NE.AND P3, PT, R189, RZ, PT ;  /* 0x000000ffbd00720c */ /* 0x000fe20003f65270 */
[----:B------:R-:W-:Y:S01]  /*3780*/  @!P0 IMAD.MOV R93, RZ, RZ, -R93 ;  /* 0x000000ffff5d8224 */ /* 0x000fe200078e0a5d */
[----:B------:R-:W-:Y:S01]  /*3790*/  ISETP.GE.AND P0, PT, R3, RZ, PT ;  /* 0x000000ff0300720c */ /* 0x000fe20003f06270 */
[----:B------:R-:W-:Y:S01]  /*37a0*/  IMAD R9, R242, R7, RZ ;  /* 0x00000007f2097224 */ /* 0x000fe200078e02ff */
[----:B------:R-:W-:Y:S01]  /*37b0*/  @!P5 IADD3 R95, -R95, RZ, RZ ;  /* 0x000000ff5f5fd210 */ /* 0x000fe20007ffe1ff */
[----:B------:R-:W-:Y:S01]  /*37c0*/  @!P1 IMAD.MOV R91, RZ, RZ, -R91 ;  /* 0x000000ffff5b9224 */ /* 0x000fe200078e0a5b */
[----:B------:R-:W-:Y:S01]  /*37d0*/  ISETP.GE.AND P5, PT, R5, RZ, PT ;  /* 0x000000ff0500720c */ /* 0x000fe20003fa6270 */
[----:B------:R-:W-:Y:S01]  /*37e0*/  @!P6 IMAD.MOV R89, RZ, RZ, -R89 ;  /* 0x000000ffff59e224 */ /* 0x000fe200078e0a59 */
[C---:B------:R-:W-:Y:S01]  /*37f0*/  SEL R51, R8.reuse, R51, !P3 ;  /* 0x0000003308337207 */ /* 0x040fe20005800000 */
[----:B------:R-:W-:Y:S01]  /*3800*/  @!P2 IMAD.MOV R97, RZ, RZ, -R97 ;  /* 0x000000ffff61a224 */ /* 0x000fe200078e0a61 */
[----:B------:R-:W-:Y:S01]  /*3810*/  SEL R58, R8, R12, !P3 ;  /* 0x0000000c083a7207 */ /* 0x000fe20005800000 */
[----:B------:R-:W-:Y:S01]  /*3820*/  IMAD R169, R6, 0x60, RZ ;  /* 0x0000006006a97824 */ /* 0x000fe200078e02ff */
[----:B------:R-:W-:Y:S01]  /*3830*/  LEA R40, P1, R9, UR4, 0x2 ;  /* 0x0000000409287c11 */ /* 0x000fe2000f8210ff */
[----:B------:R-:W-:Y:S01]  /*3840*/  ULDC UR4, c[0x0][0x240] ;  /* 0x0000900000047ab9 */ /* 0x000fe20000000800 */
[C---:B------:R-:W-:Y:S01]  /*3850*/  SEL R60, R8.reuse, R13, !P3 ;  /* 0x0000000d083c7207 */ /* 0x040fe20005800000 */
[----:B------:R-:W-:Y:S01]  /*3860*/  IMAD R13, R51, UR4, RZ ;  /* 0x00000004330d7c24 */ /* 0x000fe2000f8e02ff */
[----:B------:R-:W-:Y:S01]  /*3870*/  SEL R64, R8, R15, !P3 ;  /* 0x0000000f08407207 */ /* 0x000fe20005800000 */
[----:B------:R-:W-:Y:S01]  /*3880*/  IMAD R15, R58, UR4, RZ ;  /* 0x000000043a0f7c24 */ /* 0x000fe2000f8e02ff */
[C---:B------:R-:W-:Y:S01]  /*3890*/  SEL R28, R8.reuse, R28, !P3 ;  /* 0x0000001c081c7207 */ /* 0x040fe20005800000 */
[----:B------:R-:W-:Y:S01]  /*38a0*/  @!P0 IMAD.MOV R52, RZ, RZ, -R52 ;  /* 0x000000ffff348224 */ /* 0x000fe200078e0a34 */
[C---:B------:R-:W-:Y:S01]  /*38b0*/  SEL R50, R8.reuse, R50, !P3 ;  /* 0x0000003208327207 */ /* 0x040fe20005800000 */
[----:B------:R-:W-:Y:S01]  /*38c0*/  @!P5 IMAD.MOV R54, RZ, RZ, -R54 ;  /* 0x000000ffff36d224 */ /* 0x000fe200078e0a36 */
[----:B------:R-:W-:Y:S01]  /*38d0*/  SEL R56, R8, R11, !P3 ;  /* 0x0000000b08387207 */ /* 0x000fe20005800000 */
[----:B------:R-:W-:Y:S01]  /*38e0*/  IMAD R173, R6, 0x61, RZ ;  /* 0x0000006106ad7824 */ /* 0x000fe200078e02ff */
[C---:B------:R-:W-:Y:S01]  /*38f0*/  SEL R72, R8.reuse, R19, !P3 ;  /* 0x0000001308487207 */ /* 0x040fe20005800000 */
[----:B------:R-:W2:Y:S01]  /*3900*/  LDC R11, c[0x0][0x230] ;  /* 0x00008c00ff0b7b82 */ /* 0x000ea20000000800 */
[----:B------:R-:W-:Y:S01]  /*3910*/  SEL R62, R8, R14, !P3 ;  /* 0x0000000e083e7207 */ /* 0x000fe20005800000 */
[----:B------:R-:W-:Y:S01]  /*3920*/  IMAD R14, R56, UR4, RZ ;  /* 0x00000004380e7c24 */ /* 0x000fe2000f8e02ff */
[----:B------:R-:W-:Y:S01]  /*3930*/  SEL R66, R8, R16, !P3 ;  /* 0x0000001008427207 */ /* 0x000fe20005800000 */
[----:B------:R-:W-:Y:S01]  /*3940*/  IMAD R16, R60, UR4, RZ ;  /* 0x000000043c107c24 */ /* 0x000fe2000f8e02ff */
[----:B------:R-:W-:Y:S01]  /*3950*/  SEL R29, R8, R29, !P3 ;  /* 0x0000001d081d7207 */ /* 0x000fe20005800000 */
[----:B------:R-:W-:Y:S01]  /*3960*/  IMAD R177, R6, 0x62, RZ ;  /* 0x0000006206b17824 */ /* 0x000fe200078e02ff */
[----:B------:R-:W-:Y:S01]  /*3970*/  SEL R96, R8, R35, !P3 ;  /* 0x0000002308607207 */ /* 0x000fe20005800000 */
[----:B------:R-:W-:Y:S01]  /*3980*/  IMAD R35, R28, UR9, RZ ;  /* 0x000000091c237c24 */ /* 0x000fe2000f8e02ff */
[----:B------:R-:W-:Y:S01]  /*3990*/  SEL R100, R8, R41, !P3 ;  /* 0x0000002908647207 */ /* 0x000fe20005800000 */
[----:B------:R-:W-:Y:S01]  /*39a0*/  IMAD R19, R66, UR4, RZ ;  /* 0x0000000442137c24 */ /* 0x000fe2000f8e02ff */
[----:B------:R-:W-:Y:S01]  /*39b0*/  SEL R149, R8, R85, !P3 ;  /* 0x0000005508957207 */ /* 0x000fe20005800000 */
[----:B------:R-:W-:Y:S01]  /*39c0*/  IMAD R85, R50, UR30, RZ ;  /* 0x0000001e32557c24 */ /* 0x000fe2000f8e02ff */
[----:B------:R-:W-:Y:S01]  /*39d0*/  @!P4 IADD3 R87, -R87, RZ, RZ ;  /* 0x000000ff5757c210 */ /* 0x000fe20007ffe1ff */
[----:B------:R-:W-:Y:S01]  /*39e0*/  IMAD R181, R6, 0x63, RZ ;  /* 0x0000006306b57824 */ /* 0x000fe200078e02ff */
[----:B------:R-:W-:Y:S01]  /*39f0*/  SEL R68, R8, R17, !P3 ;  /* 0x0000001108447207 */ /* 0x000fe20005800000 */
[----:B------:R-:W-:Y:S01]  /*3a00*/  IMAD R17, R62, UR4, RZ ;  /* 0x000000043e117c24 */ /* 0x000fe2000f8e02ff */
[----:B------:R-:W-:Y:S01]  /*3a10*/  SEL R70, R8, R18, !P3 ;  /* 0x0000001208467207 */ /* 0x000fe20005800000 */
[----:B------:R-:W-:Y:S01]  /*3a20*/  IMAD R18, R64, UR4, RZ ;  /* 0x0000000440127c24 */ /* 0x000fe2000f8e02ff */
[----:B------:R-:W-:Y:S01]  /*3a30*/  SEL R78, R8, R22, !P3 ;  /* 0x00000016084e7207 */ /* 0x000fe20005800000 */
[----:B------:R-:W-:Y:S01]  /*3a40*/  IMAD R22, R72, UR4, RZ ;  /* 0x0000000448167c24 */ /* 0x000fe2000f8e02ff */
[----:B------:R-:W-:Y:S01]  /*3a50*/  SEL R88, R8, R31, !P3 ;  /* 0x0000001f08587207 */ /* 0x000fe20005800000 */
[----:B------:R-:W-:Y:S01]  /*3a60*/  IMAD R149, R149, UR47, RZ ;  /* 0x0000002f95957c24 */ /* 0x000fe2000f8e02ff */
[----:B------:R-:W-:Y:S01]  /*3a70*/  LEA.HI.X.SX32 R41, R9, UR5, 0x2, P1 ;  /* 0x0000000509297c11 */ /* 0x000fe200088f16ff */
[----:B------:R-:W-:Y:S01]  /*3a80*/  ULDC UR5, c[0x0][0x240] ;  /* 0x0000900000057ab9 */ /* 0x000fe20000000800 */
[----:B------:R-:W-:Y:S01]  /*3a90*/  ISETP.NE.AND P4, PT, R188, RZ, PT ;  /* 0x000000ffbc00720c */ /* 0x000fe20003f85270 */
[----:B------:R-:W3:Y:S01]  /*3aa0*/  LDC R9, c[0x0][0x230] ;  /* 0x00008c00ff097b82 */ /* 0x000ee20000000800 */
[----:B------:R-:W-:Y:S01]  /*3ab0*/  LOP3.LUT R7, RZ, R188, RZ, 0x33, !PT ;  /* 0x000000bcff077212 */ /* 0x000fe200078e33ff */
[----:B--2---:R-:W-:Y:S01]  /*3ac0*/  VIADD R11, R11, 0xfffffffd ;  /* 0xfffffffd0b0b7836 */ /* 0x004fe20000000000 */
[----:B------:R-:W-:Y:S01]  /*3ad0*/  SEL R26, R8, R26, !P3 ;  /* 0x0000001a081a7207 */ /* 0x000fe20005800000 */
[----:B------:R-:W-:Y:S01]  /*3ae0*/  IMAD R193, R6, 0x24, RZ ;  /* 0x0000002406c17824 */ /* 0x000fe200078e02ff */
[----:B------:R-:W-:Y:S01]  /*3af0*/  SEL R38, R8, R38, !P3 ;  /* 0x0000002608267207 */ /* 0x000fe20005800000 */
[----:B------:R-:W-:Y:S01]  /*3b00*/  IMAD R197, R6, 0x25, RZ ;  /* 0x0000002506c57824 */ /* 0x000fe200078e02ff */
[----:B------:R-:W-:Y:S01]  /*3b10*/  SEL R46, R8, R46, !P3 ;  /* 0x0000002e082e7207 */ /* 0x000fe20005800000 */
[C---:B------:R-:W-:Y:S01]  /*3b20*/  IMAD R201, R6.reuse, 0x26, RZ ;  /* 0x0000002606c97824 */ /* 0x040fe200078e02ff */
[-C--:B------:R-:W-:Y:S01]  /*3b30*/  LEA R50, P0, R13, R40.reuse, 0x2 ;  /* 0x000000280d327211 */ /* 0x080fe200078010ff */
[C---:B------:R-:W-:Y:S01]  /*3b40*/  IMAD R203, R6.reuse, 0x27, RZ ;  /* 0x0000002706cb7824 */ /* 0x040fe200078e02ff */
[----:B------:R-:W-:Y:S01]  /*3b50*/  LEA R28, P1, R15, R40, 0x2 ;  /* 0x000000280f1c7211 */ /* 0x000fe200078210ff */
[----:B------:R-:W-:Y:S01]  /*3b60*/  IMAD R207, R6, 0x44, RZ ;  /* 0x0000004406cf7824 */ /* 0x000fe200078e02ff */
[----:B------:R-:W-:Y:S01]  /*3b70*/  SEL R74, R8, R20, !P3 ;  /* 0x00000014084a7207 */ /* 0x000fe20005800000 */
[----:B------:R-:W-:Y:S01]  /*3b80*/  IMAD R20, R68, UR4, RZ ;  /* 0x0000000444147c24 */ /* 0x000fe2000f8e02ff */
[----:B------:R-:W-:Y:S01]  /*3b90*/  SEL R76, R8, R21, !P3 ;  /* 0x00000015084c7207 */ /* 0x000fe20005800000 */
[----:B------:R-:W-:Y:S01]  /*3ba0*/  IMAD R21, R70, UR4, RZ ;  /* 0x0000000446157c24 */ /* 0x000fe2000f8e02ff */
[C---:B------:R-:W-:Y:S01]  /*3bb0*/  SEL R98, R8.reuse, R36, !P3 ;  /* 0x0000002408627207 */ /* 0x040fe20005800000 */
        /* <DEDUP_REMOVED lines=17> */
[C---:B------:R-:W-:Y:S01]  /*3cd0*/  SEL R94, R8.reuse, R34, !P3 ;  /* 0x00000022085e7207 */ /* 0x040fe20005800000 */
[----:B------:R-:W-:Y:S01]  /*3ce0*/  IMAD R34, R27, UR8, RZ ;  /* 0x000000081b227c24 */ /* 0x000fe2000f8e02ff */
[----:B------:R-:W-:Y:S01]  /*3cf0*/  SEL R99, R8, R37, !P3 ;  /* 0x0000002508637207 */ /* 0x000fe20005800000 */
[----:B------:R-:W-:Y:S01]  /*3d00*/  IMAD R32, R84, UR6, RZ ;  /* 0x0000000654207c24 */ /* 0x000fe2000f8e02ff */
[----:B------:R-:W-:Y:S01]  /*3d10*/  SEL R39, R8, R39, !P3 ;  /* 0x0000002708277207 */ /* 0x000fe20005800000 */
[----:B------:R-:W-:Y:S01]  /*3d20*/  IMAD R37, R86, UR11, RZ ;  /* 0x0000000b56257c24 */ /* 0x000fe2000f8e02ff */
[C---:B------:R-:W-:Y:S01]  /*3d30*/  SEL R42, R8.reuse, R42, !P3 ;  /* 0x0000002a082a7207 */ /* 0x040fe20005800000 */
[----:B------:R-:W2:Y:S01]  /*3d40*/  LDC R10, c[0x0][0x230] ;  /* 0x00008c00ff0a7b82 */ /* 0x000ea20000000800 */
[C---:B------:R-:W-:Y:S01]  /*3d50*/  SEL R43, R8.reuse, R43, !P3 ;  /* 0x0000002b082b7207 */ /* 0x040fe20005800000 */
        /* <DEDUP_REMOVED lines=57> */
[-C--:B------:R-:W-:Y:S01]  /*40f0*/  LEA.HI.X.SX32 R51, R13, R41.reuse, 0x2, P0 ;  /* 0x000000290d337211 */ /* 0x080fe200000f16ff */
[----:B------:R-:W-:Y:S01]  /*4100*/  IMAD R145, R145, UR43, RZ ;  /* 0x0000002b91917c24 */ /* 0x000fe2000f8e02ff */
[-C--:B------:R-:W-:Y:S01]  /*4110*/  LEA.HI.X.SX32 R29, R15, R41.reuse, 0x2, P1 ;  /* 0x000000290f1d7211 */ /* 0x080fe200008f16ff */
[----:B------:R-:W-:Y:S01]  /*4120*/  IMAD R147, R147, UR45, RZ ;  /* 0x0000002d93937c24 */ /* 0x000fe2000f8e02ff */
[----:B------:R-:W-:Y:S01]  /*4130*/  SEL R7, R7, R54, !P4 ;  /* 0x0000003607077207 */ /* 0x000fe20006000000 */
[----:B------:R-:W-:Y:S01]  /*4140*/  IMAD R54, R99, UR18, RZ ;  /* 0x0000001263367c24 */ /* 0x000fe2000f8e02ff */
[-C--:B------:R-:W-:Y:S01]  /*4150*/  LEA R70, P0, R14, R40.reuse, 0x2 ;  /* 0x000000280e467211 */ /* 0x080fe200078010ff */
[----:B------:R-:W-:Y:S01]  /*4160*/  IMAD R143, R143, UR41, RZ ;  /* 0x000000298f8f7c24 */ /* 0x000fe2000f8e02ff */
[-C--:B------:R-:W-:Y:S01]  /*4170*/  LEA R88, P1, R22, R40.reuse, 0x2 ;  /* 0x0000002816587211 */ /* 0x080fe200078210ff */
[----:B------:R-:W-:Y:S01]  /*4180*/  IMAD R146, R146, UR44, RZ ;  /* 0x0000002c92927c24 */ /* 0x000fe2000f8e02ff */
[-C--:B------:R-:W-:Y:S01]  /*4190*/  LEA R26, P2, R16, R40.reuse, 0x2 ;  /* 0x00000028101a7211 */ /* 0x080fe200078410ff */
[----:B------:R-:W-:Y:S01]  /*41a0*/  IMAD R148, R148, UR46, RZ ;  /* 0x0000002e94947c24 */ /* 0x000fe2000f8e02ff */
[-C--:B------:R-:W-:Y:S01]  /*41b0*/  LEA R38, P3, R17, R40.reuse, 0x2 ;  /* 0x0000002811267211 */ /* 0x080fe200078610ff */
[----:B------:R-:W4:Y:S01]  /*41c0*/  S2UR UR4, SR_CgaCtaId ;  /* 0x00000000000479c3 */ /* 0x000f220000008800 */
[-C--:B------:R-:W-:Y:S01]  /*41d0*/  LEA R46, P4, R18, R40.reuse, 0x2 ;  /* 0x00000028122e7211 */ /* 0x080fe200078810ff */
[----:B------:R-:W-:Y:S01]  /*41e0*/  IMAD R154, R154, UR52, RZ ;  /* 0x000000349a9a7c24 */ /* 0x000fe2000f8e02ff */
[-C--:B------:R-:W-:Y:S01]  /*41f0*/  LEA R12, P5, R19, R40.reuse, 0x2 ;  /* 0x00000028130c7211 */ /* 0x080fe200078a10ff */
[----:B------:R-:W-:Y:S01]  /*4200*/  IMAD R150, R150, UR48, RZ ;  /* 0x0000003096967c24 */ /* 0x000fe2000f8e02ff */
[-C--:B------:R-:W-:Y:S01]  /*4210*/  LEA R42, P6, R20, R40.reuse, 0x2 ;  /* 0x00000028142a7211 */ /* 0x080fe200078c10ff */
[----:B------:R-:W-:Y:S01]  /*4220*/  IMAD R152, R152, UR50, RZ ;  /* 0x0000003298987c24 */ /* 0x000fe2000f8e02ff */
[-C--:B------:R-:W-:Y:S01]  /*4230*/  LEA.HI.X.SX32 R71, R14, R41.reuse, 0x2, P0 ;  /* 0x000000290e477211 */ /* 0x080fe200000f16ff */
[----:B------:R-:W-:Y:S01]  /*4240*/  IMAD R153, R153, UR51, RZ ;  /* 0x0000003399997c24 */ /* 0x000fe2000f8e02ff */
[-C--:B------:R-:W-:Y:S01]  /*4250*/  LEA.HI.X.SX32 R89, R22, R41.reuse, 0x2, P1 ;  /* 0x0000002916597211 */ /* 0x080fe200008f16ff */
[----:B------:R-:W-:Y:S01]  /*4260*/  IMAD R155, R155, UR53, RZ ;  /* 0x000000359b9b7c24 */ /* 0x000fe2000f8e02ff */
[-C--:B------:R-:W-:Y:S01]  /*4270*/  LEA R74, P0, R21, R40.reuse, 0x2 ;  /* 0x00000028154a7211 */ /* 0x080fe200078010ff */
[----:B------:R-:W-:Y:S01]  /*4280*/  ULDC UR5, c[0x0][0x234] ;  /* 0x00008d0000057ab9 */ /* 0x000fe20000000800 */
[-C--:B------:R-:W-:Y:S01]  /*4290*/  LEA.HI.X.SX32 R27, R16, R41.reuse, 0x2, P2 ;  /* 0x00000029101b7211 */ /* 0x080fe200010f16ff */
[----:B------:R-:W-:Y:S01]  /*42a0*/  IMAD R8, R8, UR5, RZ ;  /* 0x0000000508087c24 */ /* 0x000fe2000f8e02ff */
[-C--:B------:R-:W-:Y:S01]  /*42b0*/  LEA.HI.X.SX32 R39, R17, R41.reuse, 0x2, P3 ;  /* 0x0000002911277211 */ /* 0x080fe200018f16ff */
[----:B------:R-:W-:Y:S01]  /*42c0*/  ULDC.64 UR6, c[0x0][0x210] ;  /* 0x0000840000067ab9 */ /* 0x000fe20000000a00 */
[-C--:B------:R-:W-:Y:S01]  /*42d0*/  LEA.HI.X.SX32 R47, R18, R41.reuse, 0x2, P4 ;  /* 0x00000029122f7211 */ /* 0x080fe200020f16ff */
[----:B--2---:R-:W-:Y:S01]  /*42e0*/  VIADD R10, R10, 0xfffffffc ;  /* 0xfffffffc0a0a7836 */ /* 0x004fe20000000000 */
[-C--:B------:R-:W-:Y:S01]  /*42f0*/  LEA R110, P1, R33, R40.reuse, 0x2 ;  /* 0x00000028216e7211 */ /* 0x080fe200078210ff */
[----:B------:R-:W-:Y:S01]  /*4300*/  IMAD R7, R7, UR5, RZ ;  /* 0x0000000507077c24 */ /* 0x000fe2000f8e02ff */
[-C--:B------:R-:W-:Y:S01]  /*4310*/  LEA R102, P2, R23, R40.reuse, 0x2 ;  /* 0x0000002817667211 */ /* 0x080fe200078410ff */
[----:B------:R-:W-:Y:S01]  /*4320*/  IMAD R213, R6, 0x46, RZ ;  /* 0x0000004606d57824 */ /* 0x000fe200078e02ff */
[-C--:B------:R-:W-:Y:S01]  /*4330*/  LEA R134, P3, R24, R40.reuse, 0x2 ;  /* 0x0000002818867211 */ /* 0x080fe200078610ff */
[C---:B------:R-:W-:Y:S01]  /*4340*/  IMAD R214, R6.reuse, 0x47, RZ ;  /* 0x0000004706d67824 */ /* 0x040fe200078e02ff */
[-C--:B------:R-:W-:Y:S01]  /*4350*/  LEA R122, P4, R25, R40.reuse, 0x2 ;  /* 0x00000028197a7211 */ /* 0x080fe200078810ff */
[C---:B------:R-:W-:Y:S01]  /*4360*/  IMAD R218, R6.reuse, 0x64, RZ ;  /* 0x0000006406da7824 */ /* 0x040fe200078e02ff */
[-C--:B------:R-:W-:Y:S01]  /*4370*/  LEA.HI.X.SX32 R13, R19, R41.reuse, 0x2, P5 ;  /* 0x00000029130d7211 */ /* 0x080fe200028f16ff */
[----:B------:R-:W-:Y:S01]  /*4380*/  IMAD R222, R6, 0x65, RZ ;  /* 0x0000006506de7824 */ /* 0x000fe200078e02ff */
[-C--:B------:R-:W-:Y:S01]  /*4390*/  LEA R108, P5, R30, R40.reuse, 0x2 ;  /* 0x000000281e6c7211 */ /* 0x080fe200078a10ff */
[----:B------:R-:W-:Y:S01]  /*43a0*/  IMAD R226, R6, 0x66, RZ ;  /* 0x0000006606e27824 */ /* 0x000fe200078e02ff */
[-C--:B------:R-:W-:Y:S01]  /*43b0*/  LEA.HI.X.SX32 R43, R20, R41.reuse, 0x2, P6 ;  /* 0x00000029142b7211 */ /* 0x080fe200030f16ff */
[----:B------:R2:W-:Y:S01]  /*43c0*/  STL.64 [R1+0xcc8], R12 ;  /* 0x000cc80c01007387 */ /* 0x0005e20000100a00 */
[----:B------:R-:W-:Y:S01]  /*43d0*/  LEA R132, P6, R31, R40, 0x2 ;  /* 0x000000281f847211 */ /* 0x000fe200078c10ff */
[----:B------:R-:W-:Y:S01]  /*43e0*/  IMAD R230, R6, 0x67, RZ ;  /* 0x0000006706e67824 */ /* 0x000fe200078e02ff */
[----:B------:R-:W-:-:S02]  /*43f0*/  LEA.HI.X.SX32 R75, R21, R41, 0x2, P0 ;  /* 0x00000029154b7211 */ /* 0x000fc400000f16ff */
[-C--:B------:R-:W-:Y:S02]  /*4400*/  LEA.HI.X.SX32 R111, R33, R41.reuse, 0x2, P1 ;  /* 0x00000029216f7211 */ /* 0x080fe400008f16ff */
[-C--:B------:R-:W-:Y:S02]  /*4410*/  LEA R66, P0, R32, R40.reuse, 0x2 ;  /* 0x0000002820427211 */ /* 0x080fe400078010ff */
[-C--:B------:R-:W-:Y:S02]  /*4420*/  LEA.HI.X.SX32 R103, R23, R41.reuse, 0x2, P2 ;  /* 0x0000002917677211 */ /* 0x080fe400010f16ff */
[-C--:B------:R-:W-:Y:S02]  /*4430*/  LEA.HI.X.SX32 R135, R24, R41.reuse, 0x2, P3 ;  /* 0x0000002918877211 */ /* 0x080fe400018f16ff */
[----:B------:R-:W-:Y:S02]  /*4440*/  LEA.HI.X.SX32 R123, R25, R41, 0x2, P4 ;  /* 0x00000029197b7211 */ /* 0x000fe400020f16ff */
[----:B------:R-:W-:-:S02]  /*4450*/  LEA R124, P1, R48, R40, 0x2 ;  /* 0x00000028307c7211 */ /* 0x000fc400078210ff */
[-C--:B------:R-:W-:Y:S02]  /*4460*/  LEA R16, P2, R34, R40.reuse, 0x2 ;  /* 0x0000002822107211 */ /* 0x080fe400078410ff */
[-C--:B------:R-:W-:Y:S02]  /*4470*/  LEA R76, P3, R35, R40.reuse, 0x2 ;  /* 0x00000028234c7211 */ /* 0x080fe400078610ff */
[-C--:B------:R-:W-:Y:S02]  /*4480*/  LEA R98, P4, R36, R40.reuse, 0x2 ;  /* 0x0000002824627211 */ /* 0x080fe400078810ff */
[-C--:B------:R-:W-:Y:S02]  /*4490*/  LEA.HI.X.SX32 R109, R30, R41.reuse, 0x2, P5 ;  /* 0x000000291e6d7211 */ /* 0x080fe400028f16ff */
[----:B------:R-:W-:Y:S02]  /*44a0*/  LEA R86, P5, R37, R40, 0x2 ;  /* 0x0000002825567211 */ /* 0x000fe400078a10ff */
[----:B------:R-:W-:-:S02]  /*44b0*/  LEA.HI.X.SX32 R133, R31, R41, 0x2, P6 ;  /* 0x000000291f857211 */ /* 0x000fc400030f16ff */
[-C--:B------:R-:W-:Y:S02]  /*44c0*/  LEA R58, P6, R44, R40.reuse, 0x2 ;  /* 0x000000282c3a7211 */ /* 0x080fe400078c10ff */
[-C--:B------:R-:W-:Y:S02]  /*44d0*/  LEA.HI.X.SX32 R67, R32, R41.reuse, 0x2, P0 ;  /* 0x0000002920437211 */ /* 0x080fe400000f16ff */
[-C--:B------:R-:W-:Y:S02]  /*44e0*/  LEA.HI.X.SX32 R125, R48, R41.reuse, 0x2, P1 ;  /* 0x00000029307d7211 */ /* 0x080fe400008f16ff */
[----:B------:R-:W-:Y:S02]  /*44f0*/  LEA R24, P0, R45, R40, 0x2 ;  /* 0x000000282d187211 */ /* 0x000fe400078010ff */
[-C--:B------:R-:W-:Y:S02]  /*4500*/  LEA.HI.X.SX32 R17, R34, R41.reuse, 0x2, P2 ;  /* 0x0000002922117211 */ /* 0x080fe400010f16ff */
[----:B------:R-:W-:-:S02]  /*4510*/  LEA.HI.X.SX32 R77, R35, R41, 0x2, P3 ;  /* 0x00000029234d7211 */ /* 0x000fc400018f16ff */
[-C--:B------:R-:W-:Y:S02]  /*4520*/  LEA.HI.X.SX32 R99, R36, R41.reuse, 0x2, P4 ;  /* 0x0000002924637211 */ /* 0x080fe400020f16ff */
[-C--:B------:R-:W-:Y:S02]  /*4530*/  LEA R136, P1, R57, R40.reuse, 0x2 ;  /* 0x0000002839887211 */ /* 0x080fe400078210ff */
[-C--:B------:R-:W-:Y:S02]  /*4540*/  LEA R78, P2, R49, R40.reuse, 0x2 ;  /* 0x00000028314e7211 */ /* 0x080fe400078410ff */
[-C--:B------:R-:W-:Y:S02]  /*4550*/  LEA R92, P3, R52, R40.reuse, 0x2 ;  /* 0x00000028345c7211 */ /* 0x080fe400078610ff */
[----:B------:R-:W-:Y:S02]  /*4560*/  LEA R128, P4, R53, R40, 0x2 ;  /* 0x0000002835807211 */ /* 0x000fe400078810ff */
[----:B------:R-:W-:-:S02]  /*4570*/  LEA.HI.X.SX32 R87, R37, R41, 0x2, P5 ;  /* 0x0000002925577211 */ /* 0x000fc400028f16ff */
[-C--:B------:R-:W-:Y:S02]  /*4580*/  LEA R118, P5, R54, R40.reuse, 0x2 ;  /* 0x0000002836767211 */ /* 0x080fe400078a10ff */
[-C--:B------:R-:W-:Y:S02]  /*4590*/  LEA.HI.X.SX32 R59, R44, R41.reuse, 0x2, P6 ;  /* 0x000000292c3b7211 */ /* 0x080fe400030f16ff */
[-C--:B------:R-:W-:Y:S02]  /*45a0*/  LEA R138, P6, R55, R40.reuse, 0x2 ;  /* 0x00000028378a7211 */ /* 0x080fe400078c10ff */
[-C--:B------:R-:W-:Y:S02]  /*45b0*/  LEA.HI.X.SX32 R25, R45, R41.reuse, 0x2, P0 ;  /* 0x000000292d197211 */ /* 0x080fe400000f16ff */
[----:B------:R-:W-:Y:S02]  /*45c0*/  LEA.HI.X.SX32 R137, R57, R41, 0x2, P1 ;  /* 0x0000002939897211 */ /* 0x000fe400008f16ff */
[----:B------:R-:W-:-:S02]  /*45d0*/  LEA R94, P0, R56, R40, 0x2 ;  /* 0x00000028385e7211 */ /* 0x000fc400078010ff */
[-C--:B------:R-:W-:Y:S02]  /*45e0*/  LEA.HI.X.SX32 R79, R49, R41.reuse, 0x2, P2 ;  /* 0x00000029314f7211 */ /* 0x080fe400010f16ff */
[-C--:B------:R-:W-:Y:S02]  /*45f0*/  LEA.HI.X.SX32 R93, R52, R41.reuse, 0x2, P3 ;  /* 0x00000029345d7211 */ /* 0x080fe400018f16ff */
[----:B------:R-:W-:Y:S02]  /*4600*/  LEA.HI.X.SX32 R129, R53, R41, 0x2, P4 ;  /* 0x0000002935817211 */ /* 0x000fe400020f16ff */
[-C--:B------:R-:W-:Y:S02]  /*4610*/  LEA R48, P1, R81, R40.reuse, 0x2 ;  /* 0x0000002851307211 */ /* 0x080fe400078210ff */
[-C--:B------:R-:W-:Y:S02]  /*4620*/  LEA R64, P2, R61, R40.reuse, 0x2 ;  /* 0x000000283d407211 */ /* 0x080fe400078410ff */
[----:B------:R-:W-:-:S02]  /*4630*/  LEA R104, P3, R62, R40, 0x2 ;  /* 0x000000283e687211 */ /* 0x000fc400078610ff */
[-C--:B------:R-:W-:Y:S02]  /*4640*/  LEA R82, P4, R63, R40.reuse, 0x2 ;  /* 0x000000283f527211 */ /* 0x080fe400078810ff */
[-C--:B------:R-:W-:Y:S02]  /*4650*/  LEA.HI.X.SX32 R119, R54, R41.reuse, 0x2, P5 ;  /* 0x0000002936777211 */ /* 0x080fe400028f16ff */
[-C--:B------:R-:W-:Y:S02]  /*4660*/  LEA R106, P5, R68, R40.reuse, 0x2 ;  /* 0x00000028446a7211 */ /* 0x080fe400078a10ff */
[-C--:B------:R-:W-:Y:S02]  /*4670*/  LEA.HI.X.SX32 R139, R55, R41.reuse, 0x2, P6 ;  /* 0x00000029378b7211 */ /* 0x080fe400030f16ff */
[----:B------:R-:W-:Y:S02]  /*4680*/  LEA R14, P6, R69, R40, 0x2 ;  /* 0x00000028450e7211 */ /* 0x000fe400078c10ff */
        /* <DEDUP_REMOVED lines=13> */
[----:B------:R-:W-:Y:S02]  /*4760*/  LEA R114, P6, R100, R40, 0x2 ;  /* 0x0000002864727211 */ /* 0x000fe400078c10ff */
[-C--:B------:R-:W-:Y:S02]  /*4770*/  LEA.HI.X.SX32 R61, R73, R41.reuse, 0x2, P0 ;  /* 0x00000029493d7211 */ /* 0x080fe400000f16ff */
[-C--:B------:R-:W-:Y:S02]  /*4780*/  LEA.HI.X.SX32 R57, R112, R41.reuse, 0x2, P1 ;  /* 0x0000002970397211 */ /* 0x080fe400008f16ff */
[-C--:B------:R-:W-:Y:S02]  /*4790*/  LEA.HI.X.SX32 R73, R84, R41.reuse, 0x2, P2 ;  /* 0x0000002954497211 */ /* 0x080fe400010f16ff */
[-C--:B------:R-:W-:Y:S02]  /*47a0*/  LEA.HI.X.SX32 R127, R85, R41.reuse, 0x2, P3 ;  /* 0x00000029557f7211 */ /* 0x080fe400018f16ff */
[----:B------:R-:W-:-:S02]  /*47b0*/  LEA.HI.X.SX32 R81, R91, R41, 0x2, P4 ;  /* 0x000000295b517211 */ /* 0x000fc400020f16ff */
[-C--:B------:R-:W-:Y:S02]  /*47c0*/  LEA R18, P1, R144, R40.reuse, 0x2 ;  /* 0x0000002890127211 */ /* 0x080fe400078210ff */
[-C--:B------:R-:W-:Y:S02]  /*47d0*/  LEA R90, P2, R113, R40.reuse, 0x2 ;  /* 0x00000028715a7211 */ /* 0x080fe400078410ff */
[-C--:B------:R-:W-:Y:S02]  /*47e0*/  LEA R36, P3, R116, R40.reuse, 0x2 ;  /* 0x0000002874247211 */ /* 0x080fe400078610ff */
[-C--:B------:R-:W-:Y:S02]  /*47f0*/  LEA R20, P4, R117, R40.reuse, 0x2 ;  /* 0x0000002875147211 */ /* 0x080fe400078810ff */
[----:B------:R-:W-:Y:S02]  /*4800*/  LEA.HI.X.SX32 R97, R97, R41, 0x2, P5 ;  /* 0x0000002961617211 */ /* 0x000fe400028f16ff */
[----:B------:R-:W-:-:S02]  /*4810*/  LEA R130, P0, R101, R40, 0x2 ;  /* 0x0000002865827211 */ /* 0x000fc400078010ff */
[-C--:B------:R-:W-:Y:S02]  /*4820*/  LEA R54, P5, R141, R40.reuse, 0x2 ;  /* 0x000000288d367211 */ /* 0x080fe400078a10ff */
[-C--:B------:R-:W-:Y:S02]  /*4830*/  LEA.HI.X.SX32 R115, R100, R41.reuse, 0x2, P6 ;  /* 0x0000002964737211 */ /* 0x080fe400030f16ff */
[----:B------:R-:W-:Y:S02]  /*4840*/  LEA R140, P6, R142, R40, 0x2 ;  /* 0x000000288e8c7211 */ /* 0x000fe400078c10ff */
[-C--:B------:R-:W-:Y:S02]  /*4850*/  LEA.HI.X.SX32 R19, R144, R41.reuse, 0x2, P1 ;  /* 0x0000002990137211 */ /* 0x080fe400008f16ff */
[-C--:B------:R-:W-:Y:S01]  /*4860*/  LEA.HI.X.SX32 R91, R113, R41.reuse, 0x2, P2 ;  /* 0x00000029715b7211 */ /* 0x080fe200010f16ff */
[----:B------:R-:W1:Y:S01]  /*4870*/  LDC R144, c[0x0][0x230] ;  /* 0x00008c00ff907b82 */ /* 0x000e620000000800 */
[----:B------:R-:W-:-:S02]  /*4880*/  LEA.HI.X.SX32 R37, R116, R41, 0x2, P3 ;  /* 0x0000002974257211 */ /* 0x000fc400018f16ff */
[-C--:B------:R-:W-:Y:S02]  /*4890*/  LEA.HI.X.SX32 R21, R117, R41.reuse, 0x2, P4 ;  /* 0x0000002975157211 */ /* 0x080fe400020f16ff */
[-C--:B------:R-:W-:Y:S02]  /*48a0*/  LEA R112, P1, R151, R40.reuse, 0x2 ;  /* 0x0000002897707211 */ /* 0x080fe400078210ff */
[-C--:B------:R-:W-:Y:S02]  /*48b0*/  LEA R30, P2, R145, R40.reuse, 0x2 ;  /* 0x00000028911e7211 */ /* 0x080fe400078410ff */
[----:B------:R-:W-:Y:S02]  /*48c0*/  LEA R116, P4, R147, R40, 0x2 ;  /* 0x0000002893747211 */ /* 0x000fe400078810ff */
[-C--:B------:R-:W-:Y:S02]  /*48d0*/  LEA.HI.X.SX32 R131, R101, R41.reuse, 0x2, P0 ;  /* 0x0000002965837211 */ /* 0x080fe400000f16ff */
[----:B------:R-:W-:-:S02]  /*48e0*/  LEA.HI.X.SX32 R55, R141, R41, 0x2, P5 ;  /* 0x000000298d377211 */ /* 0x000fc400028f16ff */
[-C--:B------:R-:W-:Y:S02]  /*48f0*/  LEA R68, P0, R143, R40.reuse, 0x2 ;  /* 0x000000288f447211 */ /* 0x080fe400078010ff */
[-C--:B------:R-:W-:Y:S02]  /*4900*/  LEA R52, P3, R146, R40.reuse, 0x2 ;  /* 0x0000002892347211 */ /* 0x080fe400078610ff */
[-C--:B------:R-:W-:Y:S02]  /*4910*/  LEA R44, P5, R148, R40.reuse, 0x2 ;  /* 0x00000028942c7211 */ /* 0x080fe400078a10ff */
[-C--:B------:R-:W-:Y:S02]  /*4920*/  LEA.HI.X.SX32 R141, R142, R41.reuse, 0x2, P6 ;  /* 0x000000298e8d7211 */ /* 0x080fe400030f16ff */
[----:B------:R-:W-:Y:S02]  /*4930*/  LEA R84, P6, R149, R40, 0x2 ;  /* 0x0000002895547211 */ /* 0x000fe400078c10ff */
[-C--:B------:R-:W-:Y:S01]  /*4940*/  LEA.HI.X.SX32 R113, R151, R41.reuse, 0x2, P1 ;  /* 0x0000002997717211 */ /* 0x080fe200008f16ff */
[----:B------:R-:W-:Y:S01]  /*4950*/  IMAD R151, R6, 0x23, RZ ;  /* 0x0000002306977824 */ /* 0x000fe200078e02ff */
[----:B------:R-:W-:-:S02]  /*4960*/  LEA.HI.X.SX32 R31, R145, R41, 0x2, P2 ;  /* 0x00000029911f7211 */ /* 0x000fc400010f16ff */
[-C--:B------:R-:W-:Y:S01]  /*4970*/  LEA.HI.X.SX32 R117, R147, R41.reuse, 0x2, P4 ;  /* 0x0000002993757211 */ /* 0x080fe200020f16ff */
[----:B------:R-:W2:Y:S01]  /*4980*/  LDC R145, c[0x0][0x230] ;  /* 0x00008c00ff917b82 */ /* 0x000ea20000000800 */
[----:B------:R-:W-:Y:S01]  /*4990*/  ISETP.GE.U32.AND P1, PT, R120, 0x7fffff7f, PT ;  /* 0x7fffff7f7800780c */ /* 0x000fe20003f26070 */
[----:B------:R-:W-:Y:S01]  /*49a0*/  IMAD R147, R6, 0x21, RZ ;  /* 0x0000002106937824 */ /* 0x000fe200078e02ff */
[----:B------:R-:W-:Y:S02]  /*49b0*/  LEA R32, P4, R154, R40, 0x2 ;  /* 0x000000289a207211 */ /* 0x000fe400078810ff */
[----:B---3--:R-:W-:Y:S02]  /*49c0*/  IADD3 R9, R9, -0x21, RZ ;  /* 0xffffffdf09097810 */ /* 0x008fe40007ffe0ff */
[-C--:B------:R-:W-:Y:S01]  /*49d0*/  LEA.HI.X.SX32 R69, R143, R41.reuse, 0x2, P0 ;  /* 0x000000298f457211 */ /* 0x080fe200000f16ff */
[----:B------:R-:W3:Y:S01]  /*49e0*/  LDC R120, c[0x0][0x230] ;  /* 0x00008c00ff787b82 */ /* 0x000ee20000000800 */
[----:B------:R-:W-:-:S02]  /*49f0*/  LEA.HI.X.SX32 R53, R146, R41, 0x2, P3 ;  /* 0x0000002992357211 */ /* 0x000fc400018f16ff */
[-C--:B------:R-:W-:Y:S02]  /*4a00*/  LEA.HI.X.SX32 R45, R148, R41.reuse, 0x2, P5 ;  /* 0x00000029942d7211 */ /* 0x080fe400028f16ff */
[-C--:B------:R-:W-:Y:S02]  /*4a10*/  LEA R100, P0, R150, R40.reuse, 0x2 ;  /* 0x0000002896647211 */ /* 0x080fe400078010ff */
[-C--:B------:R-:W-:Y:S02]  /*4a20*/  LEA R22, P2, R152, R40.reuse, 0x2 ;  /* 0x0000002898167211 */ /* 0x080fe400078410ff */
[-C--:B------:R-:W-:Y:S02]  /*4a30*/  LEA R34, P3, R153, R40.reuse, 0x2 ;  /* 0x0000002899227211 */ /* 0x080fe400078610ff */
[-C--:B------:R-:W-:Y:S02]  /*4a40*/  LEA R62, P5, R155, R40.reuse, 0x2 ;  /* 0x000000289b3e7211 */ /* 0x080fe400078a10ff */
[----:B------:R-:W-:Y:S01]  /*4a50*/  LEA.HI.X.SX32 R85, R149, R41, 0x2, P6 ;  /* 0x0000002995557211 */ /* 0x000fe200030f16ff */
[----:B------:R-:W-:Y:S01]  /*4a60*/  IMAD R149, R6, 0x22, RZ ;  /* 0x0000002206957824 */ /* 0x000fe200078e02ff */
[----:B------:R-:W-:-:S02]  /*4a70*/  LEA R40, P6, R156, R40, 0x2 ;  /* 0x000000289c287211 */ /* 0x000fc400078c10ff */
[-C--:B------:R-:W-:Y:S02]  /*4a80*/  LEA.HI.X.SX32 R33, R154, R41.reuse, 0x2, P4 ;  /* 0x000000299a217211 */ /* 0x080fe400020f16ff */
[----:B------:R-:W-:Y:S02]  /*4a90*/  ISETP.GE.U32.AND P4, PT, R9, 0x7fffff60, PT ;  /* 0x7fffff600900780c */ /* 0x000fe40003f86070 */
[-C--:B------:R-:W-:Y:S01]  /*4aa0*/  LEA.HI.X.SX32 R101, R150, R41.reuse, 0x2, P0 ;  /* 0x0000002996657211 */ /* 0x080fe200000f16ff */
[----:B------:R-:W3:Y:S01]  /*4ab0*/  LDC R9, c[0x0][0x230] ;  /* 0x00008c00ff097b82 */ /* 0x000ee20000000800 */
[-C--:B------:R-:W-:Y:S02]  /*4ac0*/  LEA.HI.X.SX32 R23, R152, R41.reuse, 0x2, P2 ;  /* 0x0000002998177211 */ /* 0x080fe400010f16ff */
[-C--:B------:R-:W-:Y:S02]  /*4ad0*/  LEA.HI.X.SX32 R35, R153, R41.reuse, 0x2, P3 ;  /* 0x0000002999237211 */ /* 0x080fe400018f16ff */
[-C--:B------:R-:W-:Y:S01]  /*4ae0*/  LEA.HI.X.SX32 R63, R155, R41.reuse, 0x2, P5 ;  /* 0x000000299b3f7211 */ /* 0x080fe200028f16ff */
[----:B------:R-:W-:Y:S01]  /*4af0*/  IMAD.SHL.U32 R155, R6, 0x40, RZ ;  /* 0x00000040069b7824 */ /* 0x000fe200078e00ff */
[----:B------:R-:W-:-:S02]  /*4b00*/  LEA.HI.X.SX32 R41, R156, R41, 0x2, P6 ;  /* 0x000000299c297211 */ /* 0x000fc400030f16ff */
[----:B------:R-:W-:Y:S02]  /*4b10*/  LEA R156, P5, R8, UR6, 0x2 ;  /* 0x00000006089c7c11 */ /* 0x000fe4000f8a10ff */
[----:B------:R-:W-:Y:S02]  /*4b20*/  ISETP.GE.U32.AND P3, PT, R10, 0x7fffff7d, PT ;  /* 0x7fffff7d0a00780c */ /* 0x000fe40003f66070 */
[----:B------:R-:W-:Y:S01]  /*4b30*/  LEA.HI.X.SX32 R157, R8, UR7, 0x2, P5 ;  /* 0x00000007089d7c11 */ /* 0x000fe2000a8f16ff */
[----:B------:R-:W3:Y:S01]  /*4b40*/  LDC R10, c[0x0][0x230] ;  /* 0x00008c00ff0a7b82 */ /* 0x000ee20000000800 */
[----:B------:R-:W-:Y:S01]  /*4b50*/  LEA R142, P5, R7, UR6, 0x2 ;  /* 0x00000006078e7c11 */ /* 0x000fe2000f8a10ff */
[----:B------:R-:W-:Y:S01]  /*4b60*/  UMOV UR6, 0x400 ;  /* 0x0000040000067882 */ /* 0x000fe20000000000 */
[----:B------:R-:W-:Y:S01]  /*4b70*/  LOP3.LUT R4, R4, 0x70, RZ, 0xc0, !PT ;  /* 0x0000007004047812 */ /* 0x000fe200078ec0ff */
[----:B----4-:R-:W-:Y:S01]  /*4b80*/  ULEA UR6, UR4, UR6, 0x18 ;  /* 0x0000000604067291 */ /* 0x010fe2000f8ec03f */
[----:B------:R-:W-:Y:S01]  /*4b90*/  ISETP.GE.U32.AND P0, PT, R121, 0x7fffff80, PT ;  /* 0x7fffff807900780c */ /* 0x000fe20003f06070 */
[----:B--2---:R-:W-:Y:S01]  /*4ba0*/  VIADD R8, R145, 0xffffffdd ;  /* 0xffffffdd91087836 */ /* 0x004fe20000000000 */
[----:B------:R-:W-:Y:S01]  /*4bb0*/  LEA.HI.X.SX32 R143, R7, UR7, 0x2, P5 ;  /* 0x00000007078f7c11 */ /* 0x000fe2000a8f16ff */
[----:B-1----:R-:W-:Y:S01]  /*4bc0*/  VIADD R7, R144, 0xffffffde ;  /* 0xffffffde90077836 */ /* 0x002fe20000000000 */
[----:B------:R-:W-:Y:S01]  /*4bd0*/  LEA R4, R242, R4, 0x7 ;  /* 0x00000004f2047211 */ /* 0x000fe200078e38ff */
[----:B------:R-:W-:Y:S01]  /*4be0*/  ULDC.64 UR4, c[0x0][0x208] ;  /* 0x0000820000047ab9 */ /* 0x000fe20000000a00 */
[----:B------:R-:W-:Y:S01]  /*4bf0*/  ISETP.GE.U32.AND P2, PT, R11, 0x7fffff7e, PT ;  /* 0x7fffff7e0b00780c */ /* 0x000fe20003f46070 */
[----:B------:R-:W-:Y:S01]  /*4c00*/  IMAD.WIDE R160, R6, 0x4, R156 ;  /* 0x0000000406a07825 */ /* 0x000fe200078e029c */
[----:B------:R-:W-:Y:S01]  /*4c10*/  ISETP.GE.U32.AND P5, PT, R7, 0x7fffff5f, PT ;  /* 0x7fffff5f0700780c */ /* 0x000fe20003fa6070 */
[----:B------:R-:W1:Y:S01]  /*4c20*/  LDC R11, c[0x0][0x230] ;  /* 0x00008c00ff0b7b82 */ /* 0x000e620000000800 */
[----:B------:R-:W-:Y:S01]  /*4c30*/  ISETP.GE.U32.AND P6, PT, R8, 0x7fffff5e, PT ;  /* 0x7fffff5e0800780c */ /* 0x000fe20003fc6070 */
[----:B------:R-:W-:Y:S01]  /*4c40*/  VIADD R249, R4, UR6 ;  /* 0x0000000604f97c36 */ /* 0x000fe20008000000 */
[----:B---3--:R-:W-:Y:S01]  /*4c50*/  IADD3 R8, R9, -0x41, RZ ;  /* 0xffffffbf09087810 */ /* 0x008fe20007ffe0ff */
[----:B------:R-:W-:Y:S01]  /*4c60*/  VIADD R7, R120, 0xffffffdc ;  /* 0xffffffdc78077836 */ /* 0x000fe20000000000 */
[----:B------:R-:W-:Y:S01]  /*4c70*/  STL.64 [R1+0x78], R160 ;  /* 0x000078a001007387 */ /* 0x000fe20000100a00 */
[----:B------:R-:W-:Y:S01]  /*4c80*/  IMAD.WIDE R158, R6, 0x4, R142 ;  /* 0x00000004069e7825 */ /* 0x000fe200078e028e */
[----:B------:R-:W-:Y:S01]  /*4c90*/  LOP3.LUT R0, R4, 0x10, RZ, 0x3c, !PT ;  /* 0x0000001004007812 */ /* 0x000fe200078e3cff */
[----:B------:R-:W2:Y:S01]  /*4ca0*/  LDC R9, c[0x0][0x230] ;  /* 0x00008c00ff097b82 */ /* 0x000ea20000000800 */
[----:B------:R-:W-:Y:S01]  /*4cb0*/  @!PT LDS RZ, [RZ] ;  /* 0x00000000fffff984 */ /* 0x000fe20000000800 */
[----:B------:R-:W-:Y:S01]  /*4cc0*/  @!PT LDS RZ, [RZ] ;  /* 0x00000000fffff984 */ /* 0x000fe20000000800 */
[----:B------:R-:W-:Y:S01]  /*4cd0*/  @!PT LDS RZ, [RZ] ;  /* 0x00000000fffff984 */ /* 0x000fe20000000800 */
[----:B------:R-:W-:Y:S01]  /*4ce0*/  LDGSTS.E [R249], desc[UR4][R156.64], !P0 ;  /* 0x000000009cf97fae */ /* 0x000fe2000c121844 */
[----:B------:R-:W-:Y:S01]  /*4cf0*/  IMAD.SHL.U32 R145, R6, 0x20, RZ ;  /* 0x0000002006917824 */ /* 0x000fe200078e00ff */
[----:B------:R-:W-:Y:S01]  /*4d00*/  ULDC UR7, c[0x0][0x230] ;  /* 0x00008c0000077ab9 */ /* 0x000fe20000000800 */
[----:B------:R-:W-:Y:S01]  /*4d10*/  IMAD.WIDE R170, R147, 0x4, R156 ;  /* 0x0000000493aa7825 */ /* 0x000fe200078e029c */
[----:B------:R-:W-:Y:S01]  /*4d20*/  LDGSTS.E [R249+0x4000], desc[UR4][R142.64], !P0 ;  /* 0x040000008ef97fae */ /* 0x000fe2000c121844 */
[----:B------:R-:W-:-:S02]  /*4d30*/  ISETP.GE.U32.AND P0, PT, R7, 0x7fffff5d, PT ;  /* 0x7fffff5d0700780c */ /* 0x000fc40003f06070 */
[----:B------:R-:W-:Y:S01]  /*4d40*/  IMAD.SHL.U32 R7, R6, 0x2, RZ ;  /* 0x0000000206077824 */ /* 0x000fe200078e00ff */
[----:B------:R-:W-:Y:S01]  /*4d50*/  LDGSTS.E [R249+0x4], desc[UR4][R160.64], !P1 ;  /* 0x00004000a0f97fae */ /* 0x000fe2000c921844 */
[----:B------:R-:W3:Y:S01]  /*4d60*/  LDC R120, c[0x0][0x230] ;  /* 0x00008c00ff787b82 */ /* 0x000ee20000000800 */
[----:B------:R-:W-:Y:S02]  /*4d70*/  IMAD.WIDE R146, R147, 0x4, R142 ;  /* 0x0000000493927825 */ /* 0x000fe400078e028e */
[----:B------:R-:W-:Y:S01]  /*4d80*/  LDGSTS.E [R249+0x4004], desc[UR4][R158.64], !P1 ;  /* 0x040040009ef97fae */ /* 0x000fe2000c921844 */
[----:B------:R-:W-:Y:S01]  /*4d90*/  ISETP.GE.U32.AND P1, PT, R8, 0x7fffff40, PT ;  /* 0x7fffff400800780c */ /* 0x000fe20003f26070 */
[C---:B------:R-:W-:Y:S02]  /*4da0*/  IMAD.WIDE R12, R7.reuse, 0x4, R156 ;  /* 0x00000004070c7825 */ /* 0x040fe400078e029c */
[----:B------:R-:W-:Y:S01]  /*4db0*/  STL.64 [R1+0x70], R158 ;  /* 0x0000709e01007387 */ /* 0x000fe20000100a00 */
[----:B------:R-:W4:Y:S01]  /*4dc0*/  LDC R121, c[0x0][0x230] ;  /* 0x00008c00ff797b82 */ /* 0x000f220000000800 */
[----:B------:R-:W-:-:S02]  /*4dd0*/  IMAD.WIDE R2, R7, 0x4, R142 ;  /* 0x0000000407027825 */ /* 0x000fc400078e028e */
[----:B------:R1:W-:Y:S02]  /*4de0*/  LDGSTS.E [R249+0x8], desc[UR4][R12.64], !P2 ;  /* 0x000080000cf97fae */ /* 0x0003e4000d121844 */
[----:B------:R-:W-:Y:S02]  /*4df0*/  VIADD R8, R10, 0xffffffbe ;  /* 0xffffffbe0a087836 */ /* 0x000fe40000000000 */
[----:B------:R1:W-:Y:S01]  /*4e00*/  LDGSTS.E [R249+0x4008], desc[UR4][R2.64], !P2 ;  /* 0x0400800002f97fae */ /* 0x0003e2000d121844 */
[----:B------:R-:W-:Y:S01]  /*4e10*/  IMAD R7, R6, 0x3, RZ ;  /* 0x0000000306077824 */ /* 0x000fe200078e02ff */
[----:B------:R-:W4:Y:S01]  /*4e20*/  LDC R10, c[0x0][0x230] ;  /* 0x00008c00ff0a7b82 */ /* 0x000f220000000800 */
[----:B------:R-:W-:Y:S01]  /*4e30*/  ISETP.GE.U32.AND P2, PT, R8, 0x7fffff3f, PT ;  /* 0x7fffff3f0800780c */ /* 0x000fe20003f46070 */
[----:B------:R1:W-:Y:S01]  /*4e40*/  STL.64 [R1+0x68], R12 ;  /* 0x0000680c01007387 */ /* 0x0003e20000100a00 */
[----:B------:R-:W-:-:S03]  /*4e50*/  IMAD.WIDE R152, R149, 0x4, R156 ;  /* 0x0000000495987825 */ /* 0x000fc600078e029c */
[----:B------:R2:W-:Y:S01]  /*4e60*/  STL.64 [R1+0x60], R2 ;  /* 0x0000600201007387 */ /* 0x0005e20000100a00 */
[----:B------:R-:W-:Y:S01]  /*4e70*/  IMAD.WIDE R148, R149, 0x4, R142 ;  /* 0x0000000495947825 */ /* 0x000fe200078e028e */
[----:B------:R-:W4:Y:S03]  /*4e80*/  LDC R8, c[0x0][0x230] ;  /* 0x00008c00ff087b82 */ /* 0x000f260000000800 */
[----:B------:R-:W-:-:S04]  /*4e90*/  IMAD.WIDE R178, R151, 0x4, R156 ;  /* 0x0000000497b27825 */ /* 0x000fc800078e029c */
[----:B-1----:R-:W-:-:S04]  /*4ea0*/  IMAD.WIDE R12, R7, 0x4, R156 ;  /* 0x00000004070c7825 */ /* 0x002fc800078e029c */
[--C-:B--2---:R-:W-:Y:S01]  /*4eb0*/  IMAD.WIDE R2, R7, 0x4, R142.reuse ;  /* 0x0000000407027825 */ /* 0x104fe200078e028e */
[----:B------:R-:W-:Y:S03]  /*4ec0*/  STL.64 [R1+0x58], R12 ;  /* 0x0000580c01007387 */ /* 0x000fe60000100a00 */
[----:B------:R-:W-:Y:S01]  /*4ed0*/  VIADD R7, R11, 0xffffffbd ;  /* 0xffffffbd0b077836 */ /* 0x000fe20000000000 */
[----:B------:R-:W-:Y:S01]  /*4ee0*/  LDGSTS.E [R249+0xc], desc[UR4][R12.64], !P3 ;  /* 0x0000c0000cf97fae */ /* 0x000fe2000d921844 */
[----:B------:R-:W1:Y:S01]  /*4ef0*/  LDC R11, c[0x0][0x230] ;  /* 0x00008c00ff0b7b82 */ /* 0x000e620000000800 */
[----:B------:R-:W-:Y:S02]  /*4f00*/  IMAD.WIDE R150, R151, 0x4, R142 ;  /* 0x0000000497967825 */ /* 0x000fe400078e028e */
[----:B------:R2:W-:Y:S02]  /*4f10*/  STL.64 [R1+0x50], R2 ;  /* 0x0000500201007387 */ /* 0x0005e40000100a00 */
[----:B------:R-:W-:-:S02]  /*4f20*/  IMAD.WIDE R160, R155, 0x4, R156 ;  /* 0x000000049ba07825 */ /* 0x000fc400078e029c */
[----:B------:R2:W-:Y:S01]  /*4f30*/  LDGSTS.E [R249+0x400c], desc[UR4][R2.64], !P3 ;  /* 0x0400c00002f97fae */ /* 0x0005e2000d921844 */
[----:B------:R-:W-:Y:S01]  /*4f40*/  ISETP.GE.U32.AND P3, PT, R7, 0x7fffff3e, PT ;  /* 0x7fffff3e0700780c */ /* 0x000fe20003f66070 */
[----:B------:R-:W-:Y:S01]  /*4f50*/  IMAD.WIDE R154, R155, 0x4, R142 ;  /* 0x000000049b9a7825 */ /* 0x000fe200078e028e */
[----:B------:R-:W-:Y:S02]  /*4f60*/  IADD3 R7, R9, -0x44, RZ ;  /* 0xffffffbc09077810 */ /* 0x000fe40007ffe0ff */
[----:B------:R-:W1:Y:S01]  /*4f70*/  LDC R9, c[0x0][0x230] ;  /* 0x00008c00ff097b82 */ /* 0x000e620000000800 */
[----:B------:R-:W-:Y:S02]  /*4f80*/  IMAD R159, R6, 0x41, RZ ;  /* 0x00000041069f7824 */ /* 0x000fe400078e02ff */
[----:B------:R-:W-:-:S04]  /*4f90*/  IMAD.WIDE R166, R163, 0x4, R156 ;  /* 0x00000004a3a67825 */ /* 0x000fc800078e029c */
[----:B--2---:R-:W-:-:S04]  /*4fa0*/  IMAD.WIDE R2, R145, 0x4, R156 ;  /* 0x0000000491027825 */ /* 0x004fc800078e029c */
[----:B------:R-:W-:Y:S01]  /*4fb0*/  IMAD.WIDE R144, R145, 0x4, R142 ;  /* 0x0000000491907825 */ /* 0x000fe200078e028e */
[----:B------:R2:W-:Y:S03]  /*4fc0*/  LDGSTS.E [R249+0x8000], desc[UR4][R2.64], !P4 ;  /* 0x0800000002f97fae */ /* 0x0005e6000e121844 */
[----:B------:R-:W-:Y:S01]  /*4fd0*/  IMAD.WIDE R186, R159, 0x4, R156 ;  /* 0x000000049fba7825 */ /* 0x000fe200078e029c */
[----:B------:R-:W-:Y:S01]  /*4fe0*/  LDGSTS.E [R249+0xc000], desc[UR4][R144.64], !P4 ;  /* 0x0c00000090f97fae */ /* 0x000fe2000e121844 */
[----:B------:R-:W-:Y:S02]  /*4ff0*/  ISETP.GE.U32.AND P4, PT, R7, 0x7fffff3d, PT ;  /* 0x7fffff3d0700780c */ /* 0x000fe40003f86070 */
[----:B---3--:R-:W-:Y:S01]  /*5000*/  VIADD R7, R120, 0xffffff9f ;  /* 0xffffff9f78077836 */ /* 0x008fe20000000000 */
[----:B------:R-:W-:Y:S01]  /*5010*/  LDGSTS.E [R249+0x8004], desc[UR4][R170.64], !P5 ;  /* 0x08004000aaf97fae */ /* 0x000fe2000e921844 */
[----:B------:R-:W-:-:S03]  /*5020*/  IMAD.WIDE R158, R159, 0x4, R142 ;  /* 0x000000049f9e7825 */ /* 0x000fc600078e028e */
[----:B------:R-:W-:Y:S01]  /*5030*/  LDGSTS.E [R249+0xc004], desc[UR4][R146.64], !P5 ;  /* 0x0c00400092f97fae */ /* 0x000fe2000e921844 */
[----:B------:R-:W-:Y:S01]  /*5040*/  ISETP.GE.U32.AND P5, PT, R7, 0x7fffff20, PT ;  /* 0x7fffff200700780c */ /* 0x000fe20003fa6070 */
[----:B----4-:R-:W-:Y:S01]  /*5050*/  VIADD R7, R8, 0xffffff9e ;  /* 0xffffff9e08077836 */ /* 0x010fe20000000000 */
[----:B------:R-:W-:Y:S01]  /*5060*/  IADD3 R8, R121, -0x63, RZ ;  /* 0xffffff9d79087810 */ /* 0x000fe20007ffe0ff */
[----:B------:R-:W-:Y:S01]  /*5070*/  LDGSTS.E [R249+0x8008], desc[UR4][R152.64], !P6 ;  /* 0x0800800098f97fae */ /* 0x000fe2000f121844 */
[----:B------:R-:W-:-:S03]  /*5080*/  IMAD.WIDE R162, R163, 0x4, R142 ;  /* 0x00000004a3a27825 */ /* 0x000fc600078e028e */
[----:B------:R-:W-:Y:S01]  /*5090*/  LDGSTS.E [R249+0xc008], desc[UR4][R148.64], !P6 ;  /* 0x0c00800094f97fae */ /* 0x000fe2000f121844 */
[----:B------:R-:W-:Y:S01]  /*50a0*/  ISETP.GE.U32.AND P6, PT, R7, 0x7fffff1f, PT ;  /* 0x7fffff1f0700780c */ /* 0x000fe20003fc6070 */
[----:B-1----:R-:W-:Y:S02]  /*50b0*/  VIADD R7, R11, 0xffffff9c ;  /* 0xffffff9c0b077836 */ /* 0x002fe40000000000 */
[----:B------:R-:W-:Y:S01]  /*50c0*/  LDGSTS.E [R249+0x800c], desc[UR4][R178.64], !P0 ;  /* 0x0800c000b2f97fae */ /* 0x000fe2000c121844 */
[----:B------:R-:W1:Y:S01]  /*50d0*/  LDC R11, c[0x0][0x230] ;  /* 0x00008c00ff0b7b82 */ /* 0x000e620000000800 */
[C---:B------:R-:W-:Y:S02]  /*50e0*/  IMAD.WIDE R190, R165.reuse, 0x4, R156 ;  /* 0x00000004a5be7825 */ /* 0x040fe400078e029c */
[----:B------:R-:W-:Y:S01]  /*50f0*/  LDGSTS.E [R249+0xc00c], desc[UR4][R150.64], !P0 ;  /* 0x0c00c00096f97fae */ /* 0x000fe2000c121844 */
[----:B------:R-:W-:Y:S01]  /*5100*/  ISETP.GE.U32.AND P0, PT, R8, 0x7fffff1e, PT ;  /* 0x7fffff1e0800780c */ /* 0x000fe20003f06070 */
[----:B------:R-:W-:-:S02]  /*5110*/  IMAD.WIDE R164, R165, 0x4, R142 ;  /* 0x00000004a5a47825 */ /* 0x000fc400078e028e */
[----:B------:R-:W-:Y:S01]  /*5120*/  LDGSTS.E [R249+0x10000], desc[UR4][R160.64], !P1 ;  /* 0x10000000a0f97fae */ /* 0x000fe2000c921844 */
[----:B------:R-:W3:Y:S01]  /*5130*/  LDC R8, c[0x0][0x230] ;  /* 0x00008c00ff087b82 */ /* 0x000ee20000000800 */
[----:B------:R-:W-:Y:S02]  /*5140*/  IMAD.WIDE R194, R169, 0x4, R156 ;  /* 0x00000004a9c27825 */ /* 0x000fe400078e029c */
[----:B------:R-:W-:Y:S01]  /*5150*/  LDGSTS.E [R249+0x14000], desc[UR4][R154.64], !P1 ;  /* 0x140000009af97fae */ /* 0x000fe2000c921844 */
[----:B------:R-:W-:Y:S01]  /*5160*/  ISETP.GE.U32.AND P1, PT, R7, 0x7fffff1d, PT ;  /* 0x7fffff1d0700780c */ /* 0x000fe20003f26070 */
[----:B------:R-:W-:Y:S02]  /*5170*/  VIADD R7, R9, 0xfffffffb ;  /* 0xfffffffb09077836 */ /* 0x000fe40000000000 */
[----:B------:R-:W-:Y:S01]  /*5180*/  LDGSTS.E [R249+0x10004], desc[UR4][R186.64], !P2 ;  /* 0x10004000baf97fae */ /* 0x000fe2000d121844 */
[----:B------:R-:W4:Y:S01]  /*5190*/  LDC R9, c[0x0][0x230] ;  /* 0x00008c00ff097b82 */ /* 0x000f220000000800 */
[----:B------:R-:W-:-:S02]  /*51a0*/  IMAD.WIDE R168, R169, 0x4, R142 ;  /* 0x00000004a9a87825 */ /* 0x000fc400078e028e */
[----:B------:R-:W-:Y:S01]  /*51b0*/  LDGSTS.E [R249+0x14004], desc[UR4][R158.64], !P2 ;  /* 0x140040009ef97fae */ /* 0x000fe2000d121844 */
[----:B------:R-:W-:Y:S01]  /*51c0*/  ISETP.GE.U32.AND P2, PT, R7, 0x7fffff7c, PT ;  /* 0x7fffff7c0700780c */ /* 0x000fe20003f46070 */
[----:B------:R-:W-:Y:S02]  /*51d0*/  VIADD R7, R10, 0xfffffffa ;  /* 0xfffffffa0a077836 */ /* 0x000fe40000000000 */
[----:B------:R-:W-:Y:S01]  /*51e0*/  LDGSTS.E [R249+0x10008], desc[UR4][R166.64], !P3 ;  /* 0x10008000a6f97fae */ /* 0x000fe2000d921844 */
[----:B------:R-:W2:Y:S01]  /*51f0*/  LDC R10, c[0x0][0x230] ;  /* 0x00008c00ff0a7b82 */ /* 0x000ea20000000800 */
[----:B------:R-:W-:Y:S02]  /*5200*/  IMAD.WIDE R174, R173, 0x4, R156 ;  /* 0x00000004adae7825 */ /* 0x000fe400078e029c */
[----:B------:R-:W-:Y:S01]  /*5210*/  LDGSTS.E [R249+0x14008], desc[UR4][R162.64], !P3 ;  /* 0x14008000a2f97fae */ /* 0x000fe2000d921844 */
[----:B------:R-:W-:Y:S01]  /*5220*/  ISETP.GE.U32.AND P3, PT, R7, 0x7fffff7b, PT ;  /* 0x7fffff7b0700780c */ /* 0x000fe20003f66070 */
[----:B------:R-:W-:-:S02]  /*5230*/  IMAD.WIDE R172, R173, 0x4, R142 ;  /* 0x00000004adac7825 */ /* 0x000fc400078e028e */
[----:B------:R-:W-:Y:S01]  /*5240*/  LDGSTS.E [R249+0x1000c], desc[UR4][R190.64], !P4 ;  /* 0x1000c000bef97fae */ /* 0x000fe2000e121844 */
[----:B---3--:R-:W-:Y:S01]  /*5250*/  IADD3 R7, R8, -0x7, RZ ;  /* 0xfffffff908077810 */ /* 0x008fe20007ffe0ff */
[----:B------:R-:W-:Y:S01]  /*5260*/  IMAD.WIDE R184, R177, 0x4, R156 ;  /* 0x00000004b1b87825 */ /* 0x000fe200078e029c */
[----:B------:R-:W3:Y:S01]  /*5270*/  LDC R8, c[0x0][0x230] ;  /* 0x00008c00ff087b82 */ /* 0x000ee20000000800 */
[----:B------:R-:W-:Y:S01]  /*5280*/  LDGSTS.E [R249+0x1400c], desc[UR4][R164.64], !P4 ;  /* 0x1400c000a4f97fae */ /* 0x000fe2000e121844 */
[----:B------:R-:W-:Y:S01]  /*5290*/  ISETP.GE.U32.AND P4, PT, R7, 0x7fffff7a, PT ;  /* 0x7fffff7a0700780c */ /* 0x000fe20003f86070 */
[----:B-1----:R-:W-:Y:S02]  /*52a0*/  VIADD R7, R11, 0xfffffff8 ;  /* 0xfffffff80b077836 */ /* 0x002fe40000000000 */
[----:B------:R-:W-:Y:S01]  /*52b0*/  LDGSTS.E [R249+0x18000], desc[UR4][R194.64], !P5 ;  /* 0x18000000c2f97fae */ /* 0x000fe2000e921844 */
[----:B------:R-:W-:Y:S02]  /*52c0*/  IMAD.WIDE R176, R177, 0x4, R142 ;  /* 0x00000004b1b07825 */ /* 0x000fe400078e028e */
[----:B------:R-:W1:Y:S01]  /*52d0*/  LDC R11, c[0x0][0x230] ;  /* 0x00008c00ff0b7b82 */ /* 0x000e620000000800 */
[----:B------:R-:W-:Y:S01]  /*52e0*/  LDGSTS.E [R249+0x1c000], desc[UR4][R168.64], !P5 ;  /* 0x1c000000a8f97fae */ /* 0x000fe2000e921844 */
[----:B------:R-:W-:Y:S01]  /*52f0*/  ISETP.GE.U32.AND P5, PT, R7, 0x7fffff79, PT ;  /* 0x7fffff790700780c */ /* 0x000fe20003fa6070 */
[----:B----4-:R-:W-:-:S02]  /*5300*/  VIADD R7, R9, 0xffffffdb ;  /* 0xffffffdb09077836 */ /* 0x010fc40000000000 */
[----:B------:R-:W-:Y:S01]  /*5310*/  LDGSTS.E [R249+0x18004], desc[UR4][R174.64], !P6 ;  /* 0x18004000aef97fae */ /* 0x000fe2000f121844 */
[----:B------:R-:W-:Y:S02]  /*5320*/  IMAD.WIDE R120, R181, 0x4, R156 ;  /* 0x00000004b5787825 */ /* 0x000fe400078e029c */
[----:B------:R-:W4:Y:S01]  /*5330*/  LDC R9, c[0x0][0x230] ;  /* 0x00008c00ff097b82 */ /* 0x000f220000000800 */
[----:B------:R-:W-:Y:S01]  /*5340*/  LDGSTS.E [R249+0x1c004], desc[UR4][R172.64], !P6 ;  /* 0x1c004000acf97fae */ /* 0x000fe2000f121844 */
[----:B------:R-:W-:Y:S01]  /*5350*/  ISETP.GE.U32.AND P6, PT, R7, 0x7fffff5c, PT ;  /* 0x7fffff5c0700780c */ /* 0x000fe20003fc6070 */
[----:B--2---:R-:W-:Y:S02]  /*5360*/  VIADD R7, R10, 0xffffffda ;  /* 0xffffffda0a077836 */ /* 0x004fe40000000000 */
[----:B------:R-:W-:Y:S01]  /*5370*/  LDGSTS.E [R249+0x18008], desc[UR4][R184.64], !P0 ;  /* 0x18008000b8f97fae */ /* 0x000fe2000c121844 */
[----:B------:R-:W-:Y:S02]  /*5380*/  IMAD.WIDE R180, R181, 0x4, R142 ;  /* 0x00000004b5b47825 */ /* 0x000fe400078e028e */
[----:B------:R-:W2:Y:S01]  /*5390*/  LDC R10, c[0x0][0x230] ;  /* 0x00008c00ff0a7b82 */ /* 0x000ea20000000800 */
[----:B------:R-:W-:Y:S01]  /*53a0*/  LDGSTS.E [R249+0x1c008], desc[UR4][R176.64], !P0 ;  /* 0x1c008000b0f97fae */ /* 0x000fe2000c121844 */
[----:B------:R-:W-:Y:S01]  /*53b0*/  ISETP.GE.U32.AND P0, PT, R7, 0x7fffff5b, PT ;  /* 0x7fffff5b0700780c */ /* 0x000fe20003f06070 */
[----:B---3--:R-:W-:Y:S01]  /*53c0*/  VIADD R8, R8, 0xffffffd9 ;  /* 0xffffffd908087836 */ /* 0x008fe20000000000 */
[----:B------:R-:W-:Y:S01]  /*53d0*/  SHF.L.U32 R7, R6, 0x2, RZ ;  /* 0x0000000206077819 */ /* 0x000fe200000006ff */
[----:B------:R3:W-:Y:S01]  /*53e0*/  STL.64 [R1], R2 ;  /* 0x0000000201007387 */ /* 0x0007e20000100a00 */
[----:B------:R-:W-:-:S02]  /*53f0*/  VIADD R250, R0, UR6 ;  /* 0x0000000600fa7c36 */ /* 0x000fc40008000000 */
[--C-:B------:R-:W-:Y:S01]  /*5400*/  IMAD.WIDE R198, R193, 0x4, R156.reuse ;  /* 0x00000004c1c67825 */ /* 0x100fe200078e029c */
[----:B------:R-:W-:Y:S03]  /*5410*/  LDGSTS.E [R249+0x1800c], desc[UR4][R120.64], !P1 ;  /* 0x1800c00078f97fae */ /* 0x000fe6000c921844 */
[----:B------:R-:W-:Y:S01]  /*5420*/  IMAD.WIDE R12, R7, 0x4, R156 ;  /* 0x00000004070c7825 */ /* 0x000fe200078e029c */
[----:B------:R-:W-:Y:S01]  /*5430*/  LDGSTS.E [R249+0x1c00c], desc[UR4][R180.64], !P1 ;  /* 0x1c00c000b4f97fae */ /* 0x000fe2000c921844 */
[----:B------:R-:W-:Y:S02]  /*5440*/  ISETP.GE.U32.AND P1, PT, R8, 0x7fffff5a, PT ;  /* 0x7fffff5a0800780c */ /* 0x000fe40003f26070 */
[----:B-1----:R-:W-:Y:S01]  /*5450*/  VIADD R8, R11, 0xffffffd8 ;  /* 0xffffffd80b087836 */ /* 0x002fe20000000000 */
[----:B------:R1:W-:Y:S01]  /*5460*/  STL [R1+0xc48], R0 ;  /* 0x000c480001007387 */ /* 0x0003e20000100800 */
[----:B---3--:R-:W-:Y:S01]  /*5470*/  IMAD.WIDE R2, R7, 0x4, R142 ;  /* 0x0000000407027825 */ /* 0x008fe200078e028e */
[----:B------:R-:W3:Y:S02]  /*5480*/  LDC R11, c[0x0][0x230] ;  /* 0x00008c00ff0b7b82 */ /* 0x000ee40000000800 */
[----:B------:R2:W-:Y:S01]  /*5490*/  STL.64 [R1+0x48], R12 ;  /* 0x0000480c01007387 */ /* 0x0005e20000100a00 */
[----:B------:R-:W-:-:S02]  /*54a0*/  IMAD R7, R6, 0x5, RZ ;  /* 0x0000000506077824 */ /* 0x000fc400078e02ff */
[----:B------:R-:W-:Y:S01]  /*54b0*/  IMAD.WIDE R192, R193, 0x4, R142 ;  /* 0x00000004c1c07825 */ /* 0x000fe200078e028e */
[----:B------:R2:W-:Y:S01]  /*54c0*/  LDGSTS.E [R250], desc[UR4][R12.64], !P2 ;  /* 0x000000000cfa7fae */ /* 0x0005e2000d121844 */
[----:B-1----:R-:W-:Y:S02]  /*54d0*/  LOP3.LUT R0, R4, 0x20, RZ, 0x3c, !PT ;  /* 0x0000002004007812 */ /* 0x002fe400078e3cff */
[C---:B------:R-:W-:Y:S01]  /*54e0*/  IMAD.WIDE R220, R197.reuse, 0x4, R156 ;  /* 0x00000004c5dc7825 */ /* 0x040fe200078e029c */
[----:B------:R1:W-:Y:S01]  /*54f0*/  STL.64 [R1+0x40], R2 ;  /* 0x0000400201007387 */ /* 0x0003e20000100a00 */
[----:B------:R-:W-:Y:S02]  /*5500*/  IADD3 R244, R0, UR6, RZ ;  /* 0x0000000600f47c10 */ /* 0x000fe4000fffe0ff */
[----:B------:R-:W-:Y:S01]  /*5510*/  IMAD.WIDE R196, R197, 0x4, R142 ;  /* 0x00000004c5c47825 */ /* 0x000fe200078e028e */
[----:B------:R1:W-:Y:S01]  /*5520*/  LDGSTS.E [R250+0x4000], desc[UR4][R2.64], !P2 ;  /* 0x0400000002fa7fae */ /* 0x0003e2000d121844 */
[----:B------:R-:W-:-:S02]  /*5530*/  ISETP.GE.U32.AND P2, PT, R8, 0x7fffff59, PT ;  /* 0x7fffff590800780c */ /* 0x000fc40003f46070 */
[----:B----4-:R-:W-:Y:S01]  /*5540*/  IADD3 R8, R9, -0x45, RZ ;  /* 0xffffffbb09087810 */ /* 0x010fe20007ffe0ff */
[--C-:B--2---:R-:W-:Y:S01]  /*5550*/  IMAD.WIDE R12, R7, 0x4, R156.reuse ;  /* 0x00000004070c7825 */ /* 0x104fe200078e029c */
[----:B------:R-:W2:Y:S03]  /*5560*/  LDC R9, c[0x0][0x230] ;  /* 0x00008c00ff097b82 */ /* 0x000ea60000000800 */
[----:B------:R-:W-:Y:S01]  /*5570*/  IMAD.WIDE R204, R201, 0x4, R156 ;  /* 0x00000004c9cc7825 */ /* 0x000fe200078e029c */
[----:B------:R4:W-:Y:S03]  /*5580*/  STL.64 [R1+0x38], R12 ;  /* 0x0000380c01007387 */ /* 0x0009e60000100a00 */
[--C-:B-1----:R-:W-:Y:S01]  /*5590*/  IMAD.WIDE R2, R7, 0x4, R142.reuse ;  /* 0x0000000407027825 */ /* 0x102fe200078e028e */
[----:B------:R4:W-:Y:S03]  /*55a0*/  LDGSTS.E [R250+0x4], desc[UR4][R12.64], !P3 ;  /* 0x000040000cfa7fae */ /* 0x0009e6000d921844 */
[----:B------:R-:W-:Y:S01]  /*55b0*/  IMAD R7, R6, 0x6, RZ ;  /* 0x0000000606077824 */ /* 0x000fe200078e02ff */
[----:B------:R1:W-:Y:S01]  /*55c0*/  STL.64 [R1+0x30], R2 ;  /* 0x0000300201007387 */ /* 0x0003e20000100a00 */
[----:B------:R-:W-:-:S03]  /*55d0*/  IMAD.WIDE R200, R201, 0x4, R142 ;  /* 0x00000004c9c87825 */ /* 0x000fc600078e028e */
[----:B------:R1:W-:Y:S01]  /*55e0*/  LDGSTS.E [R250+0x4004], desc[UR4][R2.64], !P3 ;  /* 0x0400400002fa7fae */ /* 0x0003e2000d921844 */
[----:B------:R-:W-:Y:S01]  /*55f0*/  ISETP.GE.U32.AND P3, PT, R8, 0x7fffff3c, PT ;  /* 0x7fffff3c0800780c */ /* 0x000fe20003f66070 */
[----:B------:R-:W-:Y:S02]  /*5600*/  VIADD R8, R10, 0xffffffba ;  /* 0xffffffba0a087836 */ /* 0x000fe40000000000 */
[--C-:B----4-:R-:W-:Y:S01]  /*5610*/  IMAD.WIDE R12, R7, 0x4, R156.reuse ;  /* 0x00000004070c7825 */ /* 0x110fe200078e029c */
[----:B------:R-:W4:Y:S03]  /*5620*/  LDC R10, c[0x0][0x230] ;  /* 0x00008c00ff0a7b82 */ /* 0x000f260000000800 */
        /* <DEDUP_REMOVED lines=9> */
[--C-:B------:R-:W-:Y:S01]  /*56c0*/  IMAD.WIDE R210, R207, 0x4, R156.reuse ;  /* 0x00000004cfd27825 */ /* 0x100fe200078e029c */
[----:B------:R-:W2:Y:S03]  /*56d0*/  LDC R8, c[0x0][0x230] ;  /* 0x00008c00ff087b82 */ /* 0x000ea60000000800 */
[----:B---3--:R-:W-:Y:S01]  /*56e0*/  IMAD.WIDE R12, R7, 0x4, R156 ;  /* 0x00000004070c7825 */ /* 0x008fe200078e029c */
[----:B----4-:R-:W-:-:S03]  /*56f0*/  IADD3 R10, R10, -0x9, RZ ;  /* 0xfffffff70a0a7810 */ /* 0x010fc60007ffe0ff */
[--C-:B------:R-:W-:Y:S01]  /*5700*/  IMAD.WIDE R206, R207, 0x4, R142.reuse ;  /* 0x00000004cfce7825 */ /* 0x100fe200078e028e */
[----:B------:R3:W-:Y:S03]  /*5710*/  LDGSTS.E [R250+0xc], desc[UR4][R12.64], !P5 ;  /* 0x0000c0000cfa7fae */ /* 0x0007e6000e921844 */
[----:B-1----:R-:W-:Y:S01]  /*5720*/  IMAD.WIDE R2, R7, 0x4, R142 ;  /* 0x0000000407027825 */ /* 0x002fe200078e028e */
[----:B------:R3:W-:Y:S03]  /*5730*/  STL.64 [R1+0x18], R12 ;  /* 0x0000180c01007387 */ /* 0x0007e60000100a00 */
[----:B------:R-:W-:Y:S01]  /*5740*/  VIADD R7, R182, 0xffffffb9 ;  /* 0xffffffb9b6077836 */ /* 0x000fe20000000000 */
[----:B------:R1:W-:Y:S01]  /*5750*/  LDGSTS.E [R250+0x400c], desc[UR4][R2.64], !P5 ;  /* 0x0400c00002fa7fae */ /* 0x0003e2000e921844 */
[----:B------:R-:W4:Y:S01]  /*5760*/  LDC R182, c[0x0][0x230] ;  /* 0x00008c00ffb67b82 */ /* 0x000f220000000800 */
[----:B------:R-:W-:-:S02]  /*5770*/  IMAD.WIDE R234, R209, 0x4, R156 ;  /* 0x00000004d1ea7825 */ /* 0x000fc400078e029c */
[----:B------:R-:W-:Y:S01]  /*5780*/  ISETP.GE.U32.AND P5, PT, R7, 0x7fffff3a, PT ;  /* 0x7fffff3a0700780c */ /* 0x000fe20003fa6070 */
[----:B------:R-:W-:Y:S01]  /*5790*/  LDGSTS.E [R250+0x8000], desc[UR4][R198.64], !P6 ;  /* 0x08000000c6fa7fae */ /* 0x000fe2000f121844 */
[----:B------:R-:W-:Y:S02]  /*57a0*/  VIADD R7, R11, 0xffffffb8 ;  /* 0xffffffb80b077836 */ /* 0x000fe40000000000 */
[----:B--2---:R-:W-:Y:S01]  /*57b0*/  VIADD R8, R8, 0xffffff98 ;  /* 0xffffff9808087836 */ /* 0x004fe20000000000 */
[----:B------:R-:W-:Y:S01]  /*57c0*/  LDGSTS.E [R250+0xc000], desc[UR4][R192.64], !P6 ;  /* 0x0c000000c0fa7fae */ /* 0x000fe2000f121844 */
[----:B------:R-:W-:Y:S01]  /*57d0*/  IMAD.WIDE R208, R209, 0x4, R142 ;  /* 0x00000004d1d07825 */ /* 0x000fe200078e028e */
[----:B------:R-:W-:Y:S01]  /*57e0*/  ISETP.GE.U32.AND P6, PT, R7, 0x7fffff39, PT ;  /* 0x7fffff390700780c */ /* 0x000fe20003fc6070 */
[----:B------:R-:W2:Y:S01]  /*57f0*/  LDC R11, c[0x0][0x230] ;  /* 0x00008c00ff0b7b82 */ /* 0x000ea20000000800 */
[----:B------:R-:W-:Y:S01]  /*5800*/  IADD3 R7, R9, -0x65, RZ ;  /* 0xffffff9b09077810 */ /* 0x000fe20007ffe0ff */
[----:B------:R-:W-:Y:S01]  /*5810*/  LDGSTS.E [R250+0x8004], desc[UR4][R220.64], !P0 ;  /* 0x08004000dcfa7fae */ /* 0x000fe2000c121844 */
[----:B------:R-:W-:-:S03]  /*5820*/  IMAD.WIDE R216, R213, 0x4, R156 ;  /* 0x00000004d5d87825 */ /* 0x000fc600078e029c */
[----:B------:R-:W-:Y:S01]  /*5830*/  LDGSTS.E [R250+0xc004], desc[UR4][R196.64], !P0 ;  /* 0x0c004000c4fa7fae */ /* 0x000fe2000c121844 */
[----:B------:R-:W-:Y:S01]  /*5840*/  ISETP.GE.U32.AND P0, PT, R7, 0x7fffff1c, PT ;  /* 0x7fffff1c0700780c */ /* 0x000fe20003f06070 */
[----:B------:R-:W-:Y:S01]  /*5850*/  VIADD R7, R183, 0xffffff9a ;  /* 0xffffff9ab7077836 */ /* 0x000fe20000000000 */
[----:B------:R-:W3:Y:S01]  /*5860*/  LDC R9, c[0x0][0x230] ;  /* 0x00008c00ff097b82 */ /* 0x000ee20000000800 */
[----:B------:R-:W-:Y:S01]  /*5870*/  LDGSTS.E [R250+0x8008], desc[UR4][R204.64], !P1 ;  /* 0x08008000ccfa7fae */ /* 0x000fe2000c921844 */
[----:B------:R-:W-:-:S03]  /*5880*/  IMAD.WIDE R212, R213, 0x4, R142 ;  /* 0x00000004d5d47825 */ /* 0x000fc600078e028e */
[----:B------:R-:W-:Y:S01]  /*5890*/  LDGSTS.E [R250+0xc008], desc[UR4][R200.64], !P1 ;  /* 0x0c008000c8fa7fae */ /* 0x000fe2000c921844 */
[----:B------:R-:W-:Y:S01]  /*58a0*/  ISETP.GE.U32.AND P1, PT, R7, 0x7fffff1b, PT ;  /* 0x7fffff1b0700780c */ /* 0x000fe20003f26070 */
[----:B----4-:R-:W-:Y:S01]  /*58b0*/  VIADD R7, R182, 0xffffff99 ;  /* 0xffffff99b6077836 */ /* 0x010fe20000000000 */
[----:B------:R-:W4:Y:S01]  /*58c0*/  LDC R183, c[0x0][0x230] ;  /* 0x00008c00ffb77b82 */ /* 0x000f220000000800 */
[----:B------:R-:W-:Y:S01]  /*58d0*/  LDGSTS.E [R250+0x800c], desc[UR4][R228.64], !P2 ;  /* 0x0800c000e4fa7fae */ /* 0x000fe2000d121844 */
[----:B------:R-:W-:-:S03]  /*58e0*/  IMAD.WIDE R236, R214, 0x4, R156 ;  /* 0x00000004d6ec7825 */ /* 0x000fc600078e029c */
[----:B------:R-:W-:Y:S01]  /*58f0*/  LDGSTS.E [R250+0xc00c], desc[UR4][R202.64], !P2 ;  /* 0x0c00c000cafa7fae */ /* 0x000fe2000d121844 */
[----:B------:R-:W-:Y:S01]  /*5900*/  ISETP.GE.U32.AND P2, PT, R7, 0x7fffff1a, PT ;  /* 0x7fffff1a0700780c */ /* 0x000fe20003f46070 */
[----:B------:R-:W-:Y:S01]  /*5910*/  IMAD.WIDE R214, R214, 0x4, R142 ;  /* 0x00000004d6d67825 */ /* 0x000fe200078e028e */
[----:B------:R-:W1:Y:S01]  /*5920*/  LDC R7, c[0x0][0x230] ;  /* 0x00008c00ff077b82 */ /* 0x000e620000000800 */
[----:B------:R-:W-:Y:S02]  /*5930*/  LDGSTS.E [R250+0x10000], desc[UR4][R210.64], !P3 ;  /* 0x10000000d2fa7fae */ /* 0x000fe4000d921844 */
[----:B------:R-:W-:Y:S02]  /*5940*/  IMAD.WIDE R238, R218, 0x4, R156 ;  /* 0x00000004daee7825 */ /* 0x000fe400078e029c */
[----:B------:R-:W-:Y:S01]  /*5950*/  LDGSTS.E [R250+0x14000], desc[UR4][R206.64], !P3 ;  /* 0x14000000cefa7fae */ /* 0x000fe2000d921844 */
[----:B------:R-:W-:Y:S01]  /*5960*/  ISETP.GE.U32.AND P3, PT, R8, 0x7fffff19, PT ;  /* 0x7fffff190800780c */ /* 0x000fe20003f66070 */
[----:B------:R-:W-:Y:S01]  /*5970*/  IMAD.WIDE R218, R218, 0x4, R142 ;  /* 0x00000004dada7825 */ /* 0x000fe200078e028e */
[----:B------:R-:W2:Y:S01]  /*5980*/  LDC R8, c[0x0][0x230] ;  /* 0x00008c00ff087b82 */ /* 0x000ea20000000800 */
[----:B------:R-:W-:Y:S02]  /*5990*/  LDGSTS.E [R250+0x10004], desc[UR4][R234.64], !P4 ;  /* 0x10004000eafa7fae */ /* 0x000fe4000e121844 */
[----:B---3--:R-:W-:-:S02]  /*59a0*/  VIADD R9, R9, 0xfffffff6 ;  /* 0xfffffff609097836 */ /* 0x008fc40000000000 */
[----:B------:R-:W-:Y:S01]  /*59b0*/  LDGSTS.E [R250+0x14004], desc[UR4][R208.64], !P4 ;  /* 0x14004000d0fa7fae */ /* 0x000fe2000e121844 */
[----:B------:R-:W-:Y:S01]  /*59c0*/  ISETP.GE.U32.AND P4, PT, R10, 0x7fffff78, PT ;  /* 0x7fffff780a00780c */ /* 0x000fe20003f86070 */
[C---:B------:R-:W-:Y:S01]  /*59d0*/  IMAD.WIDE R224, R222.reuse, 0x4, R156 ;  /* 0x00000004dee07825 */ /* 0x040fe200078e029c */
[----:B------:R-:W3:Y:S01]  /*59e0*/  LDC R10, c[0x0][0x230] ;  /* 0x00008c00ff0a7b82 */ /* 0x000ee20000000800 */
[----:B------:R-:W-:Y:S02]  /*59f0*/  LDGSTS.E [R250+0x10008], desc[UR4][R216.64], !P5 ;  /* 0x10008000d8fa7fae */ /* 0x000fe4000e921844 */
[----:B------:R-:W-:Y:S02]  /*5a00*/  IMAD.WIDE R222, R222, 0x4, R142 ;  /* 0x00000004dede7825 */ /* 0x000fe400078e028e */
[----:B------:R-:W-:Y:S01]  /*5a10*/  LDGSTS.E [R250+0x14008], desc[UR4][R212.64], !P5 ;  /* 0x14008000d4fa7fae */ /* 0x000fe2000e921844 */
[----:B------:R-:W-:Y:S01]  /*5a20*/  ISETP.GE.U32.AND P5, PT, R9, 0x7fffff77, PT ;  /* 0x7fffff770900780c */ /* 0x000fe20003fa6070 */
[----:B------:R-:W-:Y:S01]  /*5a30*/  IMAD.WIDE R232, R226, 0x4, R156 ;  /* 0x00000004e2e87825 */ /* 0x000fe200078e029c */
[----:B------:R-:W4:Y:S01]  /*5a40*/  LDC R9, c[0x0][0x230] ;  /* 0x00008c00ff097b82 */ /* 0x000f220000000800 */
[----:B------:R-:W-:Y:S02]  /*5a50*/  LDGSTS.E [R250+0x1000c], desc[UR4][R236.64], !P6 ;  /* 0x1000c000ecfa7fae */ /* 0x000fe4000f121844 */
[----:B-1----:R-:W-:-:S02]  /*5a60*/  VIADD R7, R7, 0xfffffff5 ;  /* 0xfffffff507077836 */ /* 0x002fc40000000000 */
[----:B------:R-:W-:Y:S01]  /*5a70*/  LDGSTS.E [R250+0x1400c], desc[UR4][R214.64], !P6 ;  /* 0x1400c000d6fa7fae */ /* 0x000fe2000f121844 */
[----:B------:R-:W-:Y:S02]  /*5a80*/  IMAD.WIDE R226, R226, 0x4, R142 ;  /* 0x00000004e2e27825 */ /* 0x000fe400078e028e */
[----:B------:R-:W-:Y:S01]  /*5a90*/  ISETP.GE.U32.AND P6, PT, R7, 0x7fffff76, PT ;  /* 0x7fffff760700780c */ /* 0x000fe20003fc6070 */
[----:B------:R-:W1:Y:S01]  /*5aa0*/  LDC R182, c[0x0][0x230] ;  /* 0x00008c00ffb67b82 */ /* 0x000e620000000800 */
[----:B--2---:R-:W-:Y:S01]  /*5ab0*/  VIADD R7, R8, 0xfffffff4 ;  /* 0xfffffff408077836 */ /* 0x004fe20000000000 */
[----:B------:R-:W-:Y:S01]  /*5ac0*/  LDGSTS.E [R250+0x18000], desc[UR4][R238.64], !P0 ;  /* 0x18000000eefa7fae */ /* 0x000fe2000c121844 */
[----:B------:R-:W-:-:S03]  /*5ad0*/  IMAD.WIDE R240, R230, 0x4, R156 ;  /* 0x00000004e6f07825 */ /* 0x000fc600078e029c */
[----:B------:R-:W-:Y:S01]  /*5ae0*/  LDGSTS.E [R250+0x1c000], desc[UR4][R218.64], !P0 ;  /* 0x1c000000dafa7fae */ /* 0x000fe2000c121844 */
[----:B------:R-:W-:Y:S01]  /*5af0*/  ISETP.GE.U32.AND P0, PT, R7, 0x7fffff75, PT ;  /* 0x7fffff750700780c */ /* 0x000fe20003f06070 */
[----:B------:R-:W-:Y:S01]  /*5b00*/  IMAD.WIDE R230, R230, 0x4, R142 ;  /* 0x00000004e6e67825 */ /* 0x000fe200078e028e */
[----:B---3--:R-:W-:Y:S01]  /*5b10*/  IADD3 R7, R10, -0x29, RZ ;  /* 0xffffffd70a077810 */ /* 0x008fe20007ffe0ff */
[----:B------:R-:W-:Y:S01]  /*5b20*/  LDGSTS.E [R250+0x18004], desc[UR4][R224.64], !P1 ;  /* 0x18004000e0fa7fae */ /* 0x000fe2000c921844 */
[----:B------:R-:W2:Y:S01]  /*5b30*/  LDC R10, c[0x0][0x230] ;  /* 0x00008c00ff0a7b82 */ /* 0x000ea20000000800 */
[----:B------:R-:W-:Y:S02]  /*5b40*/  VIADD R8, R11, 0xffffffd5 ;  /* 0xffffffd50b087836 */ /* 0x000fe40000000000 */
[----:B------:R-:W-:Y:S01]  /*5b50*/  LDGSTS.E [R250+0x1c004], desc[UR4][R222.64], !P1 ;  /* 0x1c004000defa7fae */ /* 0x000fe2000c921844 */
[----:B------:R-:W-:Y:S01]  /*5b60*/  ISETP.GE.U32.AND P1, PT, R7, 0x7fffff58, PT ;  /* 0x7fffff580700780c */ /* 0x000fe20003f26070 */
[----:B----4-:R-:W-:-:S02]  /*5b70*/  VIADD R7, R9, 0xffffffd6 ;  /* 0xffffffd609077836 */ /* 0x010fc40000000000 */
[----:B------:R-:W-:Y:S01]  /*5b80*/  LDGSTS.E [R250+0x18008], desc[UR4][R232.64], !P2 ;  /* 0x18008000e8fa7fae */ /* 0x000fe2000d121844 */
[----:B------:R-:W3:Y:S03]  /*5b90*/  LDC R9, c[0x0][0x230] ;  /* 0x00008c00ff097b82 */ /* 0x000ee60000000800 */
[----:B------:R-:W-:Y:S01]  /*5ba0*/  LDGSTS.E [R250+0x1c008], desc[UR4][R226.64], !P2 ;  /* 0x1c008000e2fa7fae */ /* 0x000fe2000d121844 */
[----:B------:R-:W-:Y:S01]  /*5bb0*/  ISETP.GE.U32.AND P2, PT, R7, 0x7fffff57, PT ;  /* 0x7fffff570700780c */ /* 0x000fe20003f46070 */
[----:B------:R-:W-:Y:S02]  /*5bc0*/  IMAD.SHL.U32 R7, R6, 0x8, RZ ;  /* 0x0000000806077824 */ /* 0x000fe400078e00ff */
[----:B------:R-:W-:Y:S01]  /*5bd0*/  LDGSTS.E [R250+0x1800c], desc[UR4][R240.64], !P3 ;  /* 0x1800c000f0fa7fae */ /* 0x000fe2000d921844 */
[----:B------:R-:W4:Y:S01]  /*5be0*/  LDC R11, c[0x0][0x230] ;  /* 0x00008c00ff0b7b82 */ /* 0x000f220000000800 */
[----:B------:R-:W-:-:S02]  /*5bf0*/  IMAD.WIDE R12, R7, 0x4, R156 ;  /* 0x00000004070c7825 */ /* 0x000fc400078e029c */
[----:B------:R1:W-:Y:S04]  /*5c00*/  STL.64 [R1+0x10], R2 ;  /* 0x0000100201007387 */ /* 0x0003e80000100a00 */
[----:B------:R-:W-:Y:S01]  /*5c10*/  LDGSTS.E [R250+0x1c00c], desc[UR4][R230.64], !P3 ;  /* 0x1c00c000e6fa7fae */ /* 0x000fe2000d921844 */
[----:B------:R-:W-:Y:S01]  /*5c20*/  ISETP.GE.U32.AND P3, PT, R8, 0x7fffff56, PT ;  /* 0x7fffff560800780c */ /* 0x000fe20003f66070 */
[----:B-1----:R-:W-:Y:S02]  /*5c30*/  VIADD R8, R182, 0xffffffd4 ;  /* 0xffffffd4b6087836 */ /* 0x002fe40000000000 */
[----:B------:R-:W1:Y:S01]  /*5c40*/  LDC R182, c[0x0][0x230] ;  /* 0x00008c00ffb67b82 */ /* 0x000e620000000800 */
[----:B------:R2:W-:Y:S01]  /*5c50*/  STL [R1+0xc44], R0 ;  /* 0x000c440001007387 */ /* 0x0005e20000100800 */
[----:B------:R-:W-:-:S03]  /*5c60*/  IMAD.WIDE R2, R7, 0x4, R142 ;  /* 0x0000000407027825 */ /* 0x000fc600078e028e */
[----:B------:R3:W-:Y:S01]  /*5c70*/  STL.64 [R1+0x8], R12 ;  /* 0x0000080c01007387 */ /* 0x0007e20000100a00 */
[----:B------:R-:W-:-:S03]  /*5c80*/  IMAD R7, R6, 0x9, RZ ;  /* 0x0000000906077824 */ /* 0x000fc600078e02ff */
[----:B------:R3:W-:Y:S01]  /*5c90*/  LDGSTS.E [R244], desc[UR4][R12.64], !P4 ;  /* 0x000000000cf47fae */ /* 0x0007e2000e121844 */
[----:B--2---:R-:W-:-:S03]  /*5ca0*/  LOP3.LUT R0, R4, 0x30, RZ, 0x3c, !PT ;  /* 0x0000003004007812 */ /* 0x004fc600078e3cff */
[----:B------:R2:W-:Y:S02]  /*5cb0*/  STL.64 [R1+0x80], R2 ;  /* 0x0000800201007387 */ /* 0x0005e40000100a00 */
[----:B------:R-:W-:Y:S02]  /*5cc0*/  VIADD R245, R0, UR6 ;  /* 0x0000000600f57c36 */ /* 0x000fe40008000000 */
[----:B------:R2:W-:Y:S01]  /*5cd0*/  LDGSTS.E [R244+0x4000], desc[UR4][R2.64], !P4 ;  /* 0x0400000002f47fae */ /* 0x0005e2000e121844 */
[----:B------:R-:W-:Y:S01]  /*5ce0*/  ISETP.GE.U32.AND P4, PT, R8, 0x7fffff55, PT ;  /* 0x7fffff550800780c */ /* 0x000fe20003f86070 */
[----:B------:R-:W-:Y:S02]  /*5cf0*/  VIADD R8, R10, 0xffffffb7 ;  /* 0xffffffb70a087836 */ /* 0x000fe40000000000 */
[C---:B---3--:R-:W-:Y:S01]  /*5d00*/  IMAD.WIDE R12, R7.reuse, 0x4, R156 ;  /* 0x00000004070c7825 */ /* 0x048fe200078e029c */
[----:B------:R-:W3:Y:S04]  /*5d10*/  LDC R10, c[0x0][0x230] ;  /* 0x00008c00ff0a7b82 */ /* 0x000ee80000000800 */
[----:B------:R4:W-:Y:S01]  /*5d20*/  LDGSTS.E [R244+0x4], desc[UR4][R12.64], !P5 ;  /* 0x000040000cf47fae */ /* 0x0009e2000e921844 */
[----:B--2---:R-:W-:-:S03]  /*5d30*/  IMAD.WIDE R2, R7, 0x4, R142 ;  /* 0x0000000407027825 */ /* 0x004fc600078e028e */
[----:B------:R4:W-:Y:S01]  /*5d40*/  STL.64 [R1+0x88], R12 ;  /* 0x0000880c01007387 */ /* 0x0009e20000100a00 */
[----:B------:R-:W-:-:S03]  /*5d50*/  IMAD R7, R6, 0xa, RZ ;  /* 0x0000000a06077824 */ /* 0x000fc600078e02ff */
[----:B------:R2:W-:Y:S01]  /*5d60*/  LDGSTS.E [R244+0x4004], desc[UR4][R2.64], !P5 ;  /* 0x0400400002f47fae */ /* 0x0005e2000e921844 */
[----:B------:R-:W-:Y:S01]  /*5d70*/  ISETP.GE.U32.AND P5, PT, R8, 0x7fffff38, PT ;  /* 0x7fffff380800780c */ /* 0x000fe20003fa6070 */
[----:B------:R-:W-:Y:S02]  /*5d80*/  VIADD R8, R9, 0xffffffb6 ;  /* 0xffffffb609087836 */ /* 0x000fe40000000000 */
[----:B------:R2:W-:Y:S01]  /*5d90*/  STL.64 [R1+0x90], R2 ;  /* 0x0000900201007387 */ /* 0x0005e20000100a00 */
[----:B------:R-:W3:Y:S01]  /*5da0*/  LDC R9, c[0x0][0x230] ;  /* 0x00008c00ff097b82 */ /* 0x000ee20000000800 */
[----:B----4-:R-:W-:-:S05]  /*5db0*/  IMAD.WIDE R12, R7, 0x4, R156 ;  /* 0x00000004070c7825 */ /* 0x010fca00078e029c */
[----:B------:R4:W-:Y:S01]  /*5dc0*/  STL.64 [R1+0x98], R12 ;  /* 0x0000980c01007387 */ /* 0x0009e20000100a00 */
[----:B--2---:R-:W-:-:S03]  /*5dd0*/  IMAD.WIDE R2, R7, 0x4, R142 ;  /* 0x0000000407027825 */ /* 0x004fc600078e028e */
[----:B------:R4:W-:Y:S01]  /*5de0*/  LDGSTS.E [R244+0x8], desc[UR4][R12.64], !P6 ;  /* 0x000080000cf47fae */ /* 0x0009e2000f121844 */
[----:B------:R-:W-:-:S03]  /*5df0*/  IMAD R7, R6, 0xb, RZ ;  /* 0x0000000b06077824 */ /* 0x000fc600078e02ff */
[----:B------:R2:W-:Y:S04]  /*5e00*/  STL.64 [R1+0xa0], R2 ;  /* 0x0000a00201007387 */ /* 0x0005e80000100a00 */
[----:B------:R2:W-:Y:S01]  /*5e10*/  LDGSTS.E [R244+0x4008], desc[UR4][R2.64], !P6 ;  /* 0x0400800002f47fae */ /* 0x0005e2000f121844 */
[----:B------:R-:W-:Y:S02]  /*5e20*/  ISETP.GE.U32.AND P6, PT, R8, 0x7fffff37, PT ;  /* 0x7fffff370800780c */ /* 0x000fe40003fc6070 */
[----:B------:R-:W-:Y:S01]  /*5e30*/  IADD3 R8, R11, -0x4b, RZ ;  /* 0xffffffb50b087810 */ /* 0x000fe20007ffe0ff */
[C---:B----4-:R-:W-:Y:S01]  /*5e40*/  IMAD.WIDE R12, R7.reuse, 0x4, R156 ;  /* 0x00000004070c7825 */ /* 0x050fe200078e029c */
[----:B------:R-:W4:Y:S04]  /*5e50*/  LDC R11, c[0x0][0x230] ;  /* 0x00008c00ff0b7b82 */ /* 0x000f280000000800 */
[----:B------:R1:W-:Y:S01]  /*5e60*/  STL.64 [R1+0xa8], R12 ;  /* 0x0000a80c01007387 */ /* 0x0003e20000100a00 */
[----:B--2---:R-:W-:-:S03]  /*5e70*/  IMAD.WIDE R2, R7, 0x4, R142 ;  /* 0x0000000407027825 */ /* 0x004fc600078e028e */
[----:B------:R2:W-:Y:S01]  /*5e80*/  LDGSTS.E [R244+0xc], desc[UR4][R12.64], !P0 ;  /* 0x0000c0000cf47fae */ /* 0x0005e2000c121844 */
[----:B------:R-:W-:-:S03]  /*5e90*/  IMAD R7, R6, 0x28, RZ ;  /* 0x0000002806077824 */ /* 0x000fc600078e02ff */
[----:B------:R3:W-:Y:S04]  /*5ea0*/  STL.64 [R1+0xb0], R2 ;  /* 0x0000b00201007387 */ /* 0x0007e80000100a00 */
[----:B------:R3:W-:Y:S01]  /*5eb0*/  LDGSTS.E [R244+0x400c], desc[UR4][R2.64], !P0 ;  /* 0x0400c00002f47fae */ /* 0x0007e2000c121844 */
[----:B------:R-:W-:Y:S01]  /*5ec0*/  ISETP.GE.U32.AND P0, PT, R8, 0x7fffff36, PT ;  /* 0x7fffff360800780c */ /* 0x000fe20003f06070 */
[----:B-1----:R-:W-:Y:S02]  /*5ed0*/  VIADD R8, R182, 0xffffffb4 ;  /* 0xffffffb4b6087836 */ /* 0x002fe40000000000 */
[C---:B--2---:R-:W-:Y:S01]  /*5ee0*/  IMAD.WIDE R12, R7.reuse, 0x4, R156 ;  /* 0x00000004070c7825 */ /* 0x044fe200078e029c */
[----:B------:R-:W1:Y:S04]  /*5ef0*/  LDC R182, c[0x0][0x230] ;  /* 0x00008c00ffb67b82 */ /* 0x000e680000000800 */
[----:B------:R2:W-:Y:S01]  /*5f00*/  STL.64 [R1+0x170], R12 ;  /* 0x0001700c01007387 */ /* 0x0005e20000100a00 */
[----:B---3--:R-:W-:-:S03]  /*5f10*/  IMAD.WIDE R2, R7, 0x4, R142 ;  /* 0x0000000407027825 */ /* 0x008fc600078e028e */
[----:B------:R2:W-:Y:S01]  /*5f20*/  LDGSTS.E [R244+0x8000], desc[UR4][R12.64], !P1 ;  /* 0x080000000cf47fae */ /* 0x0005e2000c921844 */
[----:B------:R-:W-:-:S03]  /*5f30*/  IMAD R7, R6, 0x29, RZ ;  /* 0x0000002906077824 */ /* 0x000fc600078e02ff */
[----:B------:R3:W-:Y:S04]  /*5f40*/  STL.64 [R1+0x168], R2 ;  /* 0x0001680201007387 */ /* 0x0007e80000100a00 */
[----:B------:R3:W-:Y:S01]  /*5f50*/  LDGSTS.E [R244+0xc000], desc[UR4][R2.64], !P1 ;  /* 0x0c00000002f47fae */ /* 0x0007e2000c921844 */
[----:B------:R-:W-:Y:S01]  /*5f60*/  ISETP.GE.U32.AND P1, PT, R8, 0x7fffff35, PT ;  /* 0x7fffff350800780c */ /* 0x000fe20003f26070 */
[----:B------:R-:W-:Y:S02]  /*5f70*/  VIADD R8, R10, 0xffffff97 ;  /* 0xffffff970a087836 */ /* 0x000fe40000000000 */
[C---:B--2---:R-:W-:Y:S01]  /*5f80*/  IMAD.WIDE R12, R7.reuse, 0x4, R156 ;  /* 0x00000004070c7825 */ /* 0x044fe200078e029c */
[----:B------:R-:W2:Y:S04]  /*5f90*/  LDC R10, c[0x0][0x230] ;  /* 0x00008c00ff0a7b82 */ /* 0x000ea80000000800 */
[----:B------:R4:W-:Y:S01]  /*5fa0*/  LDGSTS.E [R244+0x8004], desc[UR4][R12.64], !P2 ;  /* 0x080040000cf47fae */ /* 0x0009e2000d121844 */
[----:B---3--:R-:W-:-:S03]  /*5fb0*/  IMAD.WIDE R2, R7, 0x4, R142 ;  /* 0x0000000407027825 */ /* 0x008fc600078e028e */
[----:B------:R4:W-:Y:S01]  /*5fc0*/  STL.64 [R1+0x160], R12 ;  /* 0x0001600c01007387 */ /* 0x0009e20000100a00 */
[----:B------:R-:W-:-:S03]  /*5fd0*/  IMAD R7, R6, 0x2a, RZ ;  /* 0x0000002a06077824 */ /* 0x000fc600078e02ff */
[----:B------:R3:W-:Y:S01]  /*5fe0*/  LDGSTS.E [R244+0xc004], desc[UR4][R2.64], !P2 ;  /* 0x0c00400002f47fae */ /* 0x0007e2000d121844 */
[----:B------:R-:W-:Y:S01]  /*5ff0*/  ISETP.GE.U32.AND P2, PT, R8, 0x7fffff18, PT ;  /* 0x7fffff180800780c */ /* 0x000fe20003f46070 */
[----:B------:R-:W-:Y:S02]  /*6000*/  VIADD R8, R9, 0xffffff96 ;  /* 0xffffff9609087836 */ /* 0x000fe40000000000 */
[----:B------:R3:W-:Y:S01]  /*6010*/  STL.64 [R1+0x158], R2 ;  /* 0x0001580201007387 */ /* 0x0007e20000100a00 */
[----:B------:R-:W2:Y:S01]  /*6020*/  LDC R9, c[0x0][0x230] ;  /* 0x00008c00ff097b82 */ /* 0x000ea20000000800 */
[----:B----4-:R-:W-:-:S05]  /*6030*/  IMAD.WIDE R12, R7, 0x4, R156 ;  /* 0x00000004070c7825 */ /* 0x010fca00078e029c */
[----:B------:R4:W-:Y:S01]  /*6040*/  STL.64 [R1+0x150], R12 ;  /* 0x0001500c01007387 */ /* 0x0009e20000100a00 */
[----:B---3--:R-:W-:-:S03]  /*6050*/  IMAD.WIDE R2, R7, 0x4, R142 ;  /* 0x0000000407027825 */ /* 0x008fc600078e028e */
        /* <DEDUP_REMOVED lines=9> */
[----:B---3--:R-:W-:-:S03]  /*60f0*/  IMAD.WIDE R2, R7, 0x4, R142 ;  /* 0x0000000407027825 */ /* 0x008fc600078e028e */
[----:B------:R3:W-:Y:S01]  /*6100*/  LDGSTS.E [R244+0x800c], desc[UR4][R12.64], !P4 ;  /* 0x0800c0000cf47fae */ /* 0x0007e2000e121844 */
[----:B------:R-:W-:-:S03]  /*6110*/  IMAD R7, R6, 0x48, RZ ;  /* 0x0000004806077824 */ /* 0x000fc600078e02ff */
[----:B------:R2:W-:Y:S04]  /*6120*/  STL.64 [R1+0x138], R2 ;  /* 0x0001380201007387 */ /* 0x0005e80000100a00 */
[----:B------:R2:W-:Y:S01]  /*6130*/  LDGSTS.E [R244+0xc00c], desc[UR4][R2.64], !P4 ;  /* 0x0c00c00002f47fae */ /* 0x0005e2000e121844 */
[----:B------:R-:W-:Y:S01]  /*6140*/  ISETP.GE.U32.AND P4, PT, R8, 0x7fffff16, PT ;  /* 0x7fffff160800780c */ /* 0x000fe20003f86070 */
[----:B-1----:R-:W-:Y:S02]  /*6150*/  VIADD R8, R182, 0xffffff94 ;  /* 0xffffff94b6087836 */ /* 0x002fe40000000000 */
[C---:B---3--:R-:W-:Y:S01]  /*6160*/  IMAD.WIDE R12, R7.reuse, 0x4, R156 ;  /* 0x00000004070c7825 */ /* 0x048fe200078e029c */
[----:B------:R-:W1:Y:S04]  /*6170*/  LDC R182, c[0x0][0x230] ;  /* 0x00008c00ffb67b82 */ /* 0x000e680000000800 */
[----:B------:R3:W-:Y:S01]  /*6180*/  STL.64 [R1+0x130], R12 ;  /* 0x0001300c01007387 */ /* 0x0007e20000100a00 */
[----:B--2---:R-:W-:-:S03]  /*6190*/  IMAD.WIDE R2, R7, 0x4, R142 ;  /* 0x0000000407027825 */ /* 0x004fc600078e028e */
[----:B------:R3:W-:Y:S01]  /*61a0*/  LDGSTS.E [R244+0x10000], desc[UR4][R12.64], !P5 ;  /* 0x100000000cf47fae */ /* 0x0007e2000e921844 */
[----:B------:R-:W-:-:S03]  /*61b0*/  IMAD R7, R6, 0x49, RZ ;  /* 0x0000004906077824 */ /* 0x000fc600078e02ff */
[----:B------:R2:W-:Y:S04]  /*61c0*/  STL.64 [R1+0x128], R2 ;  /* 0x0001280201007387 */ /* 0x0005e80000100a00 */
        /* <DEDUP_REMOVED lines=74> */
[----:B------:R-:W1:Y:S01]  /*6670*/  LDC R182, c[0x0][0x230] ;  /* 0x00008c00ffb67b82 */ /* 0x000e620000000800 */
[----:B------:R3:W-:Y:S04]  /*6680*/  STL [R1+0xc40], R0 ;  /* 0x000c400001007387 */ /* 0x0007e80000100800 */
[----:B------:R4:W-:Y:S01]  /*6690*/  STL.64 [R1+0x178], R12 ;  /* 0x0001780c01007387 */ /* 0x0009e20000100a00 */
[----:B--2---:R-:W-:-:S03]  /*66a0*/  IMAD.WIDE R2, R7, 0x4, R142 ;  /* 0x0000000407027825 */ /* 0x004fc600078e028e */
[----:B------:R4:W-:Y:S01]  /*66b0*/  LDGSTS.E [R245], desc[UR4][R12.64], !P6 ;  /* 0x000000000cf57fae */ /* 0x0009e2000f121844 */
[----:B------:R-:W-:Y:S01]  /*66c0*/  IMAD R7, R6, 0xd, RZ ;  /* 0x0000000d06077824 */ /* 0x000fe200078e02ff */
[----:B---3--:R-:W-:Y:S02]  /*66d0*/  LOP3.LUT R0, R4, 0x40, RZ, 0x3c, !PT ;  /* 0x0000004004007812 */ /* 0x008fe400078e3cff */
[----:B------:R2:W-:Y:S04]  /*66e0*/  STL.64 [R1+0x180], R2 ;  /* 0x0001800201007387 */ /* 0x0005e80000100a00 */
[----:B------:R2:W-:Y:S01]  /*66f0*/  LDGSTS.E [R245+0x4000], desc[UR4][R2.64], !P6 ;  /* 0x0400000002f57fae */ /* 0x0005e2000f121844 */
[----:B------:R-:W-:Y:S01]  /*6700*/  ISETP.GE.U32.AND P6, PT, R8, 0x7fffff51, PT ;  /* 0x7fffff510800780c */ /* 0x000fe20003fc6070 */
[----:B------:R-:W-:-:S02]  /*6710*/  VIADD R8, R10, 0xffffffb3 ;  /* 0xffffffb30a087836 */ /* 0x000fc40000000000 */
[C---:B----4-:R-:W-:Y:S01]  /*6720*/  IMAD.WIDE R12, R7.reuse, 0x4, R156 ;  /* 0x00000004070c7825 */ /* 0x050fe200078e029c */
[----:B------:R-:W3:Y:S03]  /*6730*/  LDC R10, c[0x0][0x230] ;  /* 0x00008c00ff0a7b82 */ /* 0x000ee60000000800 */
[----:B------:R-:W-:Y:S01]  /*6740*/  VIADD R246, R0, UR6 ;  /* 0x0000000600f67c36 */ /* 0x000fe20008000000 */
[----:B------:R4:W-:Y:S01]  /*6750*/  LDGSTS.E [R245+0x4], desc[UR4][R12.64], !P0 ;  /* 0x000040000cf57fae */ /* 0x0009e2000c121844 */
[----:B--2---:R-:W-:-:S03]  /*6760*/  IMAD.WIDE R2, R7, 0x4, R142 ;  /* 0x0000000407027825 */ /* 0x004fc600078e028e */
[----:B------:R4:W-:Y:S01]  /*6770*/  STL.64 [R1+0x188], R12 ;  /* 0x0001880c01007387 */ /* 0x0009e20000100a00 */
[----:B------:R-:W-:-:S03]  /*6780*/  IMAD R7, R6, 0xe, RZ ;  /* 0x0000000e06077824 */ /* 0x000fc600078e02ff */
[----:B------:R2:W-:Y:S01]  /*6790*/  LDGSTS.E [R245+0x4004], desc[UR4][R2.64], !P0 ;  /* 0x0400400002f57fae */ /* 0x0005e2000c121844 */
[----:B------:R-:W-:Y:S02]  /*67a0*/  ISETP.GE.U32.AND P0, PT, R8, 0x7fffff34, PT ;  /* 0x7fffff340800780c */ /* 0x000fe40003f06070 */
[----:B------:R-:W-:Y:S01]  /*67b0*/  IADD3 R8, R9, -0x4e, RZ ;  /* 0xffffffb209087810 */ /* 0x000fe20007ffe0ff */
        /* <DEDUP_REMOVED lines=38> */
[----:B------:R-:W-:Y:S02]  /*6a20*/  ISETP.GE.U32.AND P4, PT, R8, 0x7fffff14, PT ;  /* 0x7fffff140800780c */ /* 0x000fe40003f86070 */
[----:B------:R-:W-:Y:S01]  /*6a30*/  IADD3 R8, R9, -0x6e, RZ ;  /* 0xffffff9209087810 */ /* 0x000fe20007ffe0ff */
        /* <DEDUP_REMOVED lines=96> */
[----:B------:R-:W-:-:S03]  /*7040*/  IMAD.SHL.U32 R7, R6, 0x10, RZ ;  /* 0x0000001006077824 */ /* 0x000fc600078e00ff */
[----:B------:R2:W-:Y:S04]  /*7050*/  STL.64 [R1+0x1b8], R2 ;  /* 0x0001b80201007387 */ /* 0x0005e80000100a00 */
[----:B------:R2:W-:Y:S01]  /*7060*/  LDGSTS.E [R245+0x1c00c], desc[UR4][R2.64], !P0 ;  /* 0x1c00c00002f57fae */ /* 0x0005e2000c121844 */
[----:B------:R-:W-:Y:S02]  /*7070*/  ISETP.GE.U32.AND P0, PT, R8, 0x7fffff4e, PT ;  /* 0x7fffff4e0800780c */ /* 0x000fe40003f06070 */
[----:B-1----:R-:W-:Y:S01]  /*7080*/  IADD3 R8, R182, -0x34, RZ ;  /* 0xffffffccb6087810 */ /* 0x002fe20007ffe0ff */
        /* <DEDUP_REMOVED lines=8> */
[----:B------:R2:W-:Y:S02]  /*7110*/  STL.64 [R1+0x280], R2 ;  /* 0x0002800201007387 */ /* 0x0005e40000100a00 */
[----:B------:R-:W-:Y:S02]  /*7120*/  IADD3 R247, R0, UR6, RZ ;  /* 0x0000000600f77c10 */ /* 0x000fe4000fffe0ff */
[----:B------:R2:W-:Y:S01]  /*7130*/  LDGSTS.E [R246+0x4000], desc[UR4][R2.64], !P1 ;  /* 0x0400000002f67fae */ /* 0x0005e2000c921844 */
[----:B------:R-:W-:Y:S01]  /*7140*/  ISETP.GE.U32.AND P1, PT, R8, 0x7fffff4d, PT ;  /* 0x7fffff4d0800780c */ /* 0x000fe20003f26070 */
[----:B------:R-:W-:-:S02]  /*7150*/  VIADD R8, R10, 0xffffffaf ;  /* 0xffffffaf0a087836 */ /* 0x000fc40000000000 */
[C---:B----4-:R-:W-:Y:S01]  /*7160*/  IMAD.WIDE R12, R7.reuse, 0x4, R156 ;  /* 0x00000004070c7825 */ /* 0x050fe200078e029c */
        /* <DEDUP_REMOVED lines=27> */
[----:B------:R-:W-:Y:S02]  /*7320*/  ISETP.GE.U32.AND P4, PT, R8, 0x7fffff2e, PT ;  /* 0x7fffff2e0800780c */ /* 0x000fe40003f86070 */
[----:B-1----:R-:W-:Y:S01]  /*7330*/  IADD3 R8, R182, -0x54, RZ ;  /* 0xffffffacb6087810 */ /* 0x002fe20007ffe0ff */
        /* <DEDUP_REMOVED lines=38> */
[----:B------:R-:W-:Y:S02]  /*75a0*/  ISETP.GE.U32.AND P1, PT, R8, 0x7fffff0e, PT ;  /* 0x7fffff0e0800780c */ /* 0x000fe40003f26070 */
[----:B-1----:R-:W-:Y:S01]  /*75b0*/  IADD3 R8, R182, -0x74, RZ ;  /* 0xffffff8cb6087810 */ /* 0x002fe20007ffe0ff */
        /* <DEDUP_REMOVED lines=356> */
[C---:B-1----:R-:W-:Y:S01]  /*8c00*/  IMAD.WIDE R12, R7.reuse, 0x4, R156 ;  /* 0x00000004070c7825 */ /* 0x042fe200078e029c */
        /* <DEDUP_REMOVED lines=41> */
[----:B------:R-:W-:Y:S01]  /*8ea0*/  STL.64 [R1+0x518], R12 ;  /* 0x0005180c01007387 */ /* 0x000fe20000100a00 */
[----:B--2---:R-:W-:-:S03]  /*8eb0*/  IMAD.WIDE R2, R7, 0x4, R142 ;  /* 0x0000000407027825 */ /* 0x004fc600078e028e */
[----:B------:R-:W-:Y:S01]  /*8ec0*/  LDGSTS.E [R248+0x1800c], desc[UR4][R12.64], !P6 ;  /* 0x1800c0000cf87fae */ /* 0x000fe2000f121844 */
[----:B------:R-:W-:-:S03]  /*8ed0*/  IMAD R7, R6, 0x1c, RZ ;  /* 0x0000001c06077824 */ /* 0x000fc600078e02ff */
[----:B------:R-:W-:Y:S04]  /*8ee0*/  STL.64 [R1+0x510], R2 ;  /* 0x0005100201007387 */ /* 0x000fe80000100a00 */
[----:B------:R2:W-:Y:S04]  /*8ef0*/  STL.64 [R1+0xc58], R4 ;  /* 0x000c580401007387 */ /* 0x0005e80000100a00 */
[----:B------:R4:W-:Y:S01]  /*8f00*/  LDGSTS.E [R248+0x1c00c], desc[UR4][R2.64], !P6 ;  /* 0x1c00c00002f87fae */ /* 0x0009e2000f121844 */
[----:B------:R-:W-:Y:S01]  /*8f10*/  ISETP.GE.U32.AND P6, PT, R8, 0x7fffff42, PT ;  /* 0x7fffff420800780c */ /* 0x000fe20003fc6070 */
[----:B------:R-:W-:-:S02]  /*8f20*/  VIADD R8, R182, 0xffffffc0 ;  /* 0xffffffc0b6087836 */ /* 0x000fc40000000000 */
[----:B------:R-:W3:Y:S01]  /*8f30*/  LDC R182, c[0x0][0x230] ;  /* 0x00008c00ffb67b82 */ /* 0x000ee20000000800 */
[----:B------:R-:W-:Y:S01]  /*8f40*/  STL [R1+0xc30], R0 ;  /* 0x000c300001007387 */ /* 0x000fe20000100800 */
[----:B--2---:R-:W-:-:S04]  /*8f50*/  IMAD.WIDE R4, R7, 0x4, R156 ;  /* 0x0000000407047825 */ /* 0x004fc800078e029c */
[----:B----4-:R-:W-:Y:S01]  /*8f60*/  IMAD.WIDE R2, R7, 0x4, R142 ;  /* 0x0000000407027825 */ /* 0x010fe200078e028e */
[----:B------:R2:W-:Y:S03]  /*8f70*/  LDGSTS.E [R243], desc[UR4][R4.64], !P0 ;  /* 0x0000000004f37fae */ /* 0x0005e6000c121844 */
[----:B------:R-:W-:Y:S01]  /*8f80*/  IMAD R7, R6, 0x1d, RZ ;  /* 0x0000001d06077824 */ /* 0x000fe200078e02ff */
[----:B------:R4:W-:Y:S01]  /*8f90*/  LDGSTS.E [R243+0x4000], desc[UR4][R2.64], !P0 ;  /* 0x0400000002f37fae */ /* 0x0009e2000c121844 */
[----:B------:R-:W-:Y:S01]  /*8fa0*/  ISETP.GE.U32.AND P0, PT, R8, 0x7fffff41, PT ;  /* 0x7fffff410800780c */ /* 0x000fe20003f06070 */
[----:B------:R-:W-:Y:S02]  /*8fb0*/  IMAD R8, R6, 0x1e, RZ ;  /* 0x0000001e06087824 */ /* 0x000fe400078e02ff */
[C---:B------:R-:W-:Y:S01]  /*8fc0*/  IMAD.WIDE R188, R7.reuse, 0x4, R156 ;  /* 0x0000000407bc7825 */ /* 0x040fe200078e029c */
[----:B------:R2:W-:Y:S03]  /*8fd0*/  STL.64 [R1+0x590], R4 ;  /* 0x0005900401007387 */ /* 0x0005e60000100a00 */
[----:B------:R-:W-:Y:S01]  /*8fe0*/  IMAD.WIDE R12, R7, 0x4, R142 ;  /* 0x00000004070c7825 */ /* 0x000fe200078e028e */
[----:B------:R-:W-:Y:S01]  /*8ff0*/  IADD3 R7, R10, -0x5d, RZ ;  /* 0xffffffa30a077810 */ /* 0x000fe20007ffe0ff */
[----:B------:R3:W-:Y:S01]  /*9000*/  LDGSTS.E [R243+0x4], desc[UR4][R188.64], !P1 ;  /* 0x00004000bcf37fae */ /* 0x0007e2000c921844 */
[----:B------:R-:W3:Y:S03]  /*9010*/  LDC R10, c[0x0][0x230] ;  /* 0x00008c00ff0a7b82 */ /* 0x000ee60000000800 */
[----:B------:R4:W-:Y:S01]  /*9020*/  STL.64 [R1+0x598], R2 ;  /* 0x0005980201007387 */ /* 0x0009e20000100a00 */
[----:B--2---:R-:W-:-:S03]  /*9030*/  IMAD.WIDE R4, R8, 0x4, R156 ;  /* 0x0000000408047825 */ /* 0x004fc600078e029c */
[----:B------:R2:W-:Y:S01]  /*9040*/  LDGSTS.E [R243+0x4004], desc[UR4][R12.64], !P1 ;  /* 0x040040000cf37fae */ /* 0x0005e2000c921844 */
[----:B------:R-:W-:Y:S01]  /*9050*/  ISETP.GE.U32.AND P1, PT, R7, 0x7fffff24, PT ;  /* 0x7fffff240700780c */ /* 0x000fe20003f26070 */
[----:B-1----:R-:W-:Y:S02]  /*9060*/  VIADD R7, R9, 0xffffffa2 ;  /* 0xffffffa209077836 */ /* 0x002fe40000000000 */
[----:B------:R1:W-:Y:S01]  /*9070*/  LDGSTS.E [R243+0x8], desc[UR4][R4.64], !P2 ;  /* 0x0000800004f37fae */ /* 0x0003e2000d121844 */
[----:B------:R-:W1:Y:S01]  /*9080*/  LDC R9, c[0x0][0x230] ;  /* 0x00008c00ff097b82 */ /* 0x000e620000000800 */
[----:B----4-:R-:W-:Y:S02]  /*9090*/  IMAD.WIDE R2, R8, 0x4, R142 ;  /* 0x0000000408027825 */ /* 0x010fe400078e028e */
[----:B------:R3:W-:Y:S02]  /*90a0*/  STL.64 [R1+0x5a0], R188 ;  /* 0x0005a0bc01007387 */ /* 0x0007e40000100a00 */
[----:B------:R-:W-:-:S02]  /*90b0*/  IMAD R8, R6, 0x3c, RZ ;  /* 0x0000003c06087824 */ /* 0x000fc400078e02ff */
[----:B------:R4:W-:Y:S01]  /*90c0*/  LDGSTS.E [R243+0x4008], desc[UR4][R2.64], !P2 ;  /* 0x0400800002f37fae */ /* 0x0009e2000d121844 */
[----:B------:R-:W-:Y:S01]  /*90d0*/  ISETP.GE.U32.AND P2, PT, R7, 0x7fffff23, PT ;  /* 0x7fffff230700780c */ /* 0x000fe20003f46070 */
[----:B------:R-:W-:Y:S02]  /*90e0*/  IMAD R7, R6, 0x1f, RZ ;  /* 0x0000001f06077824 */ /* 0x000fe400078e02ff */
[----:B------:R2:W-:Y:S02]  /*90f0*/  STL.64 [R1+0x5a8], R12 ;  /* 0x0005a80c01007387 */ /* 0x0005e40000100a00 */
[C---:B---3--:R-:W-:Y:S02]  /*9100*/  IMAD.WIDE R188, R7.reuse, 0x4, R156 ;  /* 0x0000000407bc7825 */ /* 0x048fe400078e029c */
[----:B------:R1:W-:Y:S04]  /*9110*/  STL.64 [R1+0x5b0], R4 ;  /* 0x0005b00401007387 */ /* 0x0003e80000100a00 */
[----:B------:R-:W-:Y:S01]  /*9120*/  LDGSTS.E [R243+0xc], desc[UR4][R188.64], !P3 ;  /* 0x0000c000bcf37fae */ /* 0x000fe2000d921844 */
[----:B--2---:R-:W-:-:S03]  /*9130*/  IMAD.WIDE R12, R7, 0x4, R142 ;  /* 0x00000004070c7825 */ /* 0x004fc600078e028e */
[----:B------:R4:W-:Y:S01]  /*9140*/  STL.64 [R1+0x5b8], R2 ;  /* 0x0005b80201007387 */ /* 0x0009e20000100a00 */
[----:B------:R-:W-:-:S03]  /*9150*/  VIADD R7, R11, 0xffffffa1 ;  /* 0xffffffa10b077836 */ /* 0x000fc60000000000 */
[----:B------:R-:W-:Y:S01]  /*9160*/  LDGSTS.E [R243+0x400c], desc[UR4][R12.64], !P3 ;  /* 0x0400c0000cf37fae */ /* 0x000fe2000d921844 */
[----:B-1----:R-:W-:Y:S01]  /*9170*/  IMAD.WIDE R4, R8, 0x4, R156 ;  /* 0x0000000408047825 */ /* 0x002fe200078e029c */
[----:B------:R-:W1:Y:S01]  /*9180*/  LDC R11, c[0x0][0x230] ;  /* 0x00008c00ff0b7b82 */ /* 0x000e620000000800 */
[----:B------:R-:W-:Y:S02]  /*9190*/  ISETP.GE.U32.AND P3, PT, R7, 0x7fffff22, PT ;  /* 0x7fffff220700780c */ /* 0x000fe40003f66070 */
[----:B------:R-:W-:Y:S01]  /*91a0*/  IMAD R7, R6, 0x3d, RZ ;  /* 0x0000003d06077824 */ /* 0x000fe200078e02ff */
[----:B------:R-:W-:Y:S01]  /*91b0*/  STL.64 [R1+0x5c0], R188 ;  /* 0x0005c0bc01007387 */ /* 0x000fe20000100a00 */
[----:B----4-:R-:W-:-:S03]  /*91c0*/  IMAD.WIDE R2, R8, 0x4, R142 ;  /* 0x0000000408027825 */ /* 0x010fc600078e028e */
[----:B------:R-:W-:Y:S01]  /*91d0*/  STL.64 [R1+0x5c8], R12 ;  /* 0x0005c80c01007387 */ /* 0x000fe20000100a00 */
[----:B------:R-:W-:-:S03]  /*91e0*/  VIADD R8, R182, 0xffffffa0 ;  /* 0xffffffa0b6087836 */ /* 0x000fc60000000000 */
[----:B------:R2:W-:Y:S01]  /*91f0*/  STL.64 [R1+0x5d0], R4 ;  /* 0x0005d00401007387 */ /* 0x0005e20000100a00 */
[----:B------:R-:W3:Y:S03]  /*9200*/  LDC R182, c[0x0][0x230] ;  /* 0x00008c00ffb67b82 */ /* 0x000ee60000000800 */
[----:B------:R2:W-:Y:S04]  /*9210*/  LDGSTS.E [R243+0x8000], desc[UR4][R4.64], !P4 ;  /* 0x0800000004f37fae */ /* 0x0005e8000e121844 */
[----:B------:R4:W-:Y:S04]  /*9220*/  STL.64 [R1+0x5d8], R2 ;  /* 0x0005d80201007387 */ /* 0x0009e80000100a00 */
[----:B------:R4:W-:Y:S01]  /*9230*/  LDGSTS.E [R243+0xc000], desc[UR4][R2.64], !P4 ;  /* 0x0c00000002f37fae */ /* 0x0009e2000e121844 */
[----:B------:R-:W-:Y:S01]  /*9240*/  ISETP.GE.U32.AND P4, PT, R8, 0x7fffff21, PT ;  /* 0x7fffff210800780c */ /* 0x000fe20003f86070 */
[----:B-1----:R-:W-:Y:S01]  /*9250*/  VIADD R11, R11, 0xffffff80 ;  /* 0xffffff800b0b7836 */ /* 0x002fe20000000000 */
[----:B------:R-:W-:Y:S01]  /*9260*/  IADD3 R8, R9, -0x7d, RZ ;  /* 0xffffff8309087810 */ /* 0x000fe20007ffe0ff */
[----:B--2---:R-:W-:-:S04]  /*9270*/  IMAD.WIDE R4, R7, 0x4, R156 ;  /* 0x0000000407047825 */ /* 0x004fc800078e029c */
[----:B------:R-:W-:Y:S01]  /*9280*/  VIADD R9, R10, 0xffffff82 ;  /* 0xffffff820a097836 */ /* 0x000fe20000000000 */
[----:B------:R1:W-:Y:S01]  /*9290*/  LDGSTS.E [R243+0x8004], desc[UR4][R4.64], !P5 ;  /* 0x0800400004f37fae */ /* 0x0003e2000e921844 */
[----:B------:R-:W-:Y:S02]  /*92a0*/  IMAD R10, R6, 0x5e, RZ ;  /* 0x0000005e060a7824 */ /* 0x000fe400078e02ff */
[----:B----4-:R-:W-:Y:S01]  /*92b0*/  IMAD.WIDE R2, R7, 0x4, R142 ;  /* 0x0000000407027825 */ /* 0x010fe200078e028e */
[----:B------:R1:W-:Y:S01]  /*92c0*/  STL.64 [R1+0x5e0], R4 ;  /* 0x0005e00401007387 */ /* 0x0003e20000100a00 */
[----:B---3--:R-:W-:Y:S02]  /*92d0*/  IADD3 R0, R182, 0x7f, RZ ;  /* 0x0000007fb6007810 */ /* 0x008fe40007ffe0ff */
[----:B------:R-:W-:Y:S01]  /*92e0*/  IMAD R7, R6, 0x3e, RZ ;  /* 0x0000003e06077824 */ /* 0x000fe200078e02ff */
[----:B------:R2:W-:Y:S01]  /*92f0*/  LDGSTS.E [R243+0xc004], desc[UR4][R2.64], !P5 ;  /* 0x0c00400002f37fae */ /* 0x0005e2000e921844 */
[----:B------:R-:W-:Y:S01]  /*9300*/  ISETP.GE.U32.AND P5, PT, R8, 0x7fffff04, PT ;  /* 0x7fffff040800780c */ /* 0x000fe20003fa6070 */
[----:B------:R-:W-:Y:S01]  /*9310*/  IMAD R8, R6, 0x3f, RZ ;  /* 0x0000003f06087824 */ /* 0x000fe200078e02ff */
[----:B------:R-:W3:Y:S01]  /*9320*/  LDC R182, c[0x0][0x230] ;  /* 0x00008c00ffb67b82 */ /* 0x000ee20000000800 */
[C---:B------:R-:W-:Y:S01]  /*9330*/  IMAD.WIDE R188, R7.reuse, 0x4, R156 ;  /* 0x0000000407bc7825 */ /* 0x040fe200078e029c */
[----:B------:R2:W-:Y:S03]  /*9340*/  STL.64 [R1+0x5e8], R2 ;  /* 0x0005e80201007387 */ /* 0x0005e60000100a00 */
[----:B------:R-:W-:Y:S01]  /*9350*/  IMAD.WIDE R12, R7, 0x4, R142 ;  /* 0x00000004070c7825 */ /* 0x000fe200078e028e */
[----:B------:R4:W-:Y:S03]  /*9360*/  LDGSTS.E [R243+0x8008], desc[UR4][R188.64], !P6 ;  /* 0x08008000bcf37fae */ /* 0x0009e6000f121844 */
[----:B-1----:R-:W-:Y:S01]  /*9370*/  IMAD.WIDE R4, R8, 0x4, R156 ;  /* 0x0000000408047825 */ /* 0x002fe200078e029c */
[----:B------:R1:W-:Y:S01]  /*9380*/  LDGSTS.E [R243+0xc008], desc[UR4][R12.64], !P6 ;  /* 0x0c0080000cf37fae */ /* 0x0003e2000f121844 */
[----:B------:R-:W-:-:S02]  /*9390*/  ISETP.GE.U32.AND P6, PT, R9, 0x7fffff03, PT ;  /* 0x7fffff030900780c */ /* 0x000fc40003fc6070 */
[----:B------:R-:W-:Y:S01]  /*93a0*/  VIADD R7, R183, 0xffffff81 ;  /* 0xffffff81b7077836 */ /* 0x000fe20000000000 */
[----:B------:R1:W-:Y:S01]  /*93b0*/  LDGSTS.E [R243+0x800c], desc[UR4][R4.64], !P0 ;  /* 0x0800c00004f37fae */ /* 0x0003e2000c121844 */
[----:B--2---:R-:W-:Y:S01]  /*93c0*/  IMAD.WIDE R2, R8, 0x4, R142 ;  /* 0x0000000408027825 */ /* 0x004fe200078e028e */
[----:B------:R-:W2:Y:S02]  /*93d0*/  LDC R183, c[0x0][0x230] ;  /* 0x00008c00ffb77b82 */ /* 0x000ea40000000800 */
[----:B------:R4:W-:Y:S01]  /*93e0*/  STL.64 [R1+0x5f0], R188 ;  /* 0x0005f0bc01007387 */ /* 0x0009e20000100a00 */
[----:B------:R-:W-:-:S03]  /*93f0*/  IMAD R8, R6, 0x5d, RZ ;  /* 0x0000005d06087824 */ /* 0x000fc600078e02ff */
[----:B------:R1:W-:Y:S01]  /*9400*/  LDGSTS.E [R243+0xc00c], desc[UR4][R2.64], !P0 ;  /* 0x0c00c00002f37fae */ /* 0x0003e2000c121844 */
[----:B------:R-:W-:Y:S01]  /*9410*/  ISETP.GE.U32.AND P0, PT, R7, 0x7fffff02, PT ;  /* 0x7fffff020700780c */ /* 0x000fe20003f06070 */
[----:B------:R-:W-:Y:S02]  /*9420*/  IMAD R7, R6, 0x5c, RZ ;  /* 0x0000005c06077824 */ /* 0x000fe400078e02ff */
[----:B------:R1:W-:Y:S02]  /*9430*/  STL.64 [R1+0x5f8], R12 ;  /* 0x0005f80c01007387 */ /* 0x0003e40000100a00 */
[C---:B----4-:R-:W-:Y:S02]  /*9440*/  IMAD.WIDE R188, R7.reuse, 0x4, R156 ;  /* 0x0000000407bc7825 */ /* 0x050fe400078e029c */
[----:B------:R4:W-:Y:S04]  /*9450*/  STL.64 [R1+0x600], R4 ;  /* 0x0006000401007387 */ /* 0x0009e80000100a00 */
[----:B------:R3:W-:Y:S01]  /*9460*/  STL.64 [R1+0x610], R2 ;  /* 0x0006100201007387 */ /* 0x0007e20000100a00 */
[----:B-1----:R-:W-:-:S03]  /*9470*/  IMAD.WIDE R12, R7, 0x4, R142 ;  /* 0x00000004070c7825 */ /* 0x002fc600078e028e */
[----:B------:R1:W-:Y:S01]  /*9480*/  LDGSTS.E [R243+0x10000], desc[UR4][R188.64], !P1 ;  /* 0x10000000bcf37fae */ /* 0x0003e2000c921844 */
[----:B----4-:R-:W-:-:S03]  /*9490*/  IMAD.WIDE R4, R8, 0x4, R156 ;  /* 0x0000000408047825 */ /* 0x010fc600078e029c */
[----:B------:R4:W-:Y:S01]  /*94a0*/  LDGSTS.E [R243+0x14000], desc[UR4][R12.64], !P1 ;  /* 0x140000000cf37fae */ /* 0x0009e2000c921844 */
[----:B------:R-:W-:Y:S01]  /*94b0*/  ISETP.GE.AND P1, PT, R242, R11, PT ;  /* 0x0000000bf200720c */ /* 0x000fe20003f26270 */
[----:B---3--:R-:W-:Y:S02]  /*94c0*/  IMAD.WIDE R2, R8, 0x4, R142 ;  /* 0x0000000408027825 */ /* 0x008fe400078e028e */
[----:B------:R3:W-:Y:S01]  /*94d0*/  LDGSTS.E [R243+0x10004], desc[UR4][R4.64], !P2 ;  /* 0x1000400004f37fae */ /* 0x0007e2000d121844 */
[----:B------:R-:W-:Y:S02]  /*94e0*/  SEL R8, RZ, 0x4, P1 ;  /* 0x00000004ff087807 */ /* 0x000fe40000800000 */
[----:B------:R-:W-:Y:S01]  /*94f0*/  ISETP.GE.AND P1, PT, R242, UR7, PT ;  /* 0x00000007f2007c0c */ /* 0x000fe2000bf26270 */
[----:B------:R2:W-:Y:S01]  /*9500*/  LDGSTS.E [R243+0x14004], desc[UR4][R2.64], !P2 ;  /* 0x1400400002f37fae */ /* 0x0005e2000d121844 */
[----:B------:R-:W-:-:S03]  /*9510*/  ISETP.GT.AND P2, PT, R0, 0x7f, PT ;  /* 0x0000007f0000780c */ /* 0x000fc60003f44270 */
[----:B------:R1:W-:Y:S01]  /*9520*/  STL.64 [R1+0x650], R188 ;  /* 0x000650bc01007387 */ /* 0x0003e20000100a00 */
[----:B------:R-:W-:Y:S02]  /*9530*/  SEL R7, RZ, 0x4, !P2 ;  /* 0x00000004ff077807 */ /* 0x000fe40005000000 */
[----:B------:R-:W-:Y:S01]  /*9540*/  ISETP.GT.AND P2, PT, R0, 0xff, PT ;  /* 0x000000ff0000780c */ /* 0x000fe20003f44270 */
[----:B------:R4:W-:Y:S01]  /*9550*/  STL.64 [R1+0x648], R12 ;  /* 0x0006480c01007387 */ /* 0x0009e20000100a00 */
[----:B------:R-:W-:Y:S02]  /*9560*/  SEL R9, R7, RZ, !P1 ;  /* 0x000000ff07097207 */ /* 0x000fe40004800000 */
[----:B------:R-:W-:Y:S01]  /*9570*/  SEL R7, R8, RZ, P2 ;  /* 0x000000ff08077207 */ /* 0x000fe20001000000 */
[----:B------:R3:W-:Y:S01]  /*9580*/  STL.64 [R1+0x640], R4 ;  /* 0x0006400401007387 */ /* 0x0007e20000100a00 */
[----:B------:R-:W-:Y:S01]  /*9590*/  IMAD R8, R6, 0x7c, RZ ;  /* 0x0000007c06087824 */ /* 0x000fe200078e02ff */
[----:B------:R-:W-:-:S02]  /*95a0*/  ISETP.GE.U32.AND P1, PT, R11, 0x7fffff01, PT ;  /* 0x7fffff010b00780c */ /* 0x000fc40003f26070 */
[----:B------:R-:W-:Y:S01]  /*95b0*/  ISETP.NE.U32.AND P2, PT, R7, RZ, PT ;  /* 0x000000ff0700720c */ /* 0x000fe20003f45070 */
[----:B------:R-:W-:Y:S01]  /*95c0*/  IMAD R7, R6, 0x5f, RZ ;  /* 0x0000005f06077824 */ /* 0x000fe200078e02ff */
[----:B------:R2:W-:Y:S01]  /*95d0*/  STL.64 [R1+0x638], R2 ;  /* 0x0006380201007387 */ /* 0x0005e20000100a00 */
[----:B-1----:R-:W-:Y:S01]  /*95e0*/  IMAD.WIDE R188, R8, 0x4, R142 ;  /* 0x0000000408bc7825 */ /* 0x002fe200078e028e */
[----:B------:R-:W1:Y:S03]  /*95f0*/  LDC R11, c[0x0][0x230] ;  /* 0x00008c00ff0b7b82 */ /* 0x000e660000000800 */
[----:B----4-:R-:W-:-:S04]  /*9600*/  IMAD.WIDE R12, R7, 0x4, R156 ;  /* 0x00000004070c7825 */ /* 0x010fc800078e029c */
[----:B---3--:R-:W-:-:S04]  /*9610*/  IMAD.WIDE R4, R10, 0x4, R156 ;  /* 0x000000040a047825 */ /* 0x008fc800078e029c */
[----:B--2---:R-:W-:Y:S01]  /*9620*/  IMAD.WIDE R2, R10, 0x4, R142 ;  /* 0x000000040a027825 */ /* 0x004fe200078e028e */
[----:B------:R2:W-:Y:S01]  /*9630*/  STL.64 [R1+0x6a0], R4 ;  /* 0x0006a00401007387 */ /* 0x0005e20000100a00 */
[----:B------:R-:W3:Y:S03]  /*9640*/  LDC R10, c[0x0][0x230] ;  /* 0x00008c00ff0a7b82 */ /* 0x000ee60000000800 */
[----:B------:R2:W-:Y:S04]  /*9650*/  LDGSTS.E [R243+0x10008], desc[UR4][R4.64], !P3 ;  /* 0x1000800004f37fae */ /* 0x0005e8000d921844 */
[----:B------:R4:W-:Y:S04]  /*9660*/  STL.64 [R1+0x690], R2 ;  /* 0x0006900201007387 */ /* 0x0009e80000100a00 */
[----:B------:R4:W-:Y:S01]  /*9670*/  LDGSTS.E [R243+0x14008], desc[UR4][R2.64], !P3 ;  /* 0x1400800002f37fae */ /* 0x0009e2000d921844 */
[----:B------:R-:W-:-:S02]  /*9680*/  ISETP.NE.U32.AND P3, PT, R9, RZ, PT ;  /* 0x000000ff0900720c */ /* 0x000fc40003f65070 */
[----:B------:R-:W1:Y:S01]  /*9690*/  LDC R9, c[0x0][0x230] ;  /* 0x00008c00ff097b82 */ /* 0x000e620000000800 */
[----:B--2---:R-:W-:Y:S01]  /*96a0*/  IMAD.WIDE R4, R7, 0x4, R142 ;  /* 0x0000000407047825 */ /* 0x004fe200078e028e */
[----:B------:R-:W-:Y:S03]  /*96b0*/  LDGSTS.E [R243+0x1000c], desc[UR4][R12.64], !P4 ;  /* 0x1000c0000cf37fae */ /* 0x000fe6000e121844 */
[----:B------:R-:W-:Y:S01]  /*96c0*/  VIADD R7, R183, 0xffffff7f ;  /* 0xffffff7fb7077836 */ /* 0x000fe20000000000 */
[----:B------:R-:W-:Y:S02]  /*96d0*/  LDGSTS.E [R243+0x1400c], desc[UR4][R4.64], !P4 ;  /* 0x1400c00004f37fae */ /* 0x000fe4000e121844 */
[----:B------:R-:W2:Y:S01]  /*96e0*/  LDC R183, c[0x0][0x230] ;  /* 0x00008c00ffb77b82 */ /* 0x000ea20000000800 */
[----:B----4-:R-:W-:Y:S01]  /*96f0*/  IMAD.WIDE R2, R8, 0x4, R156 ;  /* 0x0000000408027825 */ /* 0x010fe200078e029c */
[----:B------:R4:W-:Y:S01]  /*9700*/  STL.64 [R1+0x680], R12 ;  /* 0x0006800c01007387 */ /* 0x0009e20000100a00 */
[----:B------:R-:W-:-:S02]  /*9710*/  ISETP.GE.U32.AND P4, PT, R7, 0x7fffff00, PT ;  /* 0x7fffff000700780c */ /* 0x000fc40003f86070 */
[----:B------:R-:W-:Y:S01]  /*9720*/  IMAD R7, R6, 0x7d, RZ ;  /* 0x0000007d06077824 */ /* 0x000fe200078e02ff */
[----:B------:R-:W-:Y:S04]  /*9730*/  STL.64 [R1+0x678], R4 ;  /* 0x0006780401007387 */ /* 0x000fe80000100a00 */
[----:B------:R3:W-:Y:S04]  /*9740*/  LDGSTS.E [R243+0x18000], desc[UR4][R2.64], !P5 ;  /* 0x1800000002f37fae */ /* 0x0007e8000e921844 */
[----:B----4-:R-:W4:Y:S01]  /*9750*/  LDL.LU.64 R12, [R1+0xcc8] ;  /* 0x000cc800010c7983 */ /* 0x010f220000300a00 */
[----:B------:R-:W-:-:S03]  /*9760*/  VIADD R8, R182, 0xffffff7e ;  /* 0xffffff7eb6087836 */ /* 0x000fc60000000000 */
[----:B------:R3:W-:Y:S04]  /*9770*/  STL.64 [R1+0x670], R2 ;  /* 0x0006700201007387 */ /* 0x0007e80000100a00 */
[----:B------:R1:W-:Y:S01]  /*9780*/  LDGSTS.E [R243+0x1c000], desc[UR4][R188.64], !P5 ;  /* 0x1c000000bcf37fae */ /* 0x0003e2000e921844 */
[----:B------:R-:W-:Y:S01]  /*9790*/  ISETP.GE.U32.AND P5, PT, R8, 0x7ffffeff, PT ;  /* 0x7ffffeff0800780c */ /* 0x000fe20003fa6070 */
[----:B---3--:R-:W-:Y:S02]  /*97a0*/  VIADD R8, R10, 0xffffff7d ;  /* 0xffffff7d0a087836 */ /* 0x008fe40000000000 */
[----:B------:R1:W-:Y:S01]  /*97b0*/  STL.64 [R1+0xc98], R188 ;  /* 0x000c98bc01007387 */ /* 0x0003e20000100a00 */
[----:B------:R-:W-:-:S05]  /*97c0*/  IMAD.WIDE R2, R7, 0x4, R142 ;  /* 0x0000000407027825 */ /* 0x000fca00078e028e */
[----:B------:R3:W-:Y:S01]  /*97d0*/  STL.64 [R1+0x658], R2 ;  /* 0x0006580201007387 */ /* 0x0007e20000100a00 */
[----:B-1----:R-:W-:-:S04]  /*97e0*/  IMAD.WIDE R188, R7, 0x4, R156 ;  /* 0x0000000407bc7825 */ /* 0x002fc800078e029c */
[C---:B------:R-:W-:Y:S01]  /*97f0*/  IMAD R7, R6.reuse, 0x7e, RZ ;  /* 0x0000007e06077824 */ /* 0x040fe200078e02ff */
[----:B------:R-:W-:Y:S01]  /*9800*/  LDGSTS.E [R243+0x18004], desc[UR4][R188.64], !P6 ;  /* 0x18004000bcf37fae */ /* 0x000fe2000f121844 */
[----:B------:R-:W-:Y:S02]  /*9810*/  IMAD R6, R6, 0x7f, RZ ;  /* 0x0000007f06067824 */ /* 0x000fe400078e02ff */
[----:B------:R-:W-:Y:S01]  /*9820*/  IMAD.WIDE R4, R7, 0x4, R142 ;  /* 0x0000000407047825 */ /* 0x000fe200078e028e */
[----:B------:R3:W-:Y:S01]  /*9830*/  LDGSTS.E [R243+0x1c004], desc[UR4][R2.64], !P6 ;  /* 0x1c00400002f37fae */ /* 0x0007e2000f121844 */
[----:B------:R-:W-:Y:S02]  /*9840*/  ISETP.GE.U32.AND P6, PT, R8, 0x7ffffefe, PT ;  /* 0x7ffffefe0800780c */ /* 0x000fe40003fc6070 */
[----:B------:R-:W-:Y:S01]  /*9850*/  IMAD.MOV.U32 R10, RZ, RZ, R4 ;  /* 0x000000ffff0a7224 */ /* 0x000fe200078e0004 */
[----:B------:R1:W-:Y:S01]  /*9860*/  STL.64 [R1+0xca0], R188 ;  /* 0x000ca0bc01007387 */ /* 0x0003e20000100a00 */
[----:B------:R-:W-:-:S03]  /*9870*/  IADD3 R8, R9, -0x84, RZ ;  /* 0xffffff7c09087810 */ /* 0x000fc60007ffe0ff */
[----:B------:R2:W-:Y:S01]  /*9880*/  STL.64 [R1+0x628], R4 ;  /* 0x0006280401007387 */ /* 0x0005e20000100a00 */
[----:B---3--:R-:W-:-:S04]  /*9890*/  IMAD.WIDE R2, R7, 0x4, R156 ;  /* 0x0000000407027825 */ /* 0x008fc800078e029c */
[----:B------:R-:W-:Y:S01]  /*98a0*/  VIADD R7, R11, 0xffffff7b ;  /* 0xffffff7b0b077836 */ /* 0x000fe20000000000 */
[----:B------:R3:W-:Y:S01]  /*98b0*/  STL.64 [R1+0x630], R2 ;  /* 0x0006300201007387 */ /* 0x0007e20000100a00 */
[----:B------:R-:W-:Y:S02]  /*98c0*/  IMAD.MOV.U32 R11, RZ, RZ, R5 ;  /* 0x000000ffff0b7224 */ /* 0x000fe400078e0005 */
[C---:B-1----:R-:W-:Y:S01]  /*98d0*/  IMAD.WIDE R188, R6.reuse, 0x4, R142 ;  /* 0x0000000406bc7825 */ /* 0x042fe200078e028e */
[----:B------:R-:W-:Y:S03]  /*98e0*/  LDGSTS.E [R243+0x18008], desc[UR4][R2.64], !P0 ;  /* 0x1800800002f37fae */ /* 0x000fe6000c121844 */
[----:B--2---:R-:W-:Y:S01]  /*98f0*/  IMAD.WIDE R4, R6, 0x4, R156 ;  /* 0x0000000406047825 */ /* 0x004fe200078e029c */
[----:B------:R-:W-:Y:S04]  /*9900*/  LDGSTS.E [R243+0x1c008], desc[UR4][R10.64], !P0 ;  /* 0x1c0080000af37fae */ /* 0x000fe8000c121844 */
[----:B------:R1:W-:Y:S04]  /*9910*/  LDGSTS.E [R243+0x1800c], desc[UR4][R4.64], !P1 ;  /* 0x1800c00004f37fae */ /* 0x0003e8000c921844 */
[----:B---3--:R-:W2:Y:S01]  /*9920*/  LDL.LU.64 R2, [R1+0xcc0] ;  /* 0x000cc00001027983 */ /* 0x008ea20000300a00 */
[----:B------:R-:W-:Y:S01]  /*9930*/  ISETP.GE.U32.AND P0, PT, R8, 0x7ffffefd, PT ;  /* 0x7ffffefd0800780c */ /* 0x000fe20003f06070 */
[----:B------:R-:W-:-:S02]  /*9940*/  VIADD R183, R183, 0xffffff7a ;  /* 0xffffff7ab7b77836 */ /* 0x000fc40000000000 */
[----:B------:R-:W-:Y:S04]  /*9950*/  STL.64 [R1+0x618], R188 ;  /* 0x000618bc01007387 */ /* 0x000fe80000100a00 */
[----:B------:R1:W-:Y:S04]  /*9960*/  STL.64 [R1+0xcb0], R4 ;  /* 0x000cb00401007387 */ /* 0x0003e80000100a00 */
[----:B------:R3:W-:Y:S01]  /*9970*/  LDGSTS.E [R243+0x1c00c], desc[UR4][R188.64], !P1 ;  /* 0x1c00c000bcf37fae */ /* 0x0007e2000c921844 */
[----:B------:R-:W-:-:S03]  /*9980*/  ISETP.GE.U32.AND P1, PT, R7, 0x7ffffefc, PT ;  /* 0x7ffffefc0700780c */ /* 0x000fc60003f26070 */
[----:B------:R-:W0:Y:S01]  /*9990*/  LDGDEPBAR ;  /* 0x00000000000079af */ /* 0x000e220000000000 */
[----:B-1----:R-:W3:Y:S02]  /*99a0*/  LDC.64 R4, c[0x0][0x238] ;  /* 0x00008e00ff047b82 */ /* 0x002ee40000000a00 */
[----:B---3--:R-:W-:Y:S01]  /*99b0*/  MOV R188, R4 ;  /* 0x0000000400bc7202 */ /* 0x008fe20000000f00 */
[----:B------:R-:W-:Y:S02]  /*99c0*/  IMAD.MOV.U32 R0, RZ, RZ, R5 ;  /* 0x000000ffff007224 */ /* 0x000fe400078e0005 */
[C---:B--2---:R-:W-:Y:S01]  /*99d0*/  VIADD R6, R2.reuse, UR6 ;  /* 0x0000000602067c36 */ /* 0x044fe20008000000 */
[C---:B------:R-:W-:Y:S01]  /*99e0*/  LOP3.LUT R7, R2.reuse, 0x10, RZ, 0x3c, !PT ;  /* 0x0000001002077812 */ /* 0x040fe200078e3cff */
[----:B------:R1:W-:Y:S01]  /*99f0*/  STL.64 [R1+0xc60], R2 ;  /* 0x000c600201007387 */ /* 0x0003e20000100a00 */
[C---:B------:R-:W-:Y:S02]  /*9a00*/  LOP3.LUT R8, R2.reuse, 0x20, RZ, 0x3c, !PT ;  /* 0x0000002002087812 */ /* 0x040fe400078e3cff */
[----:B------:R-:W-:Y:S01]  /*9a10*/  IADD3 R7, R7, UR6, RZ ;  /* 0x0000000607077c10 */ /* 0x000fe2000fffe0ff */
[----:B------:R-:W-:Y:S01]  /*9a20*/  LDGSTS.E [R6+0x60000], desc[UR4][R50.64], P3 ;  /* 0x6000000032067fae */ /* 0x000fe20009921844 */
[----:B------:R-:W-:Y:S01]  /*9a30*/  LOP3.LUT R9, R2, 0x30, RZ, 0x3c, !PT ;  /* 0x0000003002097812 */ /* 0x000fe200078e3cff */
[----:B------:R-:W-:Y:S01]  /*9a40*/  VIADD R8, R8, UR6 ;  /* 0x0000000608087c36 */ /* 0x000fe20008000000 */
[C---:B------:R-:W-:Y:S01]  /*9a50*/  LOP3.LUT R5, R2.reuse, 0x60, RZ, 0x3c, !PT ;  /* 0x0000006002057812 */ /* 0x040fe200078e3cff */
[----:B------:R-:W-:Y:S01]  /*9a60*/  LDGSTS.E [R6+0x60400], desc[UR4][R74.64], P3 ;  /* 0x604000004a067fae */ /* 0x000fe20009921844 */
[C---:B------:R-:W-:Y:S01]  /*9a70*/  LOP3.LUT R4, R2.reuse, 0x70, RZ, 0x3c, !PT ;  /* 0x0000007002047812 */ /* 0x040fe200078e3cff */
[----:B------:R-:W-:Y:S01]  /*9a80*/  VIADD R9, R9, UR6 ;  /* 0x0000000609097c36 */ /* 0x000fe20008000000 */
[C---:B------:R-:W-:Y:S01]  /*9a90*/  LOP3.LUT R10, R2.reuse, 0x40, RZ, 0x3c, !PT ;  /* 0x00000040020a7812 */ /* 0x040fe200078e3cff */
[----:B------:R-:W-:Y:S01]  /*9aa0*/  LDGSTS.E [R6+0x60800], desc[UR4][R110.64], P3 ;  /* 0x608000006e067fae */ /* 0x000fe20009921844 */
[----:B------:R-:W-:Y:S01]  /*9ab0*/  VIADD R182, R5, UR6 ;  /* 0x0000000605b67c36 */ /* 0x000fe20008000000 */
[----:B------:R-:W-:Y:S01]  /*9ac0*/  LOP3.LUT R11, R2, 0x50, RZ, 0x3c, !PT ;  /* 0x00000050020b7812 */ /* 0x000fe200078e3cff */
[----:B------:R-:W-:Y:S01]  /*9ad0*/  VIADD R242, R4, UR6 ;  /* 0x0000000604f27c36 */ /* 0x000fe20008000000 */
[----:B------:R-:W-:Y:S01]  /*9ae0*/  LDGSTS.E [R6+0x60c00], desc[UR4][R78.64], P3 ;  /* 0x60c000004e067fae */ /* 0x000fe20009921844 */
[----:B------:R-:W-:Y:S01]  /*9af0*/  VIADD R10, R10, UR6 ;  /* 0x000000060a0a7c36 */ /* 0x000fe20008000000 */
[----:B------:R-:W-:Y:S01]  /*9b00*/  IADD3 R11, R11, UR6, RZ ;  /* 0x000000060b0b7c10 */ /* 0x000fe2000fffe0ff */
[----:B-1----:R-:W1:Y:S01]  /*9b10*/  LDC R3, c[0x0][0x230] ;  /* 0x00008c00ff037b82 */ /* 0x002e620000000800 */
[----:B------:R-:W-:Y:S04]  /*9b20*/  LDGSTS.E [R6+0x61000], desc[UR4][R104.64], P3 ;  /* 0x6100000068067fae */ /* 0x000fe80009921844 */
[----:B------:R-:W-:Y:S03]  /*9b30*/  LDGSTS.E [R6+0x61400], desc[UR4][R80.64], P3 ;  /* 0x6140000050067fae */ /* 0x000fe60009921844 */
[----:B------:R-:W2:Y:S01]  /*9b40*/  LDC R2, c[0x0][0x230] ;  /* 0x00008c00ff027b82 */ /* 0x000ea20000000800 */
[----:B------:R-:W-:Y:S04]  /*9b50*/  LDGSTS.E [R6+0x61800], desc[UR4][R54.64], P3 ;  /* 0x6180000036067fae */ /* 0x000fe80009921844 */
        /* <DEDUP_REMOVED lines=16> */
[----:B------:R-:W3:Y:S04]  /*9c60*/  LDL.LU.64 R4, [R1+0x50] ;  /* 0x0000500001047983 */ /* 0x000ee80000300a00 */
[----:B------:R-:W-:Y:S04]  /*9c70*/  LDGSTS.E [R8+0x61d00], desc[UR4][R112.64], P3 ;  /* 0x61d0000070087fae */ /* 0x000fe80009921844 */
[----:B------:R4:W-:Y:S04]  /*9c80*/  STL.64 [R1+0xc70], R16 ;  /* 0x000c701001007387 */ /* 0x0009e80000100a00 */
[----:B------:R-:W-:Y:S04]  /*9c90*/  LDGSTS.E [R9+0x60180], desc[UR4][R26.64], P3 ;  /* 0x601800001a097fae */ /* 0x000fe80009921844 */
[----:B------:R-:W-:Y:S04]  /*9ca0*/  LDGSTS.E [R9+0x60580], desc[UR4][R134.64], P3 ;  /* 0x6058000086097fae */ /* 0x000fe80009921844 */
[----:B----4-:R-:W4:Y:S04]  /*9cb0*/  LDL.LU.64 R16, [R1+0x58] ;  /* 0x0000580001107983 */ /* 0x010f280000300a00 */
[----:B------:R1:W-:Y:S04]  /*9cc0*/  STL.64 [R1+0xc78], R6 ;  /* 0x000c780601007387 */ /* 0x0003e80000100a00 */
[----:B------:R-:W-:Y:S04]  /*9cd0*/  LDGSTS.E [R9+0x60980], desc[UR4][R98.64], P3 ;  /* 0x6098000062097fae */ /* 0x000fe80009921844 */
[----:B------:R-:W-:Y:S04]  /*9ce0*/  LDGSTS.E [R9+0x60d80], desc[UR4][R118.64], P3 ;  /* 0x60d8000076097fae */ /* 0x000fe80009921844 */
[----:B-1----:R-:W2:Y:S04]  /*9cf0*/  LDL.LU.64 R6, [R1+0x70] ;  /* 0x0000700001067983 */ /* 0x002ea80000300a00 */
[----:B------:R-:W-:Y:S04]  /*9d00*/  LDGSTS.E [R9+0x61180], desc[UR4][R14.64], P3 ;  /* 0x611800000e097fae */ /* 0x000fe80009921844 */
[----:B------:R1:W-:Y:S04]  /*9d10*/  STL.64 [R1+0xc68], R14 ;  /* 0x000c680e01007387 */ /* 0x0003e80000100a00 */
[----:B------:R-:W-:Y:S04]  /*9d20*/  LDGSTS.E [R9+0x61580], desc[UR4][R130.64], P3 ;  /* 0x6158000082097fae */ /* 0x000fe80009921844 */
[----:B------:R-:W-:Y:S04]  /*9d30*/  LDGSTS.E [R9+0x61980], desc[UR4][R18.64], P3 ;  /* 0x6198000012097fae */ /* 0x000fe80009921844 */
[----:B-1----:R-:W4:Y:S04]  /*9d40*/  LDL.LU.64 R14, [R1+0x60] ;  /* 0x00006000010e7983 */ /* 0x002f280000300a00 */
[----:B------:R1:W-:Y:S04]  /*9d50*/  STL.64 [R1+0xc80], R18 ;  /* 0x000c801201007387 */ /* 0x0003e80000100a00 */
[----:B------:R1:W-:Y:S04]  /*9d60*/  LDGSTS.E [R9+0x61d80], desc[UR4][R22.64], P3 ;  /* 0x61d8000016097fae */ /* 0x0003e80009921844 */
[----:B------:R-:W-:Y:S04]  /*9d70*/  LDGSTS.E [R10+0x60200], desc[UR4][R38.64], P3 ;  /* 0x60200000260a7fae */ /* 0x000fe80009921844 */
[----:B-1----:R-:W4:Y:S04]  /*9d80*/  LDL.LU.64 R18, [R1+0x68] ;  /* 0x0000680001127983 */ /* 0x002f280000300a00 */
[----:B------:R1:W-:Y:S04]  /*9d90*/  STL.64 [R1+0xc90], R8 ;  /* 0x000c900801007387 */ /* 0x0003e80000100a00 */
[----:B------:R-:W-:Y:S04]  /*9da0*/  LDGSTS.E [R10+0x60600], desc[UR4][R122.64], P3 ;  /* 0x606000007a0a7fae */ /* 0x000fe80009921844 */
[----:B------:R-:W-:Y:S04]  /*9db0*/  LDGSTS.E [R10+0x60a00], desc[UR4][R86.64], P3 ;  /* 0x60a00000560a7fae */ /* 0x000fe80009921844 */
[----:B-1----:R-:W4:Y:S04]  /*9dc0*/  LDL.LU.64 R8, [R1+0x78] ;  /* 0x0000780001087983 */ /* 0x002f280000300a00 */
        /* <DEDUP_REMOVED lines=12> */
[----:B------:R1:W-:Y:S04]  /*9e90*/  LDGSTS.E [R11+0x61e80], desc[UR4][R32.64], P3 ;  /* 0x61e80000200b7fae */ /* 0x0003e80009921844 */
        /* <DEDUP_REMOVED lines=15> */
[----:B------:R-:W-:Y:S01]  /*9f90*/  LDGSTS.E [R242+0x61f80], desc[UR4][R40.64], P3 ;  /* 0x61f8000028f27fae */ /* 0x000fe20009921844 */
[----:B------:R-:W-:Y:S01]  /*9fa0*/  ISETP.GE.U32.AND P3, PT, R183, 0x7ffffefb, PT ;  /* 0x7ffffefbb700780c */ /* 0x000fe20003f66070 */
[----:B------:R-:W-:-:S02]  /*9fb0*/  IMAD.SHL.U32 R183, R188, 0x80, RZ ;  /* 0x00000080bcb77824 */ /* 0x000fc400078e00ff */
[----:B------:R1:W-:Y:S04]  /*9fc0*/  STL.64 [R1+0xc88], R22 ;  /* 0x000c881601007387 */ /* 0x0003e80000100a00 */
[----:B------:R1:W-:Y:S04]  /*9fd0*/  STL.64 [R1+0xcb8], R10 ;  /* 0x000cb80a01007387 */ /* 0x0003e80000100a00 */
[----:B------:R-:W4:Y:S01]  /*9fe0*/  LDL.LU.64 R188, [R1] ;  /* 0x0000000001bc7983 */ /* 0x000f220000300a00 */
[----:B------:R-:W-:Y:S01]  /*9ff0*/  IADD3 R252, R252, -0x87, RZ ;  /* 0xffffff79fcfc7810 */ /* 0x000fe20007ffe0ff */
[----:B------:R-:W-:-:S02]  /*a000*/  VIADD R251, R251, 0xffffff5f ;  /* 0xffffff5ffbfb7836 */ /* 0x000fc40000000000 */
[----:B------:R-:W0:Y:S01]  /*a010*/  LDGDEPBAR ;  /* 0x00000000000079af */ /* 0x000e220000000000 */
[C---:B-1----:R-:W-:Y:S02]  /*a020*/  IMAD.WIDE R22, R183.reuse, 0x4, R156 ;  /* 0x00000004b7167825 */ /* 0x042fe400078e029c */
[----:B------:R-:W1:Y:S08]  /*a030*/  LDC R157, c[0x0][0x230] ;  /* 0x00008c00ff9d7b82 */ /* 0x000e700000000800 */
[----:B------:R-:W-:Y:S01]  /*a040*/  BAR.SYNC.DEFER_BLOCKING 0x0 ;  /* 0x0000000000007b1d */ /* 0x000fe20000010000 */
[----:B------:R-:W-:-:S07]  /*a050*/  IMAD.WIDE R10, R183, 0x4, R142 ;  /* 0x00000004b70a7825 */ /* 0x000fce00078e028e */
[----:B------:R-:W1:Y:S01]  /*a060*/  LDC R156, c[0x0][0x230] ;  /* 0x00008c00ff9c7b82 */ /* 0x000e620000000800 */
[----:B------:R-:W-:Y:S04]  /*a070*/  STL.64 [R1+0x780], R22 ;  /* 0x0007801601007387 */ /* 0x000fe80000100a00 */
[----:B------:R4:W-:Y:S04]  /*a080*/  STL.64 [R1+0x798], R10 ;  /* 0x0007980a01007387 */ /* 0x0009e80000100a00 */
[----:B------:R-:W-:Y:S01]  /*a090*/  @!PT LDS RZ, [RZ] ;  /* 0x00000000fffff984 */ /* 0x000fe20000000800 */
[----:B------:R-:W-:Y:S01]  /*a0a0*/  @!PT LDS RZ, [RZ] ;  /* 0x00000000fffff984 */ /* 0x000fe20000000800 */
[----:B------:R-:W-:Y:S01]  /*a0b0*/  @!PT LDS RZ, [RZ] ;  /* 0x00000000fffff984 */ /* 0x000fe20000000800 */
[----:B------:R-:W-:Y:S04]  /*a0c0*/  LDGSTS.E [R249+0x20000], desc[UR4][R22.64], !P4 ;  /* 0x2000000016f97fae */ /* 0x000fe8000e121844 */
[----:B------:R4:W-:Y:S01]  /*a0d0*/  LDGSTS.E [R249+0x24000], desc[UR4][R10.64], !P4 ;  /* 0x240000000af97fae */ /* 0x0009e2000e121844 */
[----:B------:R-:W-:-:S02]  /*a0e0*/  ISETP.GE.U32.AND P4, PT, R252, 0x7ffffefa, PT ;  /* 0x7ffffefafc00780c */ /* 0x000fc40003f86070 */
[----:B------:R-:W1:Y:S01]  /*a0f0*/  LDC R252, c[0x0][0x230] ;  /* 0x00008c00fffc7b82 */ /* 0x000e620000000800 */
[----:B---3--:R-:W-:-:S04]  /*a100*/  IMAD.WIDE R4, R183, 0x4, R4 ;  /* 0x00000004b7047825 */ /* 0x008fc800078e0204 */
[----:B--2---:R-:W-:-:S04]  /*a110*/  IMAD.WIDE R6, R183, 0x4, R6 ;  /* 0x00000004b7067825 */ /* 0x004fc800078e0206 */
[----:B----4-:R-:W-:-:S04]  /*a120*/  IMAD.WIDE R10, R183, 0x4, R18 ;  /* 0x00000004b70a7825 */ /* 0x010fc800078e0212 */
[----:B------:R-:W-:-:S05]  /*a130*/  IMAD.WIDE R8, R183, 0x4, R8 ;  /* 0x00000004b7087825 */ /* 0x000fca00078e0208 */
[----:B------:R2:W-:Y:S04]  /*a140*/  STL.64 [R1+0x78], R8 ;  /* 0x0000780801007387 */ /* 0x0005e80000100a00 */
[----:B------:R2:W-:Y:S04]  /*a150*/  LDGSTS.E [R249+0x20004], desc[UR4][R8.64], !P5 ;  /* 0x2000400008f97fae */ /* 0x0005e8000e921844 */
[----:B------:R3:W-:Y:S04]  /*a160*/  STL.64 [R1+0x70], R6 ;  /* 0x0000700601007387 */ /* 0x0007e80000100a00 */
[----:B------:R3:W-:Y:S01]  /*a170*/  LDGSTS.E [R249+0x24004], desc[UR4][R6.64], !P5 ;  /* 0x2400400006f97fae */ /* 0x0007e2000e921844 */
[----:B------:R-:W-:-:S02]  /*a180*/  ISETP.GE.U32.AND P5, PT, R251, 0x7ffffee0, PT ;  /* 0x7ffffee0fb00780c */ /* 0x000fc40003fa6070 */
[----:B------:R-:W4:Y:S01]  /*a190*/  LDC R251, c[0x0][0x230] ;  /* 0x00008c00fffb7b82 */ /* 0x000f220000000800 */
[----:B--2---:R-:W-:Y:S01]  /*a1a0*/  IMAD.WIDE R8, R183, 0x4, R14 ;  /* 0x00000004b7087825 */ /* 0x004fe200078e020e */
[----:B------:R-:W-:Y:S04]  /*a1b0*/  LDGSTS.E [R249+0x20008], desc[UR4][R10.64], !P6 ;  /* 0x200080000af97fae */ /* 0x000fe8000f121844 */
[----:B------:R-:W-:Y:S02]  /*a1c0*/  STL.64 [R1+0x68], R10 ;  /* 0x0000680a01007387 */ /* 0x000fe40000100a00 */
[----:B---3--:R-:W2:Y:S02]  /*a1d0*/  LDC R6, c[0x0][0x230] ;  /* 0x00008c00ff067b82 */ /* 0x008ea40000000800 */
[----:B------:R-:W-:Y:S04]  /*a1e0*/  LDGSTS.E [R249+0x24008], desc[UR4][R8.64], !P6 ;  /* 0x2400800008f97fae */ /* 0x000fe8000f121844 */
[----:B------:R-:W-:Y:S02]  /*a1f0*/  STL.64 [R1+0x350], R8 ;  /* 0x0003500801007387 */ /* 0x000fe40000100a00 */
[----:B------:R-:W3:Y:S01]  /*a200*/  LDC R7, c[0x0][0x230] ;  /* 0x00008c00ff077b82 */ /* 0x000ee20000000800 */
[----:B--2---:R-:W-:-:S05]  /*a210*/  VIADD R143, R6, 0xffffff5e ;  /* 0xffffff5e068f7836 */ /* 0x004fca0000000000 */
[----:B------:R-:W-:Y:S02]  /*a220*/  ISETP.GE.U32.AND P6, PT, R143, 0x7ffffedf, PT ;  /* 0x7ffffedf8f00780c */ /* 0x000fe40003fc6070 */
[----:B------:R-:W-:Y:S01]  /*a230*/  IADD3 R143, R3, -0xa4, RZ ;  /* 0xffffff5c038f7810 */ /* 0x000fe20007ffe0ff */
[----:B---3--:R-:W-:Y:S02]  /*a240*/  VIADD R142, R7, 0xffffff5d ;  /* 0xffffff5d078e7836 */ /* 0x008fe40000000000 */
[----:B------:R-:W-:-:S05]  /*a250*/  IMAD.WIDE R6, R183, 0x4, R16 ;  /* 0x00000004b7067825 */ /* 0x000fca00078e0210 */
[----:B------:R2:W-:Y:S04]  /*a260*/  STL.64 [R1+0x360], R6 ;  /* 0x0003600601007387 */ /* 0x0005e80000100a00 */
[----:B------:R2:W-:Y:S04]  /*a270*/  LDGSTS.E [R249+0x2000c], desc[UR4][R6.64], !P0 ;  /* 0x2000c00006f97fae */ /* 0x0005e8000c121844 */
[----:B------:R3:W-:Y:S01]  /*a280*/  LDGSTS.E [R249+0x2400c], desc[UR4][R4.64], !P0 ;  /* 0x2400c00004f97fae */ /* 0x0007e2000c121844 */
[----:B------:R-:W-:Y:S01]  /*a290*/  ISETP.GE.U32.AND P0, PT, R142, 0x7ffffede, PT ;  /* 0x7ffffede8e00780c */ /* 0x000fe20003f06070 */
[----:B------:R-:W-:-:S02]  /*a2a0*/  VIADD R142, R2, 0xffffff3f ;  /* 0xffffff3f028e7836 */ /* 0x000fc40000000000 */
[----:B------:R3:W-:Y:S01]  /*a2b0*/  STL.64 [R1+0x380], R4 ;  /* 0x0003800401007387 */ /* 0x0007e20000100a00 */
[C---:B------:R-:W-:Y:S02]  /*a2c0*/  IMAD.WIDE R2, R183.reuse, 0x4, R146 ;  /* 0x00000004b7027825 */ /* 0x040fe400078e0292 */
[----:B------:R-:W4:Y:S02]  /*a2d0*/  LDC R146, c[0x0][0x230] ;  /* 0x00008c00ff927b82 */ /* 0x000f240000000800 */
[----:B--2---:R-:W-:-:S06]  /*a2e0*/  IMAD.WIDE R6, R183, 0x4, R144 ;  /* 0x00000004b7067825 */ /* 0x004fcc00078e0290 */
[----:B------:R-:W2:Y:S01]  /*a2f0*/  LDC R144, c[0x0][0x230] ;  /* 0x00008c00ff907b82 */ /* 0x000ea20000000800 */
[----:B---3--:R-:W-:-:S04]  /*a300*/  IMAD.WIDE R4, R183, 0x4, R170 ;  /* 0x00000004b7047825 */ /* 0x008fc800078e02aa */
[----:B------:R-:W-:-:S03]  /*a310*/  IMAD.WIDE R10, R183, 0x4, R168 ;  /* 0x00000004b70a7825 */ /* 0x000fc600078e02a8 */
[----:B------:R-:W3:Y:S08]  /*a320*/  LDC R170, c[0x0][0x230] ;  /* 0x00008c00ffaa7b82 */ /* 0x000ef00000000800 */
[----:B------:R-:W3:Y:S08]  /*a330*/  LDC R147, c[0x0][0x230] ;  /* 0x00008c00ff937b82 */ /* 0x000ef00000000800 */
[----:B------:R-:W3:Y:S01]  /*a340*/  LDC R145, c[0x0][0x230] ;  /* 0x00008c00ff917b82 */ /* 0x000ee20000000800 */
[----:B------:R-:W-:-:S05]  /*a350*/  IMAD.WIDE R8, R183, 0x4, R188 ;  /* 0x00000004b7087825 */ /* 0x000fca00078e02bc */
[----:B------:R4:W-:Y:S04]  /*a360*/  LDGSTS.E [R249+0x28000], desc[UR4][R8.64], !P5 ;  /* 0x2800000008f97fae */ /* 0x0009e8000e921844 */
[----:B------:R2:W-:Y:S01]  /*a370*/  LDGSTS.E [R249+0x2c000], desc[UR4][R6.64], !P5 ;  /* 0x2c00000006f97fae */ /* 0x0005e2000e921844 */
[----:B------:R-:W-:Y:S01]  /*a380*/  ISETP.GE.U32.AND P5, PT, R143, 0x7ffffedd, PT ;  /* 0x7ffffedd8f00780c */ /* 0x000fe20003fa6070 */
[----:B-1----:R-:W-:Y:S02]  /*a390*/  VIADD R143, R157, 0xffffff3e ;  /* 0xffffff3e9d8f7836 */ /* 0x002fe40000000000 */
[----:B------:R4:W-:Y:S04]  /*a3a0*/  STL.64 [R1+0x718], R8 ;  /* 0x0007180801007387 */ /* 0x0009e80000100a00 */
[----:B------:R1:W-:Y:S04]  /*a3b0*/  LDGSTS.E [R249+0x28004], desc[UR4][R4.64], !P6 ;  /* 0x2800400004f97fae */ /* 0x0003e8000f121844 */
[----:B------:R2:W-:Y:S04]  /*a3c0*/  STL.64 [R1+0x720], R6 ;  /* 0x0007200601007387 */ /* 0x0005e80000100a00 */
[----:B------:R1:W-:Y:S01]  /*a3d0*/  LDGSTS.E [R249+0x2c004], desc[UR4][R2.64], !P6 ;  /* 0x2c00400002f97fae */ /* 0x0003e2000f121844 */
[----:B----4-:R-:W-:Y:S01]  /*a3e0*/  IMAD.WIDE R8, R183, 0x4, R152 ;  /* 0x00000004b7087825 */ /* 0x010fe200078e0298 */
[----:B------:R-:W-:-:S02]  /*a3f0*/  ISETP.GE.U32.AND P6, PT, R142, 0x7ffffec0, PT ;  /* 0x7ffffec08e00780c */ /* 0x000fc40003fc6070 */
[----:B------:R1:W-:Y:S01]  /*a400*/  STL.64 [R1+0x728], R4 ;  /* 0x0007280401007387 */ /* 0x0003e20000100a00 */
[----:B------:R-:W-:Y:S02]  /*a410*/  VIADD R142, R252, 0xffffff3d ;  /* 0xffffff3dfc8e7836 */ /* 0x000fe40000000000 */
[C---:B--2---:R-:W-:Y:S01]  /*a420*/  IMAD.WIDE R6, R183.reuse, 0x4, R148 ;  /* 0x00000004b7067825 */ /* 0x044fe200078e0294 */
[----:B------:R2:W-:Y:S01]  /*a430*/  STL.64 [R1+0x730], R2 ;  /* 0x0007300201007387 */ /* 0x0005e20000100a00 */
[----:B------:R-:W4:Y:S03]  /*a440*/  LDC R149, c[0x0][0x230] ;  /* 0x00008c00ff957b82 */ /* 0x000f260000000800 */
[----:B------:R3:W-:Y:S01]  /*a450*/  LDGSTS.E [R249+0x28008], desc[UR4][R8.64], !P0 ;  /* 0x2800800008f97fae */ /* 0x0007e2000c121844 */
[----:B-1----:R-:W-:-:S03]  /*a460*/  IMAD.WIDE R4, R183, 0x4, R178 ;  /* 0x00000004b7047825 */ /* 0x002fc600078e02b2 */
[----:B------:R1:W-:Y:S01]  /*a470*/  LDGSTS.E [R249+0x2c008], desc[UR4][R6.64], !P0 ;  /* 0x2c00800006f97fae */ /* 0x0003e2000c121844 */
[----:B------:R-:W-:Y:S01]  /*a480*/  ISETP.GE.U32.AND P0, PT, R143, 0x7ffffebf, PT ;  /* 0x7ffffebf8f00780c */ /* 0x000fe20003f06070 */
[----:B------:R-:W4:Y:S01]  /*a490*/  LDC R148, c[0x0][0x230] ;  /* 0x00008c00ff947b82 */ /* 0x000f220000000800 */
[----:B------:R-:W-:Y:S01]  /*a4a0*/  IADD3 R143, R156, -0xc4, RZ ;  /* 0xffffff3c9c8f7810 */ /* 0x000fe20007ffe0ff */
[----:B--2---:R-:W-:Y:S01]  /*a4b0*/  IMAD.WIDE R2, R183, 0x4, R150 ;  /* 0x00000004b7027825 */ /* 0x004fe200078e0296 */
[----:B------:R2:W-:Y:S04]  /*a4c0*/  LDGSTS.E [R249+0x2800c], desc[UR4][R4.64], !P5 ;  /* 0x2800c00004f97fae */ /* 0x0005e8000e921844 */
[----:B------:R3:W-:Y:S01]  /*a4d0*/  STL.64 [R1+0x738], R8 ;  /* 0x0007380801007387 */ /* 0x0007e20000100a00 */
[----:B------:R-:W4:Y:S03]  /*a4e0*/  LDC R150, c[0x0][0x230] ;  /* 0x00008c00ff967b82 */ /* 0x000f260000000800 */
[----:B------:R2:W-:Y:S01]  /*a4f0*/  LDGSTS.E [R249+0x2c00c], desc[UR4][R2.64], !P5 ;  /* 0x2c00c00002f97fae */ /* 0x0005e2000e921844 */
[----:B------:R-:W-:Y:S01]  /*a500*/  ISETP.GE.U32.AND P5, PT, R142, 0x7ffffebe, PT ;  /* 0x7ffffebe8e00780c */ /* 0x000fe20003fa6070 */
[----:B------:R-:W-:-:S02]  /*a510*/  VIADD R142, R251, 0xffffff1f ;  /* 0xffffff1ffb8e7836 */ /* 0x000fc40000000000 */
[----:B------:R1:W-:Y:S01]  /*a520*/  STL.64 [R1+0x740], R6 ;  /* 0x0007400601007387 */ /* 0x0003e20000100a00 */
[----:B---3--:R-:W-:-:S03]  /*a530*/  IMAD.WIDE R8, R183, 0x4, R160 ;  /* 0x00000004b7087825 */ /* 0x008fc600078e02a0 */
[----:B------:R2:W-:Y:S04]  /*a540*/  STL.64 [R1+0x748], R4 ;  /* 0x0007480401007387 */ /* 0x0005e80000100a00 */
[----:B------:R3:W-:Y:S01]  /*a550*/  LDGSTS.E [R249+0x30000], desc[UR4][R8.64], !P6 ;  /* 0x3000000008f97fae */ /* 0x0007e2000f121844 */
[----:B-1----:R-:W-:-:S03]  /*a560*/  IMAD.WIDE R6, R183, 0x4, R154 ;  /* 0x00000004b7067825 */ /* 0x002fc600078e029a */
[----:B------:R1:W-:Y:S01]  /*a570*/  STL.64 [R1+0x750], R2 ;  /* 0x0007500201007387 */ /* 0x0003e20000100a00 */
[----:B--2---:R-:W-:-:S03]  /*a580*/  IMAD.WIDE R4, R183, 0x4, R186 ;  /* 0x00000004b7047825 */ /* 0x004fc600078e02ba */
[----:B------:R2:W-:Y:S01]  /*a590*/  LDGSTS.E [R249+0x34000], desc[UR4][R6.64], !P6 ;  /* 0x3400000006f97fae */ /* 0x0005e2000f121844 */
[----:B------:R-:W-:Y:S01]  /*a5a0*/  ISETP.GE.U32.AND P6, PT, R143, 0x7ffffebd, PT ;  /* 0x7ffffebd8f00780c */ /* 0x000fe20003fc6070 */
[----:B------:R-:W-:Y:S02]  /*a5b0*/  VIADD R143, R144, 0xffffff1e ;  /* 0xffffff1e908f7836 */ /* 0x000fe40000000000 */
[----:B------:R3:W-:Y:S01]  /*a5c0*/  STL.64 [R1+0x840], R8 ;  /* 0x0008400801007387 */ /* 0x0007e20000100a00 */
[----:B------:R-:W4:Y:S01]  /*a5d0*/  LDC R144, c[0x0][0x230] ;  /* 0x00008c00ff907b82 */ /* 0x000f220000000800 */
[C---:B-1----:R-:W-:Y:S02]  /*a5e0*/  IMAD.WIDE R2, R183.reuse, 0x4, R158 ;  /* 0x00000004b7027825 */ /* 0x042fe400078e029e */
[----:B------:R2:W-:Y:S04]  /*a5f0*/  STL.64 [R1+0x848], R6 ;  /* 0x0008480601007387 */ /* 0x0005e80000100a00 */
[----:B------:R1:W-:Y:S01]  /*a600*/  LDGSTS.E [R249+0x30004], desc[UR4][R4.64], !P0 ;  /* 0x3000400004f97fae */ /* 0x0003e2000c121844 */
[----:B---3--:R-:W-:-:S03]  /*a610*/  IMAD.WIDE R8, R183, 0x4, R166 ;  /* 0x00000004b7087825 */ /* 0x008fc600078e02a6 */
[----:B------:R3:W-:Y:S01]  /*a620*/  LDGSTS.E [R249+0x34004], desc[UR4][R2.64], !P0 ;  /* 0x3400400002f97fae */ /* 0x0007e2000c121844 */
[----:B------:R-:W-:Y:S01]  /*a630*/  ISETP.GE.U32.AND P0, PT, R142, 0x7ffffea0, PT ;  /* 0x7ffffea08e00780c */ /* 0x000fe20003f06070 */
[C---:B--2---:R-:W-:Y:S02]  /*a640*/  IMAD.WIDE R6, R183.reuse, 0x4, R162 ;  /* 0x00000004b7067825 */ /* 0x044fe400078e02a2 */
[----:B------:R1:W-:Y:S02]  /*a650*/  STL.64 [R1+0x850], R4 ;  /* 0x0008500401007387 */ /* 0x0003e40000100a00 */
[----:B------:R-:W-:Y:S02]  /*a660*/  VIADD R142, R170, 0xffffff1d ;  /* 0xffffff1daa8e7836 */ /* 0x000fe40000000000 */
[----:B------:R-:W-:Y:S04]  /*a670*/  LDGSTS.E [R249+0x30008], desc[UR4][R8.64], !P5 ;  /* 0x3000800008f97fae */ /* 0x000fe8000e921844 */
[----:B------:R3:W-:Y:S01]  /*a680*/  STL.64 [R1+0x858], R2 ;  /* 0x0008580201007387 */ /* 0x0007e20000100a00 */
[----:B-1----:R-:W-:-:S03]  /*a690*/  IMAD.WIDE R4, R183, 0x4, R190 ;  /* 0x00000004b7047825 */ /* 0x002fc600078e02be */
[----:B------:R1:W-:Y:S01]  /*a6a0*/  LDGSTS.E [R249+0x34008], desc[UR4][R6.64], !P5 ;  /* 0x3400800006f97fae */ /* 0x0003e2000e921844 */
[----:B------:R-:W-:-:S03]  /*a6b0*/  ISETP.GE.U32.AND P5, PT, R143, 0x7ffffe9f, PT ;  /* 0x7ffffe9f8f00780c */ /* 0x000fc60003fa6070 */
[----:B------:R-:W-:Y:S01]  /*a6c0*/  STL.64 [R1+0x860], R8 ;  /* 0x0008600801007387 */ /* 0x000fe20000100a00 */
[----:B---3--:R-:W-:-:S03]  /*a6d0*/  IMAD.WIDE R2, R183, 0x4, R164 ;  /* 0x00000004b7027825 */ /* 0x008fc600078e02a4 */
[----:B------:R1:W-:Y:S04]  /*a6e0*/  STL.64 [R1+0x868], R6 ;  /* 0x0008680601007387 */ /* 0x0003e80000100a00 */
[----:B------:R2:W-:Y:S04]  /*a6f0*/  STL.64 [R1+0x870], R4 ;  /* 0x0008700401007387 */ /* 0x0005e80000100a00 */
[----:B------:R3:W-:Y:S01]  /*a700*/  STL.64 [R1+0x878], R2 ;  /* 0x0008780201007387 */ /* 0x0007e20000100a00 */
[----:B-1----:R-:W-:-:S03]  /*a710*/  IMAD.WIDE R6, R183, 0x4, R194 ;  /* 0x00000004b7067825 */ /* 0x002fc600078e02c2 */
[----:B------:R2:W-:Y:S04]  /*a720*/  LDGSTS.E [R249+0x3000c], desc[UR4][R4.64], !P6 ;  /* 0x3000c00004f97fae */ /* 0x0005e8000f121844 */
[----:B------:R-:W4:Y:S04]  /*a730*/  LDL.LU.64 R8, [R1+0x48] ;  /* 0x0000480001087983 */ /* 0x000f280000300a00 */
[----:B------:R3:W-:Y:S01]  /*a740*/  LDGSTS.E [R249+0x3400c], desc[UR4][R2.64], !P6 ;  /* 0x3400c00002f97fae */ /* 0x0007e2000f121844 */
[----:B--2---:R-:W-:-:S03]  /*a750*/  IMAD.WIDE R4, R183, 0x4, R174 ;  /* 0x00000004b7047825 */ /* 0x004fc600078e02ae */
[----:B------:R-:W2:Y:S04]  /*a760*/  LDL.LU.64 R18, [R1+0x40] ;  /* 0x0000400001127983 */ /* 0x000ea80000300a00 */
[----:B------:R1:W-:Y:S01]  /*a770*/  STL.64 [R1+0xa00], R6 ;  /* 0x000a000601007387 */ /* 0x0003e20000100a00 */
[----:B---3--:R-:W-:-:S03]  /*a780*/  IMAD.WIDE R2, R183, 0x4, R172 ;  /* 0x00000004b7027825 */ /* 0x008fc600078e02ac */
[----:B------:R-:W-:Y:S04]  /*a790*/  STL.64 [R1+0xa08], R10 ;  /* 0x000a080a01007387 */ /* 0x000fe80000100a00 */
[----:B------:R-:W3:Y:S04]  /*a7a0*/  LDL.LU.64 R14, [R1+0x38] ;  /* 0x00003800010e7983 */ /* 0x000ee80000300a00 */
[----:B------:R-:W-:Y:S04]  /*a7b0*/  LDGSTS.E [R249+0x38000], desc[UR4][R6.64], !P0 ;  /* 0x3800000006f97fae */ /* 0x000fe8000c121844 */
[----:B------:R-:W-:Y:S04]  /*a7c0*/  STL.64 [R1+0xa10], R4 ;  /* 0x000a100401007387 */ /* 0x000fe80000100a00 */
[----:B------:R4:W-:Y:S04]  /*a7d0*/  LDGSTS.E [R249+0x3c000], desc[UR4][R10.64], !P0 ;  /* 0x3c0000000af97fae */ /* 0x0009e8000c121844 */
[----:B-1----:R-:W3:Y:S04]  /*a7e0*/  LDL.LU.64 R6, [R1+0x30] ;  /* 0x0000300001067983 */ /* 0x002ee80000300a00 */
[----:B------:R1:W-:Y:S04]  /*a7f0*/  STL.64 [R1+0xa18], R2 ;  /* 0x000a180201007387 */ /* 0x0003e80000100a00 */
[----:B------:R-:W-:Y:S04]  /*a800*/  LDGSTS.E [R249+0x38004], desc[UR4][R4.64], !P5 ;  /* 0x3800400004f97fae */ /* 0x000fe8000e921844 */
[----:B------:R-:W-:Y:S04]  /*a810*/  LDGSTS.E [R249+0x3c004], desc[UR4][R2.64], !P5 ;  /* 0x3c00400002f97fae */ /* 0x000fe8000e921844 */
[----:B------:R-:W3:Y:S04]  /*a820*/  LDL.LU.64 R16, [R1+0x28] ;  /* 0x0000280001107983 */ /* 0x000ee80000300a00 */
[----:B-1----:R-:W3:Y:S04]  /*a830*/  LDL.LU.64 R2, [R1+0x20] ;  /* 0x0000200001027983 */ /* 0x002ee80000300a00 */
[----:B------:R-:W3:Y:S04]  /*a840*/  LDL.LU.64 R4, [R1+0x18] ;  /* 0x0000180001047983 */ /* 0x000ee80000300a00 */
[----:B------:R-:W3:Y:S01]  /*a850*/  LDL.LU.64 R188, [R1+0x10] ;  /* 0x0000100001bc7983 */ /* 0x000ee20000300a00 */
[----:B------:R-:W-:-:S02]  /*a860*/  IADD3 R143, R146, -0x88, RZ ;  /* 0xffffff78928f7810 */ /* 0x000fc40007ffe0ff */
[----:B------:R-:W-:Y:S01]  /*a870*/  ISETP.GE.U32.AND P6, PT, R142, 0x7ffffe9e, PT ;  /* 0x7ffffe9e8e00780c */ /* 0x000fe20003fc6070 */
[----:B------:R-:W1:Y:S01]  /*a880*/  LDC R146, c[0x0][0x230] ;  /* 0x00008c00ff927b82 */ /* 0x000e620000000800 */
[----:B------:R-:W-:Y:S02]  /*a890*/  VIADD R142, R147, 0xffffff1c ;  /* 0xffffff1c938e7836 */ /* 0x000fe40000000000 */
[----:B------:R-:W-:-:S03]  /*a8a0*/  IMAD.WIDE R154, R183, 0x4, R184 ;  /* 0x00000004b79a7825 */ /* 0x000fc600078e02b8 */
[----:B------:R-:W-:Y:S01]  /*a8b0*/  ISETP.GE.U32.AND P0, PT, R142, 0x7ffffe9d, PT ;  /* 0x7ffffe9d8e00780c */ /* 0x000fe20003f06070 */
[----:B------:R-:W-:Y:S01]  /*a8c0*/  IMAD.WIDE R152, R183, 0x4, R176 ;  /* 0x00000004b7987825 */ /* 0x000fe200078e02b0 */
[----:B------:R-:W-:Y:S01]  /*a8d0*/  ISETP.GE.U32.AND P5, PT, R143, 0x7ffffef9, PT ;  /* 0x7ffffef98f00780c */ /* 0x000fe20003fa6070 */
[----:B------:R-:W-:Y:S01]  /*a8e0*/  STL.64 [R1+0xa20], R154 ;  /* 0x000a209a01007387 */ /* 0x000fe20000100a00 */
[----:B------:R-:W3:Y:S01]  /*a8f0*/  LDC R147, c[0x0][0x230] ;  /* 0x00008c00ff937b82 */ /* 0x000ee20000000800 */
[----:B------:R-:W-:Y:S02]  /*a900*/  VIADD R143, R145, 0xffffff77 ;  /* 0xffffff77918f7836 */ /* 0x000fe40000000000 */
[C---:B------:R-:W-:Y:S01]  /*a910*/  IMAD.WIDE R22, R183.reuse, 0x4, R120 ;  /* 0x00000004b7167825 */ /* 0x040fe200078e0278 */
[----:B------:R-:W-:Y:S03]  /*a920*/  LDGSTS.E [R249+0x38008], desc[UR4][R154.64], !P6 ;  /* 0x380080009af97fae */ /* 0x000fe6000f121844 */
[----:B----4-:R-:W-:Y:S01]  /*a930*/  IMAD.WIDE R10, R183, 0x4, R180 ;  /* 0x00000004b70a7825 */ /* 0x010fe200078e02b4 */
[----:B------:R-:W4:Y:S01]  /*a940*/  LDC R145, c[0x0][0x230] ;  /* 0x00008c00ff917b82 */ /* 0x000f220000000800 */
[----:B------:R-:W-:Y:S04]  /*a950*/  STL.64 [R1+0xa28], R152 ;  /* 0x000a289801007387 */ /* 0x000fe80000100a00 */
[----:B------:R-:W-:Y:S01]  /*a960*/  LDGSTS.E [R249+0x3c008], desc[UR4][R152.64], !P6 ;  /* 0x3c00800098f97fae */ /* 0x000fe2000f121844 */
[----:B------:R-:W-:Y:S01]  /*a970*/  IADD3 R121, R144, -0x8b, RZ ;  /* 0xffffff7590797810 */ /* 0x000fe20007ffe0ff */
[----:B------:R-:W-:Y:S01]  /*a980*/  VIADD R120, R149, 0xffffff5b ;  /* 0xffffff5b95787836 */ /* 0x000fe20000000000 */
[----:B------:R-:W-:Y:S01]  /*a990*/  ISETP.GE.U32.AND P6, PT, R143, 0x7ffffef8, PT ;  /* 0x7ffffef88f00780c */ /* 0x000fe20003fc6070 */
[----:B------:R-:W-:Y:S01]  /*a9a0*/  LDGSTS.E [R249+0x3800c], desc[UR4][R22.64], !P0 ;  /* 0x3800c00016f97fae */ /* 0x000fe2000c121844 */
[----:B------:R-:W4:Y:S03]  /*a9b0*/  LDC R143, c[0x0][0x230] ;  /* 0x00008c00ff8f7b82 */ /* 0x000f260000000800 */
[----:B------:R1:W-:Y:S01]  /*a9c0*/  LDGSTS.E [R249+0x3c00c], desc[UR4][R10.64], !P0 ;  /* 0x3c00c0000af97fae */ /* 0x0003e2000c121844 */
[----:B------:R-:W-:-:S04]  /*a9d0*/  VIADD R142, R150, 0xffffff76 ;  /* 0xffffff76968e7836 */ /* 0x000fc80000000000 */
[----:B------:R-:W4:Y:S01]  /*a9e0*/  LDC R149, c[0x0][0x230] ;  /* 0x00008c00ff957b82 */ /* 0x000f220000000800 */
[----:B------:R-:W-:-:S07]  /*a9f0*/  ISETP.GE.U32.AND P0, PT, R142, 0x7ffffef7, PT ;  /* 0x7ffffef78e00780c */ /* 0x000fce0003f06070 */
[----:B------:R-:W4:Y:S01]  /*aa00*/  LDC R142, c[0x0][0x230] ;  /* 0x00008c00ff8e7b82 */ /* 0x000f220000000800 */
[----:B------:R-:W-:Y:S04]  /*aa10*/  STL.64 [R1+0xa30], R22 ;  /* 0x000a301601007387 */ /* 0x000fe80000100a00 */
[----:B------:R1:W-:Y:S03]  /*aa20*/  STL.64 [R1+0xa38], R10 ;  /* 0x000a380a01007387 */ /* 0x0003e60000100a00 */
[----:B------:R-:W4:Y:S01]  /*aa30*/  LDC R144, c[0x0][0x230] ;  /* 0x00008c00ff907b82 */ /* 0x000f220000000800 */
[----:B------:R-:W-:-:S07]  /*aa40*/  IMAD.WIDE R164, R183, 0x4, R226 ;  /* 0x00000004b7a47825 */ /* 0x000fce00078e02e2 */
[----:B------:R-:W4:Y:S01]  /*aa50*/  LDC R150, c[0x0][0x230] ;  /* 0x00008c00ff967b82 */ /* 0x000f220000000800 */
[----:B-1----:R-:W-:-:S04]  /*aa60*/  IMAD.WIDE R10, R183, 0x4, R224 ;  /* 0x00000004b70a7825 */ /* 0x002fc800078e02e0 */
[----:B------:R-:W-:-:S05]  /*aa70*/  IMAD.WIDE R152, R183, 0x4, R8 ;  /* 0x00000004b7987825 */ /* 0x000fca00078e0208 */
[----:B------:R-:W-:Y:S01]  /*aa80*/  LDGSTS.E [R250+0x20000], desc[UR4][R152.64], !P1 ;  /* 0x2000000098fa7fae */ /* 0x000fe2000c921844 */
[----:B--2---:R-:W-:-:S05]  /*aa90*/  IMAD.WIDE R154, R183, 0x4, R18 ;  /* 0x00000004b79a7825 */ /* 0x004fca00078e0212 */
[----:B------:R-:W-:Y:S01]  /*aaa0*/  LDGSTS.E [R250+0x24000], desc[UR4][R154.64], !P1 ;  /* 0x240000009afa7fae */ /* 0x000fe2000c921844 */
[----:B------:R-:W-:Y:S01]  /*aab0*/  ISETP.GE.U32.AND P1, PT, R121, 0x7ffffef6, PT ;  /* 0x7ffffef67900780c */ /* 0x000fe20003f26070 */
[----:B------:R-:W-:Y:S02]  /*aac0*/  VIADD R121, R146, 0xffffff5a ;  /* 0xffffff5a92797836 */ /* 0x000fe40000000000 */
[C---:B---3--:R-:W-:Y:S01]  /*aad0*/  IMAD.WIDE R156, R183.reuse, 0x4, R14 ;  /* 0x00000004b79c7825 */ /* 0x048fe200078e020e */
[----:B------:R-:W1:Y:S04]  /*aae0*/  LDC R146, c[0x0][0x230] ;  /* 0x00008c00ff927b82 */ /* 0x000e680000000800 */
[----:B------:R-:W-:Y:S01]  /*aaf0*/  LDGSTS.E [R250+0x20004], desc[UR4][R156.64], !P3 ;  /* 0x200040009cfa7fae */ /* 0x000fe2000d921844 */
[----:B------:R-:W-:-:S05]  /*ab00*/  IMAD.WIDE R158, R183, 0x4, R6 ;  /* 0x00000004b79e7825 */ /* 0x000fca00078e0206 */
[----:B------:R-:W-:Y:S01]  /*ab10*/  LDGSTS.E [R250+0x24004], desc[UR4][R158.64], !P3 ;  /* 0x240040009efa7fae */ /* 0x000fe2000d921844 */
[----:B------:R-:W-:Y:S01]  /*ab20*/  ISETP.GE.U32.AND P3, PT, R120, 0x7ffffedc, PT ;  /* 0x7ffffedc7800780c */ /* 0x000fe20003f66070 */
[----:B------:R-:W-:-:S05]  /*ab30*/  IMAD.WIDE R160, R183, 0x4, R16 ;  /* 0x00000004b7a07825 */ /* 0x000fca00078e0210 */
[----:B------:R-:W-:Y:S01]  /*ab40*/  LDGSTS.E [R250+0x20008], desc[UR4][R160.64], !P4 ;  /* 0x20008000a0fa7fae */ /* 0x000fe2000e121844 */
[----:B------:R-:W-:-:S05]  /*ab50*/  IMAD.WIDE R162, R183, 0x4, R2 ;  /* 0x00000004b7a27825 */ /* 0x000fca00078e0202 */
[----:B------:R-:W-:Y:S01]  /*ab60*/  LDGSTS.E [R250+0x24008], desc[UR4][R162.64], !P4 ;  /* 0x24008000a2fa7fae */ /* 0x000fe2000e121844 */
[----:B------:R-:W-:Y:S01]  /*ab70*/  ISETP.GE.U32.AND P4, PT, R121, 0x7ffffedb, PT ;  /* 0x7ffffedb7900780c */ /* 0x000fe20003f86070 */
[----:B------:R-:W-:-:S04]  /*ab80*/  IMAD.WIDE R176, R183, 0x4, R4 ;  /* 0x00000004b7b07825 */ /* 0x000fc800078e0204 */
[C---:B------:R-:W-:Y:S01]  /*ab90*/  IMAD.WIDE R180, R183.reuse, 0x4, R188 ;  /* 0x00000004b7b47825 */ /* 0x040fe200078e02bc */
[----:B------:R-:W-:Y:S03]  /*aba0*/  LDGSTS.E [R250+0x2000c], desc[UR4][R176.64], !P5 ;  /* 0x2000c000b0fa7fae */ /* 0x000fe6000e921844 */
[----:B------:R-:W-:Y:S01]  /*abb0*/  VIADD R120, R148, 0xffffff59 ;  /* 0xffffff5994787836 */ /* 0x000fe20000000000 */
[----:B------:R-:W-:Y:S01]  /*abc0*/  LDGSTS.E [R250+0x2400c], desc[UR4][R180.64], !P5 ;  /* 0x2400c000b4fa7fae */ /* 0x000fe2000e921844 */
[----:B------:R-:W-:Y:S01]  /*abd0*/  IMAD.WIDE R8, R183, 0x4, R198 ;  /* 0x00000004b7087825 */ /* 0x000fe200078e02c6 */
[----:B----4-:R-:W-:Y:S01]  /*abe0*/  IADD3 R121, R145, -0xa8, RZ ;  /* 0xffffff5891797810 */ /* 0x010fe20007ffe0ff */
[----:B------:R-:W2:Y:S02]  /*abf0*/  LDC R148, c[0x0][0x230] ;  /* 0x00008c00ff947b82 */ /* 0x000ea40000000800 */
[C---:B------:R-:W-:Y:S01]  /*ac00*/  IMAD.WIDE R6, R183.reuse, 0x4, R192 ;  /* 0x00000004b7067825 */ /* 0x040fe200078e02c0 */
[----:B------:R-:W-:Y:S01]  /*ac10*/  ISETP.GE.U32.AND P5, PT, R120, 0x7ffffeda, PT ;  /* 0x7ffffeda7800780c */ /* 0x000fe20003fa6070 */
[----:B------:R3:W-:Y:S02]  /*ac20*/  LDGSTS.E [R250+0x28000], desc[UR4][R8.64], !P3 ;  /* 0x2800000008fa7fae */ /* 0x0007e4000d921844 */
[----:B------:R-:W-:-:S02]  /*ac30*/  IMAD.WIDE R4, R183, 0x4, R220 ;  /* 0x00000004b7047825 */ /* 0x000fc400078e02dc */
[----:B------:R4:W-:Y:S01]  /*ac40*/  LDGSTS.E [R250+0x2c000], desc[UR4][R6.64], !P3 ;  /* 0x2c00000006fa7fae */ /* 0x0009e2000d921844 */
[----:B------:R-:W1:Y:S01]  /*ac50*/  LDC R145, c[0x0][0x230] ;  /* 0x00008c00ff917b82 */ /* 0x000e620000000800 */
[----:B------:R-:W-:Y:S01]  /*ac60*/  IMAD.WIDE R2, R183, 0x4, R196 ;  /* 0x00000004b7027825 */ /* 0x000fe200078e02c4 */
[----:B------:R-:W-:Y:S01]  /*ac70*/  ISETP.GE.U32.AND P3, PT, R121, 0x7ffffed9, PT ;  /* 0x7ffffed97900780c */ /* 0x000fe20003f66070 */
[----:B------:R4:W-:Y:S02]  /*ac80*/  LDGSTS.E [R250+0x28004], desc[UR4][R4.64], !P4 ;  /* 0x2800400004fa7fae */ /* 0x0009e4000e121844 */
[----:B------:R-:W-:Y:S02]  /*ac90*/  VIADD R120, R147, 0xffffff3b ;  /* 0xffffff3b93787836 */ /* 0x000fe40000000000 */
[----:B------:R4:W-:Y:S01]  /*aca0*/  LDGSTS.E [R250+0x2c004], desc[UR4][R2.64], !P4 ;  /* 0x2c00400002fa7fae */ /* 0x0009e2000e121844 */
[----:B------:R-:W-:Y:S01]  /*acb0*/  VIADD R121, R143, 0xffffff3a ;  /* 0xffffff3a8f797836 */ /* 0x000fe20000000000 */
[----:B------:R-:W1:Y:S01]  /*acc0*/  LDC R147, c[0x0][0x230] ;  /* 0x00008c00ff937b82 */ /* 0x000e620000000800 */
[----:B------:R-:W-:Y:S01]  /*acd0*/  ISETP.GE.U32.AND P4, PT, R120, 0x7ffffebc, PT ;  /* 0x7ffffebc7800780c */ /* 0x000fe20003f86070 */
[----:B------:R3:W-:Y:S04]  /*ace0*/  STL.64 [R1+0x6d8], R8 ;  /* 0x0006d80801007387 */ /* 0x0007e80000100a00 */
[----:B------:R4:W-:Y:S01]  /*acf0*/  STL.64 [R1+0x6e0], R6 ;  /* 0x0006e00601007387 */ /* 0x0009e20000100a00 */
[----:B------:R-:W-:Y:S01]  /*ad00*/  VIADD R120, R149, 0xffffff39 ;  /* 0xffffff3995787836 */ /* 0x000fe20000000000 */
[----:B------:R-:W1:Y:S02]  /*ad10*/  LDC R143, c[0x0][0x230] ;  /* 0x00008c00ff8f7b82 */ /* 0x000e640000000800 */
[----:B------:R4:W-:Y:S01]  /*ad20*/  STL.64 [R1+0x6e8], R4 ;  /* 0x0006e80401007387 */ /* 0x0009e20000100a00 */
[----:B---3--:R-:W-:-:S03]  /*ad30*/  IMAD.WIDE R8, R183, 0x4, R204 ;  /* 0x00000004b7087825 */ /* 0x008fc600078e02cc */
[----:B------:R3:W-:Y:S02]  /*ad40*/  STL.64 [R1+0x6f0], R2 ;  /* 0x0006f00201007387 */ /* 0x0007e40000100a00 */
[----:B------:R-:W1:Y:S01]  /*ad50*/  LDC R149, c[0x0][0x230] ;  /* 0x00008c00ff957b82 */ /* 0x000e620000000800 */
[C---:B----4-:R-:W-:Y:S01]  /*ad60*/  IMAD.WIDE R6, R183.reuse, 0x4, R200 ;  /* 0x00000004b7067825 */ /* 0x050fe200078e02c8 */
[----:B------:R4:W-:Y:S03]  /*ad70*/  STL.64 [R1+0x6f8], R8 ;  /* 0x0006f80801007387 */ /* 0x0009e60000100a00 */
[C---:B------:R-:W-:Y:S01]  /*ad80*/  IMAD.WIDE R4, R183.reuse, 0x4, R228 ;  /* 0x00000004b7047825 */ /* 0x040fe200078e02e4 */
[----:B------:R4:W-:Y:S03]  /*ad90*/  LDGSTS.E [R250+0x28008], desc[UR4][R8.64], !P5 ;  /* 0x2800800008fa7fae */ /* 0x0009e6000e921844 */
[----:B---3--:R-:W-:Y:S01]  /*ada0*/  IMAD.WIDE R2, R183, 0x4, R202 ;  /* 0x00000004b7027825 */ /* 0x008fe200078e02ca */
[----:B------:R3:W-:Y:S04]  /*adb0*/  STL.64 [R1+0x700], R6 ;  /* 0x0007000601007387 */ /* 0x0007e80000100a00 */
[----:B------:R3:W-:Y:S01]  /*adc0*/  LDGSTS.E [R250+0x2c008], desc[UR4][R6.64], !P5 ;  /* 0x2c00800006fa7fae */ /* 0x0007e2000e921844 */
[----:B------:R-:W-:Y:S01]  /*add0*/  ISETP.GE.U32.AND P5, PT, R121, 0x7ffffebb, PT ;  /* 0x7ffffebb7900780c */ /* 0x000fe20003fa6070 */
[----:B----4-:R-:W-:-:S02]  /*ade0*/  IMAD.WIDE R8, R183, 0x4, R210 ;  /* 0x00000004b7087825 */ /* 0x010fc400078e02d2 */
[----:B------:R4:W-:Y:S01]  /*adf0*/  LDGSTS.E [R250+0x2800c], desc[UR4][R4.64], !P3 ;  /* 0x2800c00004fa7fae */ /* 0x0009e2000d921844 */
[----:B------:R-:W-:Y:S01]  /*ae00*/  IADD3 R121, R142, -0xc8, RZ ;  /* 0xffffff388e797810 */ /* 0x000fe20007ffe0ff */
[C---:B------:R-:W-:Y:S02]  /*ae10*/  IMAD.WIDE R14, R183.reuse, 0x4, R218 ;  /* 0x00000004b70e7825 */ /* 0x040fe400078e02da */
[----:B------:R4:W-:Y:S02]  /*ae20*/  LDGSTS.E [R250+0x2c00c], desc[UR4][R2.64], !P3 ;  /* 0x2c00c00002fa7fae */ /* 0x0009e4000d921844 */
[----:B---3--:R-:W-:Y:S01]  /*ae30*/  IMAD.WIDE R6, R183, 0x4, R206 ;  /* 0x00000004b7067825 */ /* 0x008fe200078e02ce */
[----:B------:R-:W-:Y:S01]  /*ae40*/  ISETP.GE.U32.AND P3, PT, R120, 0x7ffffeba, PT ;  /* 0x7ffffeba7800780c */ /* 0x000fe20003f66070 */
[----:B------:R3:W-:Y:S01]  /*ae50*/  LDGSTS.E [R250+0x30000], desc[UR4][R8.64], !P4 ;  /* 0x3000000008fa7fae */ /* 0x0007e2000e121844 */
[----:B------:R-:W1:Y:S03]  /*ae60*/  LDC R142, c[0x0][0x230] ;  /* 0x00008c00ff8e7b82 */ /* 0x000e660000000800 */
[----:B------:R3:W-:Y:S01]  /*ae70*/  LDGSTS.E [R250+0x34000], desc[UR4][R6.64], !P4 ;  /* 0x3400000006fa7fae */ /* 0x0007e2000e121844 */
[----:B------:R-:W-:-:S03]  /*ae80*/  ISETP.GE.U32.AND P4, PT, R121, 0x7ffffeb9, PT ;  /* 0x7ffffeb97900780c */ /* 0x000fc60003f86070 */
[----:B------:R4:W-:Y:S01]  /*ae90*/  STL.64 [R1+0x708], R4 ;  /* 0x0007080401007387 */ /* 0x0009e20000100a00 */
[----:B--2---:R-:W-:Y:S02]  /*aea0*/  VIADD R120, R148, 0xffffff1b ;  /* 0xffffff1b94787836 */ /* 0x004fe40000000000 */
[----:B------:R-:W-:Y:S01]  /*aeb0*/  VIADD R121, R144, 0xffffff1a ;  /* 0xffffff1a90797836 */ /* 0x000fe20000000000 */
[----:B------:R2:W-:Y:S01]  /*aec0*/  STL.64 [R1+0x710], R2 ;  /* 0x0007100201007387 */ /* 0x0005e20000100a00 */
[C---:B------:R-:W-:Y:S01]  /*aed0*/  IMAD.WIDE R22, R183.reuse, 0x4, R240 ;  /* 0x00000004b7167825 */ /* 0x040fe200078e02f0 */
[----:B------:R-:W1:Y:S02]  /*aee0*/  LDC R148, c[0x0][0x230] ;  /* 0x00008c00ff947b82 */ /* 0x000e640000000800 */
[----:B------:R3:W-:Y:S01]  /*aef0*/  STL.64 [R1+0x800], R8 ;  /* 0x0008000801007387 */ /* 0x0007e20000100a00 */
[----:B----4-:R-:W-:-:S03]  /*af00*/  IMAD.WIDE R4, R183, 0x4, R234 ;  /* 0x00000004b7047825 */ /* 0x010fc600078e02ea */
[----:B------:R4:W-:Y:S02]  /*af10*/  STL.64 [R1+0x808], R6 ;  /* 0x0008080601007387 */ /* 0x0009e40000100a00 */
[----:B------:R-:W1:Y:S01]  /*af20*/  LDC R144, c[0x0][0x230] ;  /* 0x00008c00ff907b82 */ /* 0x000e620000000800 */
[C---:B--2---:R-:W-:Y:S01]  /*af30*/  IMAD.WIDE R2, R183.reuse, 0x4, R208 ;  /* 0x00000004b7027825 */ /* 0x044fe200078e02d0 */
[----:B------:R2:W-:Y:S03]  /*af40*/  STL.64 [R1+0x810], R4 ;  /* 0x0008100401007387 */ /* 0x0005e60000100a00 */
[C---:B---3--:R-:W-:Y:S01]  /*af50*/  IMAD.WIDE R8, R183.reuse, 0x4, R216 ;  /* 0x00000004b7087825 */ /* 0x048fe200078e02d8 */
[----:B------:R2:W-:Y:S03]  /*af60*/  LDGSTS.E [R250+0x30004], desc[UR4][R4.64], !P5 ;  /* 0x3000400004fa7fae */ /* 0x0005e6000e921844 */
[----:B----4-:R-:W-:Y:S01]  /*af70*/  IMAD.WIDE R6, R183, 0x4, R212 ;  /* 0x00000004b7067825 */ /* 0x010fe200078e02d4 */
[----:B------:R3:W-:Y:S01]  /*af80*/  LDGSTS.E [R250+0x34004], desc[UR4][R2.64], !P5 ;  /* 0x3400400002fa7fae */ /* 0x0007e2000e921844 */
[----:B------:R-:W-:-:S03]  /*af90*/  ISETP.GE.U32.AND P5, PT, R120, 0x7ffffe9c, PT ;  /* 0x7ffffe9c7800780c */ /* 0x000fc60003fa6070 */
[----:B------:R3:W-:Y:S01]  /*afa0*/  STL.64 [R1+0x818], R2 ;  /* 0x0008180201007387 */ /* 0x0007e20000100a00 */
[----:B--2---:R-:W-:-:S03]  /*afb0*/  IMAD.WIDE R4, R183, 0x4, R236 ;  /* 0x00000004b7047825 */ /* 0x004fc600078e02ec */
[----:B------:R2:W-:Y:S04]  /*afc0*/  STL.64 [R1+0x820], R8 ;  /* 0x0008200801007387 */ /* 0x0005e80000100a00 */
[----:B------:R-:W-:Y:S01]  /*afd0*/  LDGSTS.E [R250+0x30008], desc[UR4][R8.64], !P3 ;  /* 0x3000800008fa7fae */ /* 0x000fe2000d921844 */
[----:B---3--:R-:W-:-:S03]  /*afe0*/  IMAD.WIDE R2, R183, 0x4, R214 ;  /* 0x00000004b7027825 */ /* 0x008fc600078e02d6 */
[----:B------:R-:W-:Y:S04]  /*aff0*/  STL.64 [R1+0x828], R6 ;  /* 0x0008280601007387 */ /* 0x000fe80000100a00 */
[----:B------:R-:W-:Y:S04]  /*b000*/  LDGSTS.E [R250+0x34008], desc[UR4][R6.64], !P3 ;  /* 0x3400800006fa7fae */ /* 0x000fe8000d921844 */
[----:B------:R3:W-:Y:S04]  /*b010*/  STL.64 [R1+0x830], R4 ;  /* 0x0008300401007387 */ /* 0x0007e80000100a00 */
[----:B------:R3:W-:Y:S04]  /*b020*/  LDGSTS.E [R250+0x3000c], desc[UR4][R4.64], !P4 ;  /* 0x3000c00004fa7fae */ /* 0x0007e8000e121844 */
[----:B------:R4:W-:Y:S04]  /*b030*/  STL.64 [R1+0x838], R2 ;  /* 0x0008380201007387 */ /* 0x0009e80000100a00 */
[----:B--2---:R-:W2:Y:S01]  /*b040*/  LDL.LU.64 R8, [R1+0x8] ;  /* 0x0000080001087983 */ /* 0x004ea20000300a00 */
[----:B---3--:R-:W-:-:S03]  /*b050*/  IMAD.WIDE R4, R183, 0x4, R238 ;  /* 0x00000004b7047825 */ /* 0x008fc600078e02ee */
[----:B------:R-:W3:Y:S04]  /*b060*/  LDL.LU.64 R6, [R1+0x80] ;  /* 0x0000800001067983 */ /* 0x000ee80000300a00 */
[----:B------:R4:W-:Y:S04]  /*b070*/  STL.64 [R1+0x9c0], R4 ;  /* 0x0009c00401007387 */ /* 0x0009e80000100a00 */
[----:B------:R4:W-:Y:S04]  /*b080*/  STL.64 [R1+0x9c8], R14 ;  /* 0x0009c80e01007387 */ /* 0x0009e80000100a00 */
[----:B------:R4:W-:Y:S04]  /*b090*/  LDGSTS.E [R250+0x3400c], desc[UR4][R2.64], !P4 ;  /* 0x3400c00002fa7fae */ /* 0x0009e8000e121844 */
[----:B------:R-:W3:Y:S04]  /*b0a0*/  LDL.LU.64 R16, [R1+0x88] ;  /* 0x0000880001107983 */ /* 0x000ee80000300a00 */
[----:B------:R-:W-:Y:S04]  /*b0b0*/  LDGSTS.E [R250+0x38000], desc[UR4][R4.64], !P5 ;  /* 0x3800000004fa7fae */ /* 0x000fe8000e921844 */
[----:B------:R-:W-:Y:S01]  /*b0c0*/  STL.64 [R1+0x9d0], R10 ;  /* 0x0009d00a01007387 */ /* 0x000fe20000100a00 */
[----:B------:R-:W-:Y:S01]  /*b0d0*/  ISETP.GE.U32.AND P3, PT, R121, 0x7ffffe9b, PT ;  /* 0x7ffffe9b7900780c */ /* 0x000fe20003f66070 */
[----:B-1----:R-:W-:-:S02]  /*b0e0*/  VIADD R120, R147, 0xffffff19 ;  /* 0xffffff1993787836 */ /* 0x002fc40000000000 */
[C---:B----4-:R-:W-:Y:S01]  /*b0f0*/  IMAD.WIDE R2, R183.reuse, 0x4, R222 ;  /* 0x00000004b7027825 */ /* 0x050fe200078e02de */
[----:B------:R-:W-:Y:S04]  /*b100*/  LDGSTS.E [R250+0x3c000], desc[UR4][R14.64], !P5 ;  /* 0x3c0000000efa7fae */ /* 0x000fe8000e921844 */
[----:B------:R-:W4:Y:S01]  /*b110*/  LDL.LU.64 R4, [R1+0x90] ;  /* 0x0000900001047983 */ /* 0x000f220000300a00 */
[----:B------:R-:W-:Y:S01]  /*b120*/  ISETP.GE.U32.AND P4, PT, R120, 0x7ffffe9a, PT ;  /* 0x7ffffe9a7800780c */ /* 0x000fe20003f86070 */
[----:B------:R-:W1:Y:S02]  /*b130*/  LDC R147, c[0x0][0x230] ;  /* 0x00008c00ff937b82 */ /* 0x000e640000000800 */
[----:B------:R1:W-:Y:S04]  /*b140*/  STL.64 [R1+0x9d8], R2 ;  /* 0x0009d80201007387 */ /* 0x0003e80000100a00 */
[----:B------:R-:W-:Y:S04]  /*b150*/  LDGSTS.E [R250+0x38004], desc[UR4][R10.64], !P3 ;  /* 0x380040000afa7fae */ /* 0x000fe8000d921844 */
[----:B------:R1:W-:Y:S04]  /*b160*/  LDGSTS.E [R250+0x3c004], desc[UR4][R2.64], !P3 ;  /* 0x3c00400002fa7fae */ /* 0x0003e8000d921844 */
[----:B------:R-:W4:Y:S04]  /*b170*/  LDL.LU.64 R18, [R1+0x98] ;  /* 0x0000980001127983 */ /* 0x000f280000300a00 */
[----:B------:R-:W4:Y:S01]  /*b180*/  LDL.LU.64 R14, [R1+0xa0] ;  /* 0x0000a000010e7983 */ /* 0x000f220000300a00 */
[----:B-1----:R-:W-:-:S04]  /*b190*/  IMAD.WIDE R2, R183, 0x4, R232 ;  /* 0x00000004b7027825 */ /* 0x002fc800078e02e8 */
[C---:B------:R-:W-:Y:S01]  /*b1a0*/  IMAD.WIDE R10, R183.reuse, 0x4, R230 ;  /* 0x00000004b70a7825 */ /* 0x040fe200078e02e6 */
[----:B------:R1:W-:Y:S04]  /*b1b0*/  STL.64 [R1+0x9e0], R2 ;  /* 0x0009e00201007387 */ /* 0x0003e80000100a00 */
[----:B------:R2:W-:Y:S04]  /*b1c0*/  STL.64 [R1+0x9e8], R164 ;  /* 0x0009e8a401007387 */ /* 0x0005e80000100a00 */
[----:B------:R-:W-:Y:S04]  /*b1d0*/  LDGSTS.E [R250+0x38008], desc[UR4][R2.64], !P4 ;  /* 0x3800800002fa7fae */ /* 0x000fe8000e121844 */
[----:B------:R2:W-:Y:S04]  /*b1e0*/  LDGSTS.E [R250+0x3c008], desc[UR4][R164.64], !P4 ;  /* 0x3c008000a4fa7fae */ /* 0x0005e8000e121844 */
[----:B-1----:R-:W4:Y:S04]  /*b1f0*/  LDL.LU.64 R2, [R1+0xa8] ;  /* 0x0000a80001027983 */ /* 0x002f280000300a00 */
[----:B------:R1:W-:Y:S04]  /*b200*/  STL.64 [R1+0x9f0], R22 ;  /* 0x0009f01601007387 */ /* 0x0003e80000100a00 */
[----:B------:R-:W4:Y:S04]  /*b210*/  LDL.LU.64 R188, [R1+0xb0] ;  /* 0x0000b00001bc7983 */ /* 0x000f280000300a00 */
[----:B------:R1:W-:Y:S01]  /*b220*/  STL.64 [R1+0x9f8], R10 ;  /* 0x0009f80a01007387 */ /* 0x0003e20000100a00 */
[----:B--2---:R-:W-:-:S03]  /*b230*/  IMAD.WIDE R164, R183, 0x4, R8 ;  /* 0x00000004b7a47825 */ /* 0x004fc600078e0208 */
[----:B------:R-:W2:Y:S01]  /*b240*/  LDL.LU.64 R8, [R1+0x170] ;  /* 0x0001700001087983 */ /* 0x000ea20000300a00 */
[----:B---3--:R-:W-:-:S04]  /*b250*/  IMAD.WIDE R166, R183, 0x4, R6 ;  /* 0x00000004b7a67825 */ /* 0x008fc800078e0206 */
[----:B------:R-:W-:-:S04]  /*b260*/  IMAD.WIDE R168, R183, 0x4, R16 ;  /* 0x00000004b7a87825 */ /* 0x000fc800078e0210 */
[----:B----4-:R-:W-:Y:S02]  /*b270*/  IMAD.WIDE R170, R183, 0x4, R4 ;  /* 0x00000004b7aa7825 */ /* 0x010fe400078e0204 */
[----:B------:R-:W3:Y:S04]  /*b280*/  LDL.LU.64 R4, [R1+0x168] ;  /* 0x0001680001047983 */ /* 0x000ee80000300a00 */
[----:B------:R-:W1:Y:S04]  /*b290*/  LDL.LU.64 R6, [R1+0x160] ;  /* 0x0001600001067983 */ /* 0x000e680000300a00 */
[----:B------:R-:W4:Y:S01]  /*b2a0*/  LDL.LU.64 R16, [R1+0x158] ;  /* 0x0001580001107983 */ /* 0x000f220000300a00 */
[----:B------:R-:W-:Y:S01]  /*b2b0*/  VIADD R120, R146, 0xffffff18 ;  /* 0xffffff1892787836 */ /* 0x000fe20000000000 */
[----:B------:R-:W-:Y:S01]  /*b2c0*/  IADD3 R121, R145, -0x8c, RZ ;  /* 0xffffff7491797810 */ /* 0x000fe20007ffe0ff */
[----:B------:R-:W4:Y:S03]  /*b2d0*/  LDC R146, c[0x0][0x230] ;  /* 0x00008c00ff927b82 */ /* 0x000f260000000800 */
[----:B------:R-:W-:Y:S01]  /*b2e0*/  ISETP.GE.U32.AND P5, PT, R120, 0x7ffffe99, PT ;  /* 0x7ffffe997800780c */ /* 0x000fe20003fa6070 */
[----:B------:R-:W-:Y:S01]  /*b2f0*/  VIADD R120, R148, 0xffffff72 ;  /* 0xffffff7294787836 */ /* 0x000fe20000000000 */
[----:B------:R-:W-:Y:S01]  /*b300*/  ISETP.GE.U32.AND P3, PT, R121, 0x7ffffef5, PT ;  /* 0x7ffffef57900780c */ /* 0x000fe20003f66070 */
[----:B------:R-:W-:-:S02]  /*b310*/  IMAD.WIDE R172, R183, 0x4, R18 ;  /* 0x00000004b7ac7825 */ /* 0x000fc400078e0212 */
[----:B------:R-:W4:Y:S08]  /*b320*/  LDC R145, c[0x0][0x230] ;  /* 0x00008c00ff917b82 */ /* 0x000f300000000800 */
[----:B------:R1:W-:Y:S01]  /*b330*/  LDGSTS.E [R250+0x3800c], desc[UR4][R22.64], !P5 ;  /* 0x3800c00016fa7fae */ /* 0x0003e2000e921844 */
[----:B------:R-:W-:Y:S01]  /*b340*/  IMAD.WIDE R174, R183, 0x4, R14 ;  /* 0x00000004b7ae7825 */ /* 0x000fe200078e020e */
[----:B------:R-:W4:Y:S02]  /*b350*/  LDC R148, c[0x0][0x230] ;  /* 0x00008c00ff947b82 */ /* 0x000f240000000800 */
[----:B------:R4:W-:Y:S01]  /*b360*/  LDGSTS.E [R250+0x3c00c], desc[UR4][R10.64], !P5 ;  /* 0x3c00c0000afa7fae */ /* 0x0009e2000e921844 */
[----:B------:R-:W-:Y:S01]  /*b370*/  ISETP.GE.U32.AND P5, PT, R120, 0x7ffffef3, PT ;  /* 0x7ffffef37800780c */ /* 0x000fe20003fa6070 */
[----:B------:R-:W-:-:S02]  /*b380*/  VIADD R120, R144, 0xffffff57 ;  /* 0xffffff5790787836 */ /* 0x000fc40000000000 */
[----:B------:R-:W-:Y:S01]  /*b390*/  LDGSTS.E [R244+0x20000], desc[UR4][R164.64], !P6 ;  /* 0x20000000a4f47fae */ /* 0x000fe2000f121844 */
[----:B------:R-:W-:-:S03]  /*b3a0*/  IMAD.WIDE R190, R183, 0x4, R2 ;  /* 0x00000004b7be7825 */ /* 0x000fc600078e0202 */
[----:B------:R-:W-:Y:S01]  /*b3b0*/  LDGSTS.E [R244+0x24000], desc[UR4][R166.64], !P6 ;  /* 0x24000000a6f47fae */ /* 0x000fe2000f121844 */
[----:B------:R-:W4:Y:S03]  /*b3c0*/  LDC R144, c[0x0][0x230] ;  /* 0x00008c00ff907b82 */ /* 0x000f260000000800 */
[----:B------:R-:W-:Y:S04]  /*b3d0*/  LDGSTS.E [R244+0x20004], desc[UR4][R168.64], !P0 ;  /* 0x20004000a8f47fae */ /* 0x000fe8000c121844 */
[----:B------:R-:W-:Y:S01]  /*b3e0*/  LDGSTS.E [R244+0x24004], desc[UR4][R170.64], !P0 ;  /* 0x24004000aaf47fae */ /* 0x000fe2000c121844 */
[----:B------:R-:W-:-:S03]  /*b3f0*/  ISETP.GE.U32.AND P0, PT, R120, 0x7ffffed8, PT ;  /* 0x7ffffed87800780c */ /* 0x000fc60003f06070 */
[----:B------:R-:W4:Y:S01]  /*b400*/  LDL.LU.64 R2, [R1+0x150] ;  /* 0x0001500001027983 */ /* 0x000f220000300a00 */
[----:B------:R-:W-:-:S03]  /*b410*/  IMAD.WIDE R192, R183, 0x4, R188 ;  /* 0x00000004b7c07825 */ /* 0x000fc600078e02bc */
[----:B------:R-:W4:Y:S04]  /*b420*/  LDL.LU.64 R18, [R1+0x148] ;  /* 0x0001480001127983 */ /* 0x000f280000300a00 */
[----:B------:R-:W4:Y:S04]  /*b430*/  LDL.LU.64 R14, [R1+0x140] ;  /* 0x00014000010e7983 */ /* 0x000f280000300a00 */
[----:B------:R-:W4:Y:S04]  /*b440*/  LDL.LU.64 R188, [R1+0x138] ;  /* 0x0001380001bc7983 */ /* 0x000f280000300a00 */
[----:B------:R-:W-:Y:S04]  /*b450*/  LDGSTS.E [R244+0x20008], desc[UR4][R172.64], !P1 ;  /* 0x20008000acf47fae */ /* 0x000fe8000c921844 */
[----:B------:R-:W-:Y:S04]  /*b460*/  LDGSTS.E [R244+0x24008], desc[UR4][R174.64], !P1 ;  /* 0x24008000aef47fae */ /* 0x000fe8000c921844 */
[----:B------:R-:W-:Y:S04]  /*b470*/  LDGSTS.E [R244+0x2000c], desc[UR4][R190.64], !P3 ;  /* 0x2000c000bef47fae */ /* 0x000fe8000d921844 */
[----:B------:R-:W-:Y:S01]  /*b480*/  LDGSTS.E [R244+0x2400c], desc[UR4][R192.64], !P3 ;  /* 0x2400c000c0f47fae */ /* 0x000fe2000d921844 */
[----:B--2---:R-:W-:-:S05]  /*b490*/  IMAD.WIDE R8, R183, 0x4, R8 ;  /* 0x00000004b7087825 */ /* 0x004fca00078e0208 */
[----:B------:R2:W-:Y:S04]  /*b4a0*/  STL.64 [R1+0x688], R8 ;  /* 0x0006880801007387 */ /* 0x0005e80000100a00 */
[----:B------:R-:W-:Y:S01]  /*b4b0*/  LDGSTS.E [R244+0x28000], desc[UR4][R8.64], !P0 ;  /* 0x2800000008f47fae */ /* 0x000fe2000c121844 */
[----:B---3--:R-:W-:-:S04]  /*b4c0*/  IMAD.WIDE R4, R183, 0x4, R4 ;  /* 0x00000004b7047825 */ /* 0x008fc800078e0204 */
[C---:B-1----:R-:W-:Y:S01]  /*b4d0*/  IMAD.WIDE R22, R183.reuse, 0x4, R6 ;  /* 0x00000004b7167825 */ /* 0x042fe200078e0206 */
[----:B------:R1:W-:Y:S03]  /*b4e0*/  STL.64 [R1+0x698], R4 ;  /* 0x0006980401007387 */ /* 0x0003e60000100a00 */
[----:B----4-:R-:W-:Y:S01]  /*b4f0*/  IMAD.WIDE R10, R183, 0x4, R16 ;  /* 0x00000004b70a7825 */ /* 0x010fe200078e0210 */
[----:B------:R-:W3:Y:S04]  /*b500*/  LDL.LU.64 R6, [R1+0x130] ;  /* 0x0001300001067983 */ /* 0x000ee80000300a00 */
[----:B------:R-:W4:Y:S04]  /*b510*/  LDL.LU.64 R16, [R1+0x128] ;  /* 0x0001280001107983 */ /* 0x000f280000300a00 */
[----:B------:R1:W-:Y:S04]  /*b520*/  STL.64 [R1+0x6a8], R22 ;  /* 0x0006a81601007387 */ /* 0x0003e80000100a00 */
[----:B------:R1:W-:Y:S04]  /*b530*/  STL.64 [R1+0x6b0], R10 ;  /* 0x0006b00a01007387 */ /* 0x0003e80000100a00 */
[----:B--2---:R-:W2:Y:S04]  /*b540*/  LDL.LU.64 R8, [R1+0x120] ;  /* 0x0001200001087983 */ /* 0x004ea80000300a00 */
[----:B------:R-:W-:Y:S04]  /*b550*/  LDGSTS.E [R244+0x2c000], desc[UR4][R4.64], !P0 ;  /* 0x2c00000004f47fae */ /* 0x000fe8000c121844 */
[----:B-1----:R-:W2:Y:S01]  /*b560*/  LDL.LU.64 R4, [R1+0x118] ;  /* 0x0001180001047983 */ /* 0x002ea20000300a00 */
[----:B------:R-:W-:-:S02]  /*b570*/  VIADD R121, R142, 0xffffff73 ;  /* 0xffffff738e797836 */ /* 0x000fc40000000000 */
[----:B------:R-:W1:Y:S03]  /*b580*/  LDC R142, c[0x0][0x230] ;  /* 0x00008c00ff8e7b82 */ /* 0x000e660000000800 */
[----:B------:R-:W-:Y:S02]  /*b590*/  ISETP.GE.U32.AND P4, PT, R121, 0x7ffffef4, PT ;  /* 0x7ffffef47900780c */ /* 0x000fe40003f86070 */
[----:B------:R-:W-:Y:S01]  /*b5a0*/  IADD3 R121, R143, -0x8f, RZ ;  /* 0xffffff718f797810 */ /* 0x000fe20007ffe0ff */
[----:B------:R-:W-:Y:S02]  /*b5b0*/  VIADD R120, R147, 0xffffff55 ;  /* 0xffffff5593787836 */ /* 0x000fe40000000000 */
[----:B------:R-:W2:Y:S01]  /*b5c0*/  LDC R143, c[0x0][0x230] ;  /* 0x00008c00ff8f7b82 */ /* 0x000ea20000000800 */
[----:B------:R-:W-:Y:S01]  /*b5d0*/  ISETP.GE.U32.AND P6, PT, R121, 0x7ffffef2, PT ;  /* 0x7ffffef27900780c */ /* 0x000fe20003fc6070 */
[----:B------:R-:W-:-:S05]  /*b5e0*/  VIADD R121, R145, 0xffffff56 ;  /* 0xffffff5691797836 */ /* 0x000fca0000000000 */
[----:B------:R-:W-:Y:S01]  /*b5f0*/  ISETP.GE.U32.AND P1, PT, R121, 0x7ffffed7, PT ;  /* 0x7ffffed77900780c */ /* 0x000fe20003f26070 */
[C---:B------:R-:W-:Y:S01]  /*b600*/  IMAD.WIDE R2, R183.reuse, 0x4, R2 ;  /* 0x00000004b7027825 */ /* 0x040fe200078e0202 */
[----:B------:R-:W-:Y:S01]  /*b610*/  ISETP.GE.U32.AND P3, PT, R120, 0x7ffffed6, PT ;  /* 0x7ffffed67800780c */ /* 0x000fe20003f66070 */
[----:B------:R-:W2:Y:S01]  /*b620*/  LDC R147, c[0x0][0x230] ;  /* 0x00008c00ff937b82 */ /* 0x000ea20000000800 */
[----:B-1----:R-:W-:Y:S01]  /*b630*/  IADD3 R121, R142, -0xac, RZ ;  /* 0xffffff548e797810 */ /* 0x002fe20007ffe0ff */
[----:B------:R-:W-:Y:S01]  /*b640*/  IMAD.WIDE R178, R183, 0x4, R18 ;  /* 0x00000004b7b27825 */ /* 0x000fe200078e0212 */
[----:B------:R1:W-:Y:S05]  /*b650*/  STL.64 [R1+0x6b8], R2 ;  /* 0x0006b80201007387 */ /* 0x0003ea0000100a00 */
[----:B------:R-:W2:Y:S01]  /*b660*/  LDC R142, c[0x0][0x230] ;  /* 0x00008c00ff8e7b82 */ /* 0x000ea20000000800 */
[----:B------:R-:W-:Y:S01]  /*b670*/  ISETP.GE.U32.AND P0, PT, R121, 0x7ffffed5, PT ;  /* 0x7ffffed57900780c */ /* 0x000fe20003f06070 */
[----:B------:R-:W-:Y:S01]  /*b680*/  VIADD R120, R146, 0xffffff37 ;  /* 0xffffff3792787836 */ /* 0x000fe20000000000 */
[----:B------:R1:W-:Y:S04]  /*b690*/  LDGSTS.E [R244+0x28004], desc[UR4][R22.64], !P1 ;  /* 0x2800400016f47fae */ /* 0x0003e8000c921844 */
[----:B------:R1:W-:Y:S01]  /*b6a0*/  LDGSTS.E [R244+0x2c004], desc[UR4][R10.64], !P1 ;  /* 0x2c0040000af47fae */ /* 0x0003e2000c921844 */
[----:B------:R-:W-:Y:S01]  /*b6b0*/  ISETP.GE.U32.AND P1, PT, R120, 0x7ffffeb8, PT ;  /* 0x7ffffeb87800780c */ /* 0x000fe20003f26070 */
[----:B------:R-:W2:Y:S02]  /*b6c0*/  LDC R145, c[0x0][0x230] ;  /* 0x00008c00ff917b82 */ /* 0x000ea40000000800 */
[----:B------:R-:W-:Y:S01]  /*b6d0*/  STL.64 [R1+0x6c0], R178 ;  /* 0x0006c0b201007387 */ /* 0x000fe20000100a00 */
[----:B-1----:R-:W-:-:S03]  /*b6e0*/  IMAD.WIDE R22, R183, 0x4, R14 ;  /* 0x00000004b7167825 */ /* 0x002fc600078e020e */
[----:B------:R-:W-:Y:S02]  /*b6f0*/  LDGSTS.E [R244+0x28008], desc[UR4][R2.64], !P3 ;  /* 0x2800800002f47fae */ /* 0x000fe4000d921844 */
[----:B------:R-:W1:Y:S01]  /*b700*/  LDC R146, c[0x0][0x230] ;  /* 0x00008c00ff927b82 */ /* 0x000e620000000800 */
[C---:B------:R-:W-:Y:S01]  /*b710*/  IMAD.WIDE R10, R183.reuse, 0x4, R188 ;  /* 0x00000004b70a7825 */ /* 0x040fe200078e02bc */
[----:B------:R-:W2:Y:S04]  /*b720*/  LDL.LU.64 R14, [R1+0x110] ;  /* 0x00011000010e7983 */ /* 0x000ea80000300a00 */
[----:B------:R-:W2:Y:S04]  /*b730*/  LDL.LU.64 R18, [R1+0x108] ;  /* 0x0001080001127983 */ /* 0x000ea80000300a00 */
[----:B------:R2:W-:Y:S04]  /*b740*/  STL.64 [R1+0x6c8], R22 ;  /* 0x0006c81601007387 */ /* 0x0005e80000100a00 */
[----:B------:R2:W-:Y:S04]  /*b750*/  STL.64 [R1+0x6d0], R10 ;  /* 0x0006d00a01007387 */ /* 0x0005e80000100a00 */
[----:B------:R-:W2:Y:S04]  /*b760*/  LDL.LU.64 R2, [R1+0x100] ;  /* 0x0001000001027983 */ /* 0x000ea80000300a00 */
[----:B------:R-:W-:Y:S04]  /*b770*/  LDGSTS.E [R244+0x2c008], desc[UR4][R178.64], !P3 ;  /* 0x2c008000b2f47fae */ /* 0x000fe8000d921844 */
[----:B------:R-:W2:Y:S04]  /*b780*/  LDL.LU.64 R188, [R1+0xf8] ;  /* 0x0000f80001bc7983 */ /* 0x000ea80000300a00 */
[----:B------:R2:W-:Y:S04]  /*b790*/  LDGSTS.E [R244+0x2800c], desc[UR4][R22.64], !P0 ;  /* 0x2800c00016f47fae */ /* 0x0005e8000c121844 */
[----:B------:R1:W-:Y:S01]  /*b7a0*/  LDGSTS.E [R244+0x2c00c], desc[UR4][R10.64], !P0 ;  /* 0x2c00c0000af47fae */ /* 0x0003e2000c121844 */
[----:B---3--:R-:W-:-:S04]  /*b7b0*/  IMAD.WIDE R6, R183, 0x4, R6 ;  /* 0x00000004b7067825 */ /* 0x008fc800078e0206 */
[C---:B----4-:R-:W-:Y:S01]  /*b7c0*/  IMAD.WIDE R16, R183.reuse, 0x4, R16 ;  /* 0x00000004b7107825 */ /* 0x050fe200078e0210 */
[----:B------:R3:W-:Y:S04]  /*b7d0*/  STL.64 [R1+0x7c0], R6 ;  /* 0x0007c00601007387 */ /* 0x0007e80000100a00 */
[----:B------:R4:W-:Y:S04]  /*b7e0*/  STL.64 [R1+0x7c8], R16 ;  /* 0x0007c81001007387 */ /* 0x0009e80000100a00 */
[----:B------:R-:W-:Y:S01]  /*b7f0*/  LDGSTS.E [R244+0x30000], desc[UR4][R6.64], !P1 ;  /* 0x3000000006f47fae */ /* 0x000fe2000c921844 */
[----:B--2---:R-:W-:-:S03]  /*b800*/  IMAD.WIDE R22, R183, 0x4, R8 ;  /* 0x00000004b7167825 */ /* 0x004fc600078e0208 */
[----:B------:R-:W-:Y:S01]  /*b810*/  LDGSTS.E [R244+0x34000], desc[UR4][R16.64], !P1 ;  /* 0x3400000010f47fae */ /* 0x000fe2000c921844 */
[----:B-1----:R-:W-:-:S03]  /*b820*/  IMAD.WIDE R10, R183, 0x4, R4 ;  /* 0x00000004b70a7825 */ /* 0x002fc600078e0204 */
[----:B------:R-:W2:Y:S04]  /*b830*/  LDL.LU.64 R4, [R1+0xf0] ;  /* 0x0000f00001047983 */ /* 0x000ea80000300a00 */
[----:B------:R-:W2:Y:S04]  /*b840*/  LDL.LU.64 R8, [R1+0xe8] ;  /* 0x0000e80001087983 */ /* 0x000ea80000300a00 */
[----:B------:R1:W-:Y:S04]  /*b850*/  STL.64 [R1+0x7d0], R22 ;  /* 0x0007d01601007387 */ /* 0x0003e80000100a00 */
[----:B------:R1:W-:Y:S04]  /*b860*/  STL.64 [R1+0x7d8], R10 ;  /* 0x0007d80a01007387 */ /* 0x0003e80000100a00 */
[----:B---3--:R-:W3:Y:S04]  /*b870*/  LDL.LU.64 R6, [R1+0xe0] ;  /* 0x0000e00001067983 */ /* 0x008ee80000300a00 */
[----:B----4-:R-:W4:Y:S01]  /*b880*/  LDL.LU.64 R16, [R1+0xd8] ;  /* 0x0000d80001107983 */ /* 0x010f220000300a00 */
[----:B------:R-:W-:-:S02]  /*b890*/  VIADD R121, R144, 0xffffff36 ;  /* 0xffffff3690797836 */ /* 0x000fc40000000000 */
[----:B------:R-:W-:Y:S01]  /*b8a0*/  VIADD R120, R148, 0xffffff35 ;  /* 0xffffff3594787836 */ /* 0x000fe20000000000 */
[----:B------:R-:W4:Y:S02]  /*b8b0*/  LDC R144, c[0x0][0x230] ;  /* 0x00008c00ff907b82 */ /* 0x000f240000000800 */
[----:B------:R-:W-:Y:S02]  /*b8c0*/  ISETP.GE.U32.AND P3, PT, R121, 0x7ffffeb7, PT ;  /* 0x7ffffeb77900780c */ /* 0x000fe40003f66070 */
[----:B------:R-:W-:Y:S02]  /*b8d0*/  ISETP.GE.U32.AND P0, PT, R120, 0x7ffffeb6, PT ;  /* 0x7ffffeb67800780c */ /* 0x000fe40003f06070 */
[----:B------:R-:W-:Y:S01]  /*b8e0*/  IADD3 R121, R143, -0xcc, RZ ;  /* 0xffffff348f797810 */ /* 0x000fe20007ffe0ff */
[----:B------:R-:W-:Y:S01]  /*b8f0*/  VIADD R120, R147, 0xffffff17 ;  /* 0xffffff1793787836 */ /* 0x000fe20000000000 */
[----:B------:R-:W4:Y:S02]  /*b900*/  LDC R148, c[0x0][0x230] ;  /* 0x00008c00ff947b82 */ /* 0x000f240000000800 */
[----:B------:R-:W-:-:S05]  /*b910*/  ISETP.GE.U32.AND P1, PT, R121, 0x7ffffeb5, PT ;  /* 0x7ffffeb57900780c */ /* 0x000fca0003f26070 */
[----:B------:R1:W-:Y:S01]  /*b920*/  LDGSTS.E [R244+0x30004], desc[UR4][R22.64], !P3 ;  /* 0x3000400016f47fae */ /* 0x0003e2000d921844 */
[----:B------:R-:W4:Y:S03]  /*b930*/  LDC R143, c[0x0][0x230] ;  /* 0x00008c00ff8f7b82 */ /* 0x000f260000000800 */
[----:B------:R1:W-:Y:S01]  /*b940*/  LDGSTS.E [R244+0x34004], desc[UR4][R10.64], !P3 ;  /* 0x340040000af47fae */ /* 0x0003e2000d921844 */
[----:B------:R-:W-:-:S04]  /*b950*/  IMAD.WIDE R14, R183, 0x4, R14 ;  /* 0x00000004b70e7825 */ /* 0x000fc800078e020e */
[C---:B------:R-:W-:Y:S01]  /*b960*/  IMAD.WIDE R178, R183.reuse, 0x4, R18 ;  /* 0x00000004b7b27825 */ /* 0x040fe200078e0212 */
[----:B------:R1:W-:Y:S01]  /*b970*/  STL.64 [R1+0x7e0], R14 ;  /* 0x0007e00e01007387 */ /* 0x0003e20000100a00 */
[----:B------:R-:W-:Y:S01]  /*b980*/  ISETP.GE.U32.AND P3, PT, R120, 0x7ffffe98, PT ;  /* 0x7ffffe987800780c */ /* 0x000fe20003f66070 */
[----:B------:R-:W4:Y:S02]  /*b990*/  LDC R147, c[0x0][0x230] ;  /* 0x00008c00ff937b82 */ /* 0x000f240000000800 */
[----:B------:R2:W-:Y:S04]  /*b9a0*/  STL.64 [R1+0x7e8], R178 ;  /* 0x0007e8b201007387 */ /* 0x0005e80000100a00 */
[----:B------:R-:W-:Y:S01]  /*b9b0*/  LDGSTS.E [R244+0x30008], desc[UR4][R14.64], !P0 ;  /* 0x300080000ef47fae */ /* 0x000fe2000c121844 */
[----:B-1----:R-:W-:-:S03]  /*b9c0*/  IMAD.WIDE R22, R183, 0x4, R2 ;  /* 0x00000004b7167825 */ /* 0x002fc600078e0202 */
[----:B------:R1:W-:Y:S04]  /*b9d0*/  LDGSTS.E [R244+0x34008], desc[UR4][R178.64], !P0 ;  /* 0x34008000b2f47fae */ /* 0x0003e8000c121844 */
[----:B------:R-:W4:Y:S01]  /*b9e0*/  LDL.LU.64 R2, [R1+0xd0] ;  /* 0x0000d00001027983 */ /* 0x000f220000300a00 */
[----:B------:R-:W-:-:S03]  /*b9f0*/  IMAD.WIDE R10, R183, 0x4, R188 ;  /* 0x00000004b70a7825 */ /* 0x000fc600078e02bc */
[----:B------:R-:W4:Y:S04]  /*ba00*/  LDL.LU.64 R18, [R1+0xc8] ;  /* 0x0000c80001127983 */ /* 0x000f280000300a00 */
[----:B------:R3:W-:Y:S04]  /*ba10*/  STL.64 [R1+0x7f0], R22 ;  /* 0x0007f01601007387 */ /* 0x0007e80000100a00 */
[----:B------:R4:W-:Y:S04]  /*ba20*/  STL.64 [R1+0x7f8], R10 ;  /* 0x0007f80a01007387 */ /* 0x0009e80000100a00 */
[----:B------:R-:W4:Y:S04]  /*ba30*/  LDL.LU.64 R14, [R1+0xc0] ;  /* 0x0000c000010e7983 */ /* 0x000f280000300a00 */
[----:B------:R-:W4:Y:S04]  /*ba40*/  LDL.LU.64 R188, [R1+0xb8] ;  /* 0x0000b80001bc7983 */ /* 0x000f280000300a00 */
[----:B------:R3:W-:Y:S04]  /*ba50*/  LDGSTS.E [R244+0x3000c], desc[UR4][R22.64], !P1 ;  /* 0x3000c00016f47fae */ /* 0x0007e8000c921844 */
[----:B------:R4:W-:Y:S01]  /*ba60*/  LDGSTS.E [R244+0x3400c], desc[UR4][R10.64], !P1 ;  /* 0x3400c0000af47fae */ /* 0x0009e2000c921844 */
[----:B--2---:R-:W-:-:S04]  /*ba70*/  IMAD.WIDE R4, R183, 0x4, R4 ;  /* 0x00000004b7047825 */ /* 0x004fc800078e0204 */
[C---:B-1----:R-:W-:Y:S01]  /*ba80*/  IMAD.WIDE R178, R183.reuse, 0x4, R8 ;  /* 0x00000004b7b27825 */ /* 0x042fe200078e0208 */
[----:B------:R1:W-:Y:S04]  /*ba90*/  STL.64 [R1+0x980], R4 ;  /* 0x0009800401007387 */ /* 0x0003e80000100a00 */
[----:B------:R2:W-:Y:S04]  /*baa0*/  STL.64 [R1+0x988], R178 ;  /* 0x000988b201007387 */ /* 0x0005e80000100a00 */
[----:B------:R-:W2:Y:S01]  /*bab0*/  LDL.LU.64 R8, [R1+0x178] ;  /* 0x0001780001087983 */ /* 0x000ea20000300a00 */
[----:B---3--:R-:W-:-:S03]  /*bac0*/  IMAD.WIDE R22, R183, 0x4, R6 ;  /* 0x00000004b7167825 */ /* 0x008fc600078e0206 */
[----:B------:R-:W-:Y:S01]  /*bad0*/  LDGSTS.E [R244+0x38000], desc[UR4][R4.64], !P3 ;  /* 0x3800000004f47fae */ /* 0x000fe2000d921844 */
[----:B----4-:R-:W-:-:S03]  /*bae0*/  IMAD.WIDE R10, R183, 0x4, R16 ;  /* 0x00000004b70a7825 */ /* 0x010fc600078e0210 */
[----:B------:R-:W3:Y:S04]  /*baf0*/  LDL.LU.64 R6, [R1+0x180] ;  /* 0x0001800001067983 */ /* 0x000ee80000300a00 */
[----:B------:R4:W-:Y:S04]  /*bb00*/  STL.64 [R1+0x990], R22 ;  /* 0x0009901601007387 */ /* 0x0009e80000100a00 */
[----:B------:R4:W-:Y:S04]  /*bb10*/  STL.64 [R1+0x998], R10 ;  /* 0x0009980a01007387 */ /* 0x0009e80000100a00 */
[----:B------:R-:W3:Y:S04]  /*bb20*/  LDL.LU.64 R16, [R1+0x188] ;  /* 0x0001880001107983 */ /* 0x000ee80000300a00 */
[----:B-1----:R-:W3:Y:S01]  /*bb30*/  LDL.LU.64 R4, [R1+0x190] ;  /* 0x0001900001047983 */ /* 0x002ee20000300a00 */
[----:B------:R-:W-:-:S02]  /*bb40*/  VIADD R121, R142, 0xffffff16 ;  /* 0xffffff168e797836 */ /* 0x000fc40000000000 */
[----:B------:R-:W-:Y:S01]  /*bb50*/  VIADD R120, R146, 0xffffff15 ;  /* 0xffffff1592787836 */ /* 0x000fe20000000000 */
[----:B------:R2:W-:Y:S01]  /*bb60*/  LDGSTS.E [R244+0x3c000], desc[UR4][R178.64], !P3 ;  /* 0x3c000000b2f47fae */ /* 0x0005e2000d921844 */
[----:B------:R-:W1:Y:S01]  /*bb70*/  LDC R142, c[0x0][0x230] ;  /* 0x00008c00ff8e7b82 */ /* 0x000e620000000800 */
[----:B------:R-:W-:Y:S02]  /*bb80*/  ISETP.GE.U32.AND P0, PT, R121, 0x7ffffe97, PT ;  /* 0x7ffffe977900780c */ /* 0x000fe40003f06070 */
[----:B------:R-:W-:-:S05]  /*bb90*/  ISETP.GE.U32.AND P1, PT, R120, 0x7ffffe96, PT ;  /* 0x7ffffe967800780c */ /* 0x000fca0003f26070 */
[----:B------:R-:W1:Y:S06]  /*bba0*/  LDC R146, c[0x0][0x230] ;  /* 0x00008c00ff927b82 */ /* 0x000e6c0000000800 */
[----:B------:R4:W-:Y:S04]  /*bbb0*/  LDGSTS.E [R244+0x38004], desc[UR4][R22.64], !P0 ;  /* 0x3800400016f47fae */ /* 0x0009e8000c121844 */
[----:B------:R4:W-:Y:S01]  /*bbc0*/  LDGSTS.E [R244+0x3c004], desc[UR4][R10.64], !P0 ;  /* 0x3c0040000af47fae */ /* 0x0009e2000c121844 */
[----:B------:R-:W-:-:S04]  /*bbd0*/  IMAD.WIDE R2, R183, 0x4, R2 ;  /* 0x00000004b7027825 */ /* 0x000fc800078e0202 */
[C---:B--2---:R-:W-:Y:S01]  /*bbe0*/  IMAD.WIDE R178, R183.reuse, 0x4, R18 ;  /* 0x00000004b7b27825 */ /* 0x044fe200078e0212 */
[----:B------:R2:W-:Y:S04]  /*bbf0*/  STL.64 [R1+0x9a0], R2 ;  /* 0x0009a00201007387 */ /* 0x0005e80000100a00 */
[----:B------:R-:W-:Y:S04]  /*bc00*/  STL.64 [R1+0x9a8], R178 ;  /* 0x0009a8b201007387 */ /* 0x000fe80000100a00 */
[----:B------:R-:W3:Y:S01]  /*bc10*/  LDL.LU.64 R18, [R1+0x198] ;  /* 0x0001980001127983 */ /* 0x000ee20000300a00 */
[----:B----4-:R-:W-:-:S03]  /*bc20*/  IMAD.WIDE R22, R183, 0x4, R14 ;  /* 0x00000004b7167825 */ /* 0x010fc600078e020e */
[----:B------:R-:W-:Y:S01]  /*bc30*/  LDGSTS.E [R244+0x38008], desc[UR4][R2.64], !P1 ;  /* 0x3800800002f47fae */ /* 0x000fe2000c921844 */
[----:B------:R-:W-:-:S03]  /*bc40*/  IMAD.WIDE R10, R183, 0x4, R188 ;  /* 0x00000004b70a7825 */ /* 0x000fc600078e02bc */
[----:B------:R-:W4:Y:S04]  /*bc50*/  LDL.LU.64 R14, [R1+0x1a0] ;  /* 0x0001a000010e7983 */ /* 0x000f280000300a00 */
[----:B------:R1:W-:Y:S04]  /*bc60*/  STL.64 [R1+0x9b0], R22 ;  /* 0x0009b01601007387 */ /* 0x0003e80000100a00 */
[----:B------:R1:W-:Y:S04]  /*bc70*/  STL.64 [R1+0x9b8], R10 ;  /* 0x0009b80a01007387 */ /* 0x0003e80000100a00 */
[----:B--2---:R-:W2:Y:S04]  /*bc80*/  LDL.LU.64 R2, [R1+0x1a8] ;  /* 0x0001a80001027983 */ /* 0x004ea80000300a00 */
[----:B------:R-:W2:Y:S01]  /*bc90*/  LDL.LU.64 R188, [R1+0x1b0] ;  /* 0x0001b00001bc7983 */ /* 0x000ea20000300a00 */
[----:B------:R-:W-:-:S03]  /*bca0*/  IMAD.WIDE R194, R183, 0x4, R8 ;  /* 0x00000004b7c27825 */ /* 0x000fc600078e0208 */
[----:B------:R-:W-:Y:S04]  /*bcb0*/  LDGSTS.E [R244+0x3c008], desc[UR4][R178.64], !P1 ;  /* 0x3c008000b2f47fae */ /* 0x000fe8000c921844 */
[----:B------:R-:W2:Y:S01]  /*bcc0*/  LDL.LU.64 R8, [R1+0x270] ;  /* 0x0002700001087983 */ /* 0x000ea20000300a00 */
[----:B---3--:R-:W-:-:S04]  /*bcd0*/  IMAD.WIDE R196, R183, 0x4, R6 ;  /* 0x00000004b7c47825 */ /* 0x008fc800078e0206 */
[----:B------:R-:W-:-:S04]  /*bce0*/  IMAD.WIDE R198, R183, 0x4, R16 ;  /* 0x00000004b7c67825 */ /* 0x000fc800078e0210 */
[----:B------:R-:W-:Y:S02]  /*bcf0*/  IMAD.WIDE R200, R183, 0x4, R4 ;  /* 0x00000004b7c87825 */ /* 0x000fe400078e0204 */
[----:B------:R-:W3:Y:S04]  /*bd00*/  LDL.LU.64 R4, [R1+0x268] ;  /* 0x0002680001047983 */ /* 0x000ee80000300a00 */
[----:B------:R-:W1:Y:S04]  /*bd10*/  LDL.LU.64 R6, [R1+0x260] ;  /* 0x0002600001067983 */ /* 0x000e680000300a00 */
[----:B------:R-:W3:Y:S01]  /*bd20*/  LDL.LU.64 R16, [R1+0x258] ;  /* 0x0002580001107983 */ /* 0x000ee20000300a00 */
[----:B------:R-:W-:Y:S01]  /*bd30*/  VIADD R120, R145, 0xffffff14 ;  /* 0xffffff1491787836 */ /* 0x000fe20000000000 */
[----:B------:R-:W-:Y:S01]  /*bd40*/  IADD3 R121, R144, -0x90, RZ ;  /* 0xffffff7090797810 */ /* 0x000fe20007ffe0ff */
[----:B------:R-:W1:Y:S03]  /*bd50*/  LDC R145, c[0x0][0x230] ;  /* 0x00008c00ff917b82 */ /* 0x000e660000000800 */
[----:B------:R-:W-:Y:S01]  /*bd60*/  ISETP.GE.U32.AND P3, PT, R120, 0x7ffffe95, PT ;  /* 0x7ffffe957800780c */ /* 0x000fe20003f66070 */
[----:B------:R-:W-:Y:S01]  /*bd70*/  VIADD R120, R149, 0xffffff6e ;  /* 0xffffff6e95787836 */ /* 0x000fe20000000000 */
[----:B------:R-:W-:-:S03]  /*bd80*/  ISETP.GE.U32.AND P0, PT, R121, 0x7ffffef1, PT ;  /* 0x7ffffef17900780c */ /* 0x000fc60003f06070 */
[----:B------:R-:W1:Y:S08]  /*bd90*/  LDC R144, c[0x0][0x230] ;  /* 0x00008c00ff907b82 */ /* 0x000e700000000800 */
[----:B------:R1:W-:Y:S01]  /*bda0*/  LDGSTS.E [R244+0x3800c], desc[UR4][R22.64], !P3 ;  /* 0x3800c00016f47fae */ /* 0x0003e2000d921844 */
[----:B------:R-:W1:Y:S03]  /*bdb0*/  LDC R149, c[0x0][0x230] ;  /* 0x00008c00ff957b82 */ /* 0x000e660000000800 */
[----:B------:R1:W-:Y:S01]  /*bdc0*/  LDGSTS.E [R244+0x3c00c], desc[UR4][R10.64], !P3 ;  /* 0x3c00c0000af47fae */ /* 0x0003e2000d921844 */
[----:B------:R-:W-:Y:S01]  /*bdd0*/  ISETP.GE.U32.AND P3, PT, R120, 0x7ffffeef, PT ;  /* 0x7ffffeef7800780c */ /* 0x000fe20003f66070 */
[----:B------:R-:W-:-:S02]  /*bde0*/  VIADD R120, R148, 0xffffff53 ;  /* 0xffffff5394787836 */ /* 0x000fc40000000000 */
[----:B------:R-:W-:Y:S01]  /*bdf0*/  LDGSTS.E [R245+0x20000], desc[UR4][R194.64], !P4 ;  /* 0x20000000c2f57fae */ /* 0x000fe2000e121844 */
[----:B------:R-:W-:-:S03]  /*be00*/  IMAD.WIDE R202, R183, 0x4, R18 ;  /* 0x00000004b7ca7825 */ /* 0x000fc600078e0212 */
[----:B------:R-:W-:Y:S01]  /*be10*/  LDGSTS.E [R245+0x24000], desc[UR4][R196.64], !P4 ;  /* 0x24000000c4f57fae */ /* 0x000fe2000e121844 */
[----:B------:R-:W1:Y:S03]  /*be20*/  LDC R148, c[0x0][0x230] ;  /* 0x00008c00ff947b82 */ /* 0x000e660000000800 */
[----:B------:R-:W-:Y:S04]  /*be30*/  LDGSTS.E [R245+0x20004], desc[UR4][R198.64], !P5 ;  /* 0x20004000c6f57fae */ /* 0x000fe8000e921844 */
[----:B------:R-:W-:Y:S01]  /*be40*/  LDGSTS.E [R245+0x24004], desc[UR4][R200.64], !P5 ;  /* 0x24004000c8f57fae */ /* 0x000fe2000e921844 */
[----:B------:R-:W-:Y:S01]  /*be50*/  ISETP.GE.U32.AND P5, PT, R120, 0x7ffffed4, PT ;  /* 0x7ffffed47800780c */ /* 0x000fe20003fa6070 */
[----:B----4-:R-:W-:-:S02]  /*be60*/  IMAD.WIDE R204, R183, 0x4, R14 ;  /* 0x00000004b7cc7825 */ /* 0x010fc400078e020e */
[----:B------:R-:W-:Y:S04]  /*be70*/  LDGSTS.E [R245+0x20008], desc[UR4][R202.64], !P6 ;  /* 0x20008000caf57fae */ /* 0x000fe8000f121844 */
[----:B------:R-:W-:Y:S01]  /*be80*/  LDGSTS.E [R245+0x24008], desc[UR4][R204.64], !P6 ;  /* 0x24008000ccf57fae */ /* 0x000fe2000f121844 */
[----:B--2---:R-:W-:-:S03]  /*be90*/  IMAD.WIDE R206, R183, 0x4, R2 ;  /* 0x00000004b7ce7825 */ /* 0x004fc600078e0202 */
[----:B------:R-:W2:Y:S04]  /*bea0*/  LDL.LU.64 R2, [R1+0x250] ;  /* 0x0002500001027983 */ /* 0x000ea80000300a00 */
[----:B------:R-:W4:Y:S01]  /*beb0*/  LDL.LU.64 R18, [R1+0x248] ;  /* 0x0002480001127983 */ /* 0x000f220000300a00 */
[----:B------:R-:W-:-:S03]  /*bec0*/  IMAD.WIDE R208, R183, 0x4, R188 ;  /* 0x00000004b7d07825 */ /* 0x000fc600078e02bc */
[----:B------:R-:W4:Y:S04]  /*bed0*/  LDL.LU.64 R14, [R1+0x240] ;  /* 0x00024000010e7983 */ /* 0x000f280000300a00 */
[----:B------:R-:W4:Y:S04]  /*bee0*/  LDL.LU.64 R188, [R1+0x238] ;  /* 0x0002380001bc7983 */ /* 0x000f280000300a00 */
[----:B------:R-:W-:Y:S04]  /*bef0*/  LDGSTS.E [R245+0x2000c], desc[UR4][R206.64], !P0 ;  /* 0x2000c000cef57fae */ /* 0x000fe8000c121844 */
[----:B------:R-:W-:Y:S01]  /*bf00*/  LDGSTS.E [R245+0x2400c], desc[UR4][R208.64], !P0 ;  /* 0x2400c000d0f57fae */ /* 0x000fe2000c121844 */
[----:B------:R-:W-:-:S05]  /*bf10*/  IMAD.WIDE R8, R183, 0x4, R8 ;  /* 0x00000004b7087825 */ /* 0x000fca00078e0208 */
[----:B------:R1:W-:Y:S04]  /*bf20*/  STL.64 [R1+0x118], R8 ;  /* 0x0001180801007387 */ /* 0x0003e80000100a00 */
[----:B------:R-:W-:Y:S01]  /*bf30*/  LDGSTS.E [R245+0x28000], desc[UR4][R8.64], !P5 ;  /* 0x2800000008f57fae */ /* 0x000fe2000e921844 */
[----:B---3--:R-:W-:-:S04]  /*bf40*/  IMAD.WIDE R4, R183, 0x4, R4 ;  /* 0x00000004b7047825 */ /* 0x008fc800078e0204 */
[C---:B-1----:R-:W-:Y:S01]  /*bf50*/  IMAD.WIDE R22, R183.reuse, 0x4, R6 ;  /* 0x00000004b7167825 */ /* 0x042fe200078e0206 */
[----:B------:R1:W-:Y:S03]  /*bf60*/  STL.64 [R1+0x120], R4 ;  /* 0x0001200401007387 */ /* 0x0003e60000100a00 */
[----:B------:R-:W-:Y:S01]  /*bf70*/  IMAD.WIDE R10, R183, 0x4, R16 ;  /* 0x00000004b70a7825 */ /* 0x000fe200078e0210 */
[----:B------:R-:W3:Y:S04]  /*bf80*/  LDL.LU.64 R6, [R1+0x230] ;  /* 0x0002300001067983 */ /* 0x000ee80000300a00 */
[----:B------:R-:W3:Y:S04]  /*bf90*/  LDL.LU.64 R16, [R1+0x228] ;  /* 0x0002280001107983 */ /* 0x000ee80000300a00 */
[----:B------:R4:W-:Y:S04]  /*bfa0*/  STL.64 [R1+0x128], R22 ;  /* 0x0001281601007387 */ /* 0x0009e80000100a00 */
[----:B------:R4:W-:Y:S04]  /*bfb0*/  STL.64 [R1+0x130], R10 ;  /* 0x0001300a01007387 */ /* 0x0009e80000100a00 */
[----:B------:R-:W3:Y:S04]  /*bfc0*/  LDL.LU.64 R8, [R1+0x220] ;  /* 0x0002200001087983 */ /* 0x000ee80000300a00 */
[----:B------:R-:W-:Y:S04]  /*bfd0*/  LDGSTS.E [R245+0x2c000], desc[UR4][R4.64], !P5 ;  /* 0x2c00000004f57fae */ /* 0x000fe8000e921844 */
[----:B-1----:R-:W3:Y:S01]  /*bfe0*/  LDL.LU.64 R4, [R1+0x218] ;  /* 0x0002180001047983 */ /* 0x002ee20000300a00 */
[----:B------:R-:W-:-:S02]  /*bff0*/  VIADD R121, R143, 0xffffff6f ;  /* 0xffffff6f8f797836 */ /* 0x000fc40000000000 */
[----:B------:R-:W-:Y:S01]  /*c000*/  VIADD R120, R147, 0xffffff51 ;  /* 0xffffff5193787836 */ /* 0x000fe20000000000 */
[----:B------:R-:W1:Y:S02]  /*c010*/  LDC R143, c[0x0][0x230] ;  /* 0x00008c00ff8f7b82 */ /* 0x000e640000000800 */
[----:B------:R-:W-:Y:S02]  /*c020*/  ISETP.GE.U32.AND P1, PT, R121, 0x7ffffef0, PT ;  /* 0x7ffffef07900780c */ /* 0x000fe40003f26070 */
[----:B------:R-:W-:-:S04]  /*c030*/  IADD3 R121, R142, -0x93, RZ ;  /* 0xffffff6d8e797810 */ /* 0x000fc80007ffe0ff */
[----:B------:R-:W-:Y:S01]  /*c040*/  ISETP.GE.U32.AND P4, PT, R121, 0x7ffffeee, PT ;  /* 0x7ffffeee7900780c */ /* 0x000fe20003f86070 */
[----:B------:R-:W-:Y:S01]  /*c050*/  VIADD R121, R145, 0xffffff52 ;  /* 0xffffff5291797836 */ /* 0x000fe20000000000 */
[----:B------:R-:W-:Y:S01]  /*c060*/  ISETP.GE.U32.AND P0, PT, R120, 0x7ffffed2, PT ;  /* 0x7ffffed27800780c */ /* 0x000fe20003f06070 */
[----:B------:R-:W1:Y:S03]  /*c070*/  LDC R142, c[0x0][0x230] ;  /* 0x00008c00ff8e7b82 */ /* 0x000e660000000800 */
[----:B------:R-:W-:Y:S02]  /*c080*/  ISETP.GE.U32.AND P6, PT, R121, 0x7ffffed3, PT ;  /* 0x7ffffed37900780c */ /* 0x000fe40003fc6070 */
[----:B------:R-:W-:Y:S01]  /*c090*/  IADD3 R121, R144, -0xb0, RZ ;  /* 0xffffff5090797810 */ /* 0x000fe20007ffe0ff */
[----:B------:R-:W-:Y:S02]  /*c0a0*/  VIADD R120, R146, 0xffffff33 ;  /* 0xffffff3392787836 */ /* 0x000fe40000000000 */
[----:B------:R-:W1:Y:S01]  /*c0b0*/  LDC R144, c[0x0][0x230] ;  /* 0x00008c00ff907b82 */ /* 0x000e620000000800 */
[----:B------:R-:W-:Y:S01]  /*c0c0*/  ISETP.GE.U32.AND P5, PT, R121, 0x7ffffed1, PT ;  /* 0x7ffffed17900780c */ /* 0x000fe20003fa6070 */
[----:B--2---:R-:W-:-:S04]  /*c0d0*/  IMAD.WIDE R2, R183, 0x4, R2 ;  /* 0x00000004b7027825 */ /* 0x004fc800078e0202 */
[----:B----4-:R-:W-:Y:S02]  /*c0e0*/  IMAD.WIDE R178, R183, 0x4, R18 ;  /* 0x00000004b7b27825 */ /* 0x010fe400078e0212 */
[----:B------:R2:W-:Y:S01]  /*c0f0*/  LDGSTS.E [R245+0x28004], desc[UR4][R22.64], !P6 ;  /* 0x2800400016f57fae */ /* 0x0005e2000f121844 */
[----:B------:R-:W4:Y:S03]  /*c100*/  LDC R147, c[0x0][0x230] ;  /* 0x00008c00ff937b82 */ /* 0x000f260000000800 */
[----:B------:R1:W-:Y:S01]  /*c110*/  LDGSTS.E [R245+0x2c004], desc[UR4][R10.64], !P6 ;  /* 0x2c0040000af57fae */ /* 0x0003e2000f121844 */
[----:B------:R-:W-:-:S03]  /*c120*/  ISETP.GE.U32.AND P6, PT, R120, 0x7ffffeb4, PT ;  /* 0x7ffffeb47800780c */ /* 0x000fc60003fc6070 */
[----:B------:R1:W-:Y:S01]  /*c130*/  STL.64 [R1+0x138], R2 ;  /* 0x0001380201007387 */ /* 0x0003e20000100a00 */
[----:B------:R-:W4:Y:S01]  /*c140*/  LDC R146, c[0x0][0x230] ;  /* 0x00008c00ff927b82 */ /* 0x000f220000000800 */
[C---:B--2---:R-:W-:Y:S02]  /*c150*/  IMAD.WIDE R22, R183.reuse, 0x4, R14 ;  /* 0x00000004b7167825 */ /* 0x044fe400078e020e */
[----:B------:R-:W-:Y:S02]  /*c160*/  STL.64 [R1+0x140], R178 ;  /* 0x000140b201007387 */ /* 0x000fe40000100a00 */
[C---:B-1----:R-:W-:Y:S02]  /*c170*/  IMAD.WIDE R10, R183.reuse, 0x4, R188 ;  /* 0x00000004b70a7825 */ /* 0x042fe400078e02bc */
[----:B------:R-:W2:Y:S01]  /*c180*/  LDL.LU.64 R14, [R1+0x210] ;  /* 0x00021000010e7983 */ /* 0x000ea20000300a00 */
[----:B------:R-:W1:Y:S03]  /*c190*/  LDC R145, c[0x0][0x230] ;  /* 0x00008c00ff917b82 */ /* 0x000e660000000800 */
[----:B------:R-:W4:Y:S04]  /*c1a0*/  LDL.LU.64 R18, [R1+0x208] ;  /* 0x0002080001127983 */ /* 0x000f280000300a00 */
[----:B------:R3:W-:Y:S04]  /*c1b0*/  STL.64 [R1+0x148], R22 ;  /* 0x0001481601007387 */ /* 0x0007e80000100a00 */
[----:B------:R-:W-:Y:S04]  /*c1c0*/  LDGSTS.E [R245+0x28008], desc[UR4][R2.64], !P0 ;  /* 0x2800800002f57fae */ /* 0x000fe8000c121844 */
[----:B------:R1:W-:Y:S04]  /*c1d0*/  STL.64 [R1+0x150], R10 ;  /* 0x0001500a01007387 */ /* 0x0003e80000100a00 */
[----:B------:R-:W-:Y:S04]  /*c1e0*/  LDGSTS.E [R245+0x2c008], desc[UR4][R178.64], !P0 ;  /* 0x2c008000b2f57fae */ /* 0x000fe8000c121844 */
[----:B------:R-:W4:Y:S04]  /*c1f0*/  LDL.LU.64 R2, [R1+0x200] ;  /* 0x0002000001027983 */ /* 0x000f280000300a00 */
[----:B------:R-:W4:Y:S04]  /*c200*/  LDL.LU.64 R188, [R1+0x1f8] ;  /* 0x0001f80001bc7983 */ /* 0x000f280000300a00 */
[----:B------:R1:W-:Y:S04]  /*c210*/  LDGSTS.E [R245+0x2800c], desc[UR4][R22.64], !P5 ;  /* 0x2800c00016f57fae */ /* 0x0003e8000e921844 */
[----:B------:R1:W-:Y:S01]  /*c220*/  LDGSTS.E [R245+0x2c00c], desc[UR4][R10.64], !P5 ;  /* 0x2c00c0000af57fae */ /* 0x0003e2000e921844 */
[----:B---3--:R-:W-:-:S04]  /*c230*/  IMAD.WIDE R6, R183, 0x4, R6 ;  /* 0x00000004b7067825 */ /* 0x008fc800078e0206 */
[C---:B------:R-:W-:Y:S01]  /*c240*/  IMAD.WIDE R16, R183.reuse, 0x4, R16 ;  /* 0x00000004b7107825 */ /* 0x040fe200078e0210 */
[----:B------:R3:W-:Y:S04]  /*c250*/  STL.64 [R1+0x770], R6 ;  /* 0x0007700601007387 */ /* 0x0007e80000100a00 */
[----:B------:R3:W-:Y:S04]  /*c260*/  STL.64 [R1+0x778], R16 ;  /* 0x0007781001007387 */ /* 0x0007e80000100a00 */
[----:B------:R-:W-:Y:S01]  /*c270*/  LDGSTS.E [R245+0x30000], desc[UR4][R6.64], !P6 ;  /* 0x3000000006f57fae */ /* 0x000fe2000f121844 */
[----:B-1----:R-:W-:-:S03]  /*c280*/  IMAD.WIDE R22, R183, 0x4, R8 ;  /* 0x00000004b7167825 */ /* 0x002fc600078e0208 */
[----:B------:R-:W-:Y:S01]  /*c290*/  LDGSTS.E [R245+0x34000], desc[UR4][R16.64], !P6 ;  /* 0x3400000010f57fae */ /* 0x000fe2000f121844 */
[----:B------:R-:W-:-:S03]  /*c2a0*/  IMAD.WIDE R10, R183, 0x4, R4 ;  /* 0x00000004b70a7825 */ /* 0x000fc600078e0204 */
[----:B------:R-:W4:Y:S04]  /*c2b0*/  LDL.LU.64 R4, [R1+0x1f0] ;  /* 0x0001f00001047983 */ /* 0x000f280000300a00 */
[----:B------:R-:W4:Y:S04]  /*c2c0*/  LDL.LU.64 R8, [R1+0x1e8] ;  /* 0x0001e80001087983 */ /* 0x000f280000300a00 */
[----:B------:R1:W-:Y:S04]  /*c2d0*/  STL.64 [R1+0x788], R22 ;  /* 0x0007881601007387 */ /* 0x0003e80000100a00 */
[----:B------:R1:W-:Y:S04]  /*c2e0*/  STL.64 [R1+0x790], R10 ;  /* 0x0007900a01007387 */ /* 0x0003e80000100a00 */
[----:B---3--:R-:W3:Y:S04]  /*c2f0*/  LDL.LU.64 R6, [R1+0x1e0] ;  /* 0x0001e00001067983 */ /* 0x008ee80000300a00 */
[----:B------:R-:W3:Y:S01]  /*c300*/  LDL.LU.64 R16, [R1+0x1d8] ;  /* 0x0001d80001107983 */ /* 0x000ee20000300a00 */
[----:B------:R-:W-:-:S02]  /*c310*/  VIADD R121, R143, 0xffffff32 ;  /* 0xffffff328f797836 */ /* 0x000fc40000000000 */
[----:B------:R-:W-:Y:S01]  /*c320*/  VIADD R120, R149, 0xffffff31 ;  /* 0xffffff3195787836 */ /* 0x000fe20000000000 */
[----:B------:R-:W3:Y:S02]  /*c330*/  LDC R143, c[0x0][0x230] ;  /* 0x00008c00ff8f7b82 */ /* 0x000ee40000000800 */
[----:B------:R-:W-:Y:S02]  /*c340*/  ISETP.GE.U32.AND P0, PT, R121, 0x7ffffeb3, PT ;  /* 0x7ffffeb37900780c */ /* 0x000fe40003f06070 */
[----:B------:R-:W-:Y:S02]  /*c350*/  ISETP.GE.U32.AND P5, PT, R120, 0x7ffffeb2, PT ;  /* 0x7ffffeb27800780c */ /* 0x000fe40003fa6070 */
[----:B------:R-:W-:Y:S01]  /*c360*/  IADD3 R121, R142, -0xd0, RZ ;  /* 0xffffff308e797810 */ /* 0x000fe20007ffe0ff */
[----:B------:R-:W-:Y:S01]  /*c370*/  VIADD R120, R148, 0xffffff13 ;  /* 0xffffff1394787836 */ /* 0x000fe20000000000 */
[----:B------:R-:W3:Y:S02]  /*c380*/  LDC R142, c[0x0][0x230] ;  /* 0x00008c00ff8e7b82 */ /* 0x000ee40000000800 */
[----:B------:R-:W-:-:S05]  /*c390*/  ISETP.GE.U32.AND P6, PT, R121, 0x7ffffeb1, PT ;  /* 0x7ffffeb17900780c */ /* 0x000fca0003fc6070 */
[----:B------:R1:W-:Y:S01]  /*c3a0*/  LDGSTS.E [R245+0x30004], desc[UR4][R22.64], !P0 ;  /* 0x3000400016f57fae */ /* 0x0003e2000c121844 */
[----:B------:R-:W3:Y:S03]  /*c3b0*/  LDC R148, c[0x0][0x230] ;  /* 0x00008c00ff947b82 */ /* 0x000ee60000000800 */
[----:B------:R1:W-:Y:S01]  /*c3c0*/  LDGSTS.E [R245+0x34004], desc[UR4][R10.64], !P0 ;  /* 0x340040000af57fae */ /* 0x0003e2000c121844 */
[----:B--2---:R-:W-:-:S04]  /*c3d0*/  IMAD.WIDE R14, R183, 0x4, R14 ;  /* 0x00000004b70e7825 */ /* 0x004fc800078e020e */
[C---:B----4-:R-:W-:Y:S01]  /*c3e0*/  IMAD.WIDE R178, R183.reuse, 0x4, R18 ;  /* 0x00000004b7b27825 */ /* 0x050fe200078e0212 */
[----:B------:R2:W-:Y:S01]  /*c3f0*/  STL.64 [R1+0x7a0], R14 ;  /* 0x0007a00e01007387 */ /* 0x0005e20000100a00 */
[----:B------:R-:W-:Y:S01]  /*c400*/  ISETP.GE.U32.AND P0, PT, R120, 0x7ffffe94, PT ;  /* 0x7ffffe947800780c */ /* 0x000fe20003f06070 */
[----:B------:R-:W4:Y:S02]  /*c410*/  LDC R149, c[0x0][0x230] ;  /* 0x00008c00ff957b82 */ /* 0x000f240000000800 */
[----:B------:R2:W-:Y:S04]  /*c420*/  STL.64 [R1+0x7a8], R178 ;  /* 0x0007a8b201007387 */ /* 0x0005e80000100a00 */
[----:B------:R-:W-:Y:S04]  /*c430*/  LDGSTS.E [R245+0x30008], desc[UR4][R14.64], !P5 ;  /* 0x300080000ef57fae */ /* 0x000fe8000e921844 */
[----:B------:R2:W-:Y:S01]  /*c440*/  LDGSTS.E [R245+0x34008], desc[UR4][R178.64], !P5 ;  /* 0x34008000b2f57fae */ /* 0x0005e2000e921844 */
[----:B-1----:R-:W-:-:S03]  /*c450*/  IMAD.WIDE R22, R183, 0x4, R2 ;  /* 0x00000004b7167825 */ /* 0x002fc600078e0202 */
[----:B------:R-:W4:Y:S01]  /*c460*/  LDL.LU.64 R2, [R1+0x1d0] ;  /* 0x0001d00001027983 */ /* 0x000f220000300a00 */
[----:B------:R-:W-:-:S03]  /*c470*/  IMAD.WIDE R10, R183, 0x4, R188 ;  /* 0x00000004b70a7825 */ /* 0x000fc600078e02bc */
[----:B------:R-:W4:Y:S04]  /*c480*/  LDL.LU.64 R18, [R1+0x1c8] ;  /* 0x0001c80001127983 */ /* 0x000f280000300a00 */
[----:B------:R3:W-:Y:S04]  /*c490*/  STL.64 [R1+0x7b0], R22 ;  /* 0x0007b01601007387 */ /* 0x0007e80000100a00 */
[----:B------:R1:W-:Y:S04]  /*c4a0*/  STL.64 [R1+0x7b8], R10 ;  /* 0x0007b80a01007387 */ /* 0x0003e80000100a00 */
[----:B--2---:R-:W2:Y:S04]  /*c4b0*/  LDL.LU.64 R14, [R1+0x1c0] ;  /* 0x0001c000010e7983 */ /* 0x004ea80000300a00 */
[----:B------:R-:W2:Y:S04]  /*c4c0*/  LDL.LU.64 R188, [R1+0x1b8] ;  /* 0x0001b80001bc7983 */ /* 0x000ea80000300a00 */
[----:B------:R3:W-:Y:S04]  /*c4d0*/  LDGSTS.E [R245+0x3000c], desc[UR4][R22.64], !P6 ;  /* 0x3000c00016f57fae */ /* 0x0007e8000f121844 */
[----:B------:R1:W-:Y:S01]  /*c4e0*/  LDGSTS.E [R245+0x3400c], desc[UR4][R10.64], !P6 ;  /* 0x3400c0000af57fae */ /* 0x0003e2000f121844 */
[----:B------:R-:W-:-:S04]  /*c4f0*/  IMAD.WIDE R4, R183, 0x4, R4 ;  /* 0x00000004b7047825 */ /* 0x000fc800078e0204 */
[C---:B------:R-:W-:Y:S01]  /*c500*/  IMAD.WIDE R178, R183.reuse, 0x4, R8 ;  /* 0x00000004b7b27825 */ /* 0x040fe200078e0208 */
[----:B------:R1:W-:Y:S04]  /*c510*/  STL.64 [R1+0x940], R4 ;  /* 0x0009400401007387 */ /* 0x0003e80000100a00 */
[----:B------:R4:W-:Y:S04]  /*c520*/  STL.64 [R1+0x948], R178 ;  /* 0x000948b201007387 */ /* 0x0009e80000100a00 */
[----:B------:R-:W2:Y:S01]  /*c530*/  LDL.LU.64 R8, [R1+0x278] ;  /* 0x0002780001087983 */ /* 0x000ea20000300a00 */
[----:B---3--:R-:W-:-:S03]  /*c540*/  IMAD.WIDE R22, R183, 0x4, R6 ;  /* 0x00000004b7167825 */ /* 0x008fc600078e0206 */
[----:B------:R-:W-:Y:S01]  /*c550*/  LDGSTS.E [R245+0x38000], desc[UR4][R4.64], !P0 ;  /* 0x3800000004f57fae */ /* 0x000fe2000c121844 */
[----:B-1----:R-:W-:-:S03]  /*c560*/  IMAD.WIDE R10, R183, 0x4, R16 ;  /* 0x00000004b70a7825 */ /* 0x002fc600078e0210 */
[----:B------:R-:W3:Y:S04]  /*c570*/  LDL.LU.64 R6, [R1+0x280] ;  /* 0x0002800001067983 */ /* 0x000ee80000300a00 */
[----:B------:R2:W-:Y:S04]  /*c580*/  STL.64 [R1+0x950], R22 ;  /* 0x0009501601007387 */ /* 0x0005e80000100a00 */
[----:B------:R1:W-:Y:S04]  /*c590*/  STL.64 [R1+0x958], R10 ;  /* 0x0009580a01007387 */ /* 0x0003e80000100a00 */
[----:B------:R-:W3:Y:S04]  /*c5a0*/  LDL.LU.64 R16, [R1+0x288] ;  /* 0x0002880001107983 */ /* 0x000ee80000300a00 */
[----:B------:R-:W3:Y:S01]  /*c5b0*/  LDL.LU.64 R4, [R1+0x290] ;  /* 0x0002900001047983 */ /* 0x000ee20000300a00 */
[----:B------:R-:W-:-:S02]  /*c5c0*/  VIADD R121, R144, 0xffffff12 ;  /* 0xffffff1290797836 */ /* 0x000fc40000000000 */
[----:B------:R-:W-:Y:S01]  /*c5d0*/  VIADD R120, R147, 0xffffff11 ;  /* 0xffffff1193787836 */ /* 0x000fe20000000000 */
[----:B------:R1:W-:Y:S01]  /*c5e0*/  LDGSTS.E [R245+0x3c000], desc[UR4][R178.64], !P0 ;  /* 0x3c000000b2f57fae */ /* 0x0003e2000c121844 */
[----:B------:R-:W3:Y:S01]  /*c5f0*/  LDC R144, c[0x0][0x230] ;  /* 0x00008c00ff907b82 */ /* 0x000ee20000000800 */
[----:B------:R-:W-:Y:S02]  /*c600*/  ISETP.GE.U32.AND P5, PT, R121, 0x7ffffe93, PT ;  /* 0x7ffffe937900780c */ /* 0x000fe40003fa6070 */
[----:B------:R-:W-:-:S05]  /*c610*/  ISETP.GE.U32.AND P6, PT, R120, 0x7ffffe92, PT ;  /* 0x7ffffe927800780c */ /* 0x000fca0003fc6070 */
[----:B------:R-:W3:Y:S06]  /*c620*/  LDC R147, c[0x0][0x230] ;  /* 0x00008c00ff937b82 */ /* 0x000eec0000000800 */
[----:B------:R2:W-:Y:S04]  /*c630*/  LDGSTS.E [R245+0x38004], desc[UR4][R22.64], !P5 ;  /* 0x3800400016f57fae */ /* 0x0005e8000e921844 */
[----:B------:R2:W-:Y:S01]  /*c640*/  LDGSTS.E [R245+0x3c004], desc[UR4][R10.64], !P5 ;  /* 0x3c0040000af57fae */ /* 0x0005e2000e921844 */
[----:B----4-:R-:W-:-:S04]  /*c650*/  IMAD.WIDE R2, R183, 0x4, R2 ;  /* 0x00000004b7027825 */ /* 0x010fc800078e0202 */
[C---:B-1----:R-:W-:Y:S01]  /*c660*/  IMAD.WIDE R178, R183.reuse, 0x4, R18 ;  /* 0x00000004b7b27825 */ /* 0x042fe200078e0212 */
[----:B------:R1:W-:Y:S04]  /*c670*/  STL.64 [R1+0x960], R2 ;  /* 0x0009600201007387 */ /* 0x0003e80000100a00 */
[----:B------:R-:W-:Y:S04]  /*c680*/  STL.64 [R1+0x968], R178 ;  /* 0x000968b201007387 */ /* 0x000fe80000100a00 */
[----:B------:R-:W4:Y:S01]  /*c690*/  LDL.LU.64 R18, [R1+0x298] ;  /* 0x0002980001127983 */ /* 0x000f220000300a00 */
[----:B--2---:R-:W-:-:S03]  /*c6a0*/  IMAD.WIDE R22, R183, 0x4, R14 ;  /* 0x00000004b7167825 */ /* 0x004fc600078e020e */
[----:B------:R-:W-:Y:S01]  /*c6b0*/  LDGSTS.E [R245+0x38008], desc[UR4][R2.64], !P6 ;  /* 0x3800800002f57fae */ /* 0x000fe2000f121844 */
[----:B------:R-:W-:-:S03]  /*c6c0*/  IMAD.WIDE R10, R183, 0x4, R188 ;  /* 0x00000004b70a7825 */ /* 0x000fc600078e02bc */
[----:B------:R-:W2:Y:S04]  /*c6d0*/  LDL.LU.64 R14, [R1+0x2a0] ;  /* 0x0002a000010e7983 */ /* 0x000ea80000300a00 */
[----:B------:R2:W-:Y:S04]  /*c6e0*/  STL.64 [R1+0x970], R22 ;  /* 0x0009701601007387 */ /* 0x0005e80000100a00 */
[----:B------:R2:W-:Y:S04]  /*c6f0*/  STL.64 [R1+0x978], R10 ;  /* 0x0009780a01007387 */ /* 0x0005e80000100a00 */
[----:B-1----:R-:W2:Y:S04]  /*c700*/  LDL.LU.64 R2, [R1+0x2a8] ;  /* 0x0002a80001027983 */ /* 0x002ea80000300a00 */
        /* <DEDUP_REMOVED lines=8> */
[----:B------:R-:W3:Y:S04]  /*c790*/  LDL.LU.64 R6, [R1+0x370] ;  /* 0x0003700001067983 */ /* 0x000ee80000300a00 */
        /* <DEDUP_REMOVED lines=14> */
[----:B----4-:R-:W-:-:S03]  /*c880*/  IMAD.WIDE R218, R183, 0x4, R18 ;  /* 0x00000004b7da7825 */ /* 0x010fc600078e0212 */
[----:B------:R-:W-:Y:S01]  /*c890*/  LDGSTS.E [R246+0x24000], desc[UR4][R212.64], !P1 ;  /* 0x24000000d4f67fae */ /* 0x000fe2000c921844 */
[----:B------:R-:W4:Y:S03]  /*c8a0*/  LDC R144, c[0x0][0x230] ;  /* 0x00008c00ff907b82 */ /* 0x000f260000000800 */
[----:B------:R-:W-:Y:S04]  /*c8b0*/  LDGSTS.E [R246+0x20004], desc[UR4][R214.64], !P3 ;  /* 0x20004000d6f67fae */ /* 0x000fe8000d921844 */
[----:B------:R-:W-:Y:S01]  /*c8c0*/  LDGSTS.E [R246+0x24004], desc[UR4][R216.64], !P3 ;  /* 0x24004000d8f67fae */ /* 0x000fe2000d921844 */
[----:B------:R-:W-:Y:S01]  /*c8d0*/  ISETP.GE.U32.AND P3, PT, R120, 0x7ffffed0, PT ;  /* 0x7ffffed07800780c */ /* 0x000fe20003f66070 */
[----:B--2---:R-:W-:-:S02]  /*c8e0*/  IMAD.WIDE R220, R183, 0x4, R14 ;  /* 0x00000004b7dc7825 */ /* 0x004fc400078e020e */
[----:B------:R-:W-:Y:S04]  /*c8f0*/  LDGSTS.E [R246+0x20008], desc[UR4][R218.64], !P4 ;  /* 0x20008000daf67fae */ /* 0x000fe8000e121844 */
[----:B------:R-:W-:Y:S01]  /*c900*/  LDGSTS.E [R246+0x24008], desc[UR4][R220.64], !P4 ;  /* 0x24008000dcf67fae */ /* 0x000fe2000e121844 */
[----:B------:R-:W-:-:S03]  /*c910*/  IMAD.WIDE R222, R183, 0x4, R2 ;  /* 0x00000004b7de7825 */ /* 0x000fc600078e0202 */
        /* <DEDUP_REMOVED lines=11> */
[C---:B------:R-:W-:Y:S01]  /*c9d0*/  IMAD.WIDE R22, R183.reuse, 0x4, R6 ;  /* 0x00000004b7167825 */ /* 0x040fe200078e0206 */
[----:B------:R3:W-:Y:S03]  /*c9e0*/  STL.64 [R1+0x160], R4 ;  /* 0x0001600401007387 */ /* 0x0007e60000100a00 */
[----:B------:R-:W-:Y:S01]  /*c9f0*/  IMAD.WIDE R10, R183, 0x4, R16 ;  /* 0x00000004b70a7825 */ /* 0x000fe200078e0210 */
[----:B------:R-:W4:Y:S04]  /*ca00*/  LDL.LU.64 R6, [R1+0x330] ;  /* 0x0003300001067983 */ /* 0x000f280000300a00 */
[----:B------:R-:W4:Y:S04]  /*ca10*/  LDL.LU.64 R16, [R1+0x328] ;  /* 0x0003280001107983 */ /* 0x000f280000300a00 */
[----:B------:R4:W-:Y:S04]  /*ca20*/  STL.64 [R1+0x168], R22 ;  /* 0x0001681601007387 */ /* 0x0009e80000100a00 */
[----:B------:R4:W-:Y:S04]  /*ca30*/  STL.64 [R1+0x170], R10 ;  /* 0x0001700a01007387 */ /* 0x0009e80000100a00 */
[----:B-1----:R-:W4:Y:S04]  /*ca40*/  LDL.LU.64 R8, [R1+0x320] ;  /* 0x0003200001087983 */ /* 0x002f280000300a00 */
[----:B------:R-:W-:Y:S04]  /*ca50*/  LDGSTS.E [R246+0x2c000], desc[UR4][R4.64], !P3 ;  /* 0x2c00000004f67fae */ /* 0x000fe8000d921844 */
[----:B---3--:R-:W3:Y:S01]  /*ca60*/  LDL.LU.64 R4, [R1+0x318] ;  /* 0x0003180001047983 */ /* 0x008ee20000300a00 */
[----:B------:R-:W-:-:S02]  /*ca70*/  VIADD R121, R142, 0xffffff6b ;  /* 0xffffff6b8e797836 */ /* 0x000fc40000000000 */
[----:B------:R-:W1:Y:S03]  /*ca80*/  LDC R142, c[0x0][0x230] ;  /* 0x00008c00ff8e7b82 */ /* 0x000e660000000800 */
[----:B------:R-:W-:Y:S02]  /*ca90*/  ISETP.GE.U32.AND P6, PT, R121, 0x7ffffeec, PT ;  /* 0x7ffffeec7900780c */ /* 0x000fe40003fc6070 */
[----:B------:R-:W-:Y:S01]  /*caa0*/  IADD3 R121, R143, -0x97, RZ ;  /* 0xffffff698f797810 */ /* 0x000fe20007ffe0ff */
[----:B------:R-:W-:Y:S02]  /*cab0*/  VIADD R120, R147, 0xffffff4d ;  /* 0xffffff4d93787836 */ /* 0x000fe40000000000 */
[----:B------:R-:W3:Y:S01]  /*cac0*/  LDC R143, c[0x0][0x230] ;  /* 0x00008c00ff8f7b82 */ /* 0x000ee20000000800 */
[----:B------:R-:W-:Y:S01]  /*cad0*/  ISETP.GE.U32.AND P1, PT, R121, 0x7ffffeea, PT ;  /* 0x7ffffeea7900780c */ /* 0x000fe20003f26070 */
[----:B------:R-:W-:-:S05]  /*cae0*/  VIADD R121, R145, 0xffffff4e ;  /* 0xffffff4e91797836 */ /* 0x000fca0000000000 */
[----:B------:R-:W-:Y:S01]  /*caf0*/  ISETP.GE.U32.AND P4, PT, R121, 0x7ffffecf, PT ;  /* 0x7ffffecf7900780c */ /* 0x000fe20003f86070 */
[----:B------:R-:W3:Y:S01]  /*cb00*/  LDC R147, c[0x0][0x230] ;  /* 0x00008c00ff937b82 */ /* 0x000ee20000000800 */
[----:B------:R-:W-:Y:S01]  /*cb10*/  ISETP.GE.U32.AND P5, PT, R120, 0x7ffffece, PT ;  /* 0x7ffffece7800780c */ /* 0x000fe20003fa6070 */
[----:B------:R-:W-:Y:S01]  /*cb20*/  VIADD R120, R146, 0xffffff2f ;  /* 0xffffff2f92787836 */ /* 0x000fe20000000000 */
[----:B-1----:R-:W-:Y:S01]  /*cb30*/  IADD3 R121, R142, -0xb4, RZ ;  /* 0xffffff4c8e797810 */ /* 0x002fe20007ffe0ff */
[----:B--2---:R-:W-:-:S04]  /*cb40*/  IMAD.WIDE R2, R183, 0x4, R2 ;  /* 0x00000004b7027825 */ /* 0x004fc800078e0202 */
[----:B------:R-:W1:Y:S01]  /*cb50*/  LDC R142, c[0x0][0x230] ;  /* 0x00008c00ff8e7b82 */ /* 0x000e620000000800 */
[----:B------:R-:W-:Y:S01]  /*cb60*/  ISETP.GE.U32.AND P3, PT, R121, 0x7ffffecd, PT ;  /* 0x7ffffecd7900780c */ /* 0x000fe20003f66070 */
[C---:B----4-:R-:W-:Y:S02]  /*cb70*/  IMAD.WIDE R178, R183.reuse, 0x4, R18 ;  /* 0x00000004b7b27825 */ /* 0x050fe400078e0212 */
[----:B------:R2:W-:Y:S04]  /*cb80*/  LDGSTS.E [R246+0x28004], desc[UR4][R22.64], !P4 ;  /* 0x2800400016f67fae */ /* 0x0005e8000e121844 */
[----:B------:R4:W-:Y:S01]  /*cb90*/  LDGSTS.E [R246+0x2c004], desc[UR4][R10.64], !P4 ;  /* 0x2c0040000af67fae */ /* 0x0009e2000e121844 */
[----:B------:R-:W-:Y:S01]  /*cba0*/  ISETP.GE.U32.AND P4, PT, R120, 0x7ffffeb0, PT ;  /* 0x7ffffeb07800780c */ /* 0x000fe20003f86070 */
[----:B------:R-:W1:Y:S02]  /*cbb0*/  LDC R146, c[0x0][0x230] ;  /* 0x00008c00ff927b82 */ /* 0x000e640000000800 */
[----:B------:R4:W-:Y:S01]  /*cbc0*/  STL.64 [R1+0x178], R2 ;  /* 0x0001780201007387 */ /* 0x0009e20000100a00 */
[----:B--2---:R-:W-:-:S03]  /*cbd0*/  IMAD.WIDE R22, R183, 0x4, R14 ;  /* 0x00000004b7167825 */ /* 0x004fc600078e020e */
[----:B------:R-:W-:Y:S02]  /*cbe0*/  STL.64 [R1+0x180], R178 ;  /* 0x000180b201007387 */ /* 0x000fe40000100a00 */
[----:B------:R-:W2:Y:S01]  /*cbf0*/  LDC R145, c[0x0][0x230] ;  /* 0x00008c00ff917b82 */ /* 0x000ea20000000800 */
[C---:B----4-:R-:W-:Y:S01]  /*cc00*/  IMAD.WIDE R10, R183.reuse, 0x4, R188 ;  /* 0x00000004b70a7825 */ /* 0x050fe200078e02bc */
[----:B------:R-:W4:Y:S04]  /*cc10*/  LDL.LU.64 R14, [R1+0x310] ;  /* 0x00031000010e7983 */ /* 0x000f280000300a00 */
[----:B------:R-:W2:Y:S04]  /*cc20*/  LDL.LU.64 R18, [R1+0x308] ;  /* 0x0003080001127983 */ /* 0x000ea80000300a00 */
[----:B------:R1:W-:Y:S04]  /*cc30*/  STL.64 [R1+0x188], R22 ;  /* 0x0001881601007387 */ /* 0x0003e80000100a00 */
[----:B------:R-:W-:Y:S04]  /*cc40*/  LDGSTS.E [R246+0x28008], desc[UR4][R2.64], !P5 ;  /* 0x2800800002f67fae */ /* 0x000fe8000e921844 */
[----:B------:R3:W-:Y:S04]  /*cc50*/  STL.64 [R1+0x190], R10 ;  /* 0x0001900a01007387 */ /* 0x0007e80000100a00 */
[----:B------:R-:W-:Y:S04]  /*cc60*/  LDGSTS.E [R246+0x2c008], desc[UR4][R178.64], !P5 ;  /* 0x2c008000b2f67fae */ /* 0x000fe8000e921844 */
[----:B------:R-:W2:Y:S04]  /*cc70*/  LDL.LU.64 R2, [R1+0x300] ;  /* 0x0003000001027983 */ /* 0x000ea80000300a00 */
[----:B------:R-:W2:Y:S04]  /*cc80*/  LDL.LU.64 R188, [R1+0x2f8] ;  /* 0x0002f80001bc7983 */ /* 0x000ea80000300a00 */
[----:B------:R1:W-:Y:S04]  /*cc90*/  LDGSTS.E [R246+0x2800c], desc[UR4][R22.64], !P3 ;  /* 0x2800c00016f67fae */ /* 0x0003e8000d921844 */
[----:B------:R3:W-:Y:S01]  /*cca0*/  LDGSTS.E [R246+0x2c00c], desc[UR4][R10.64], !P3 ;  /* 0x2c00c0000af67fae */ /* 0x0007e2000d921844 */
[----:B------:R-:W-:-:S04]  /*ccb0*/  IMAD.WIDE R6, R183, 0x4, R6 ;  /* 0x00000004b7067825 */ /* 0x000fc800078e0206 */
[C---:B------:R-:W-:Y:S01]  /*ccc0*/  IMAD.WIDE R16, R183.reuse, 0x4, R16 ;  /* 0x00000004b7107825 */ /* 0x040fe200078e0210 */
[----:B------:R3:W-:Y:S04]  /*ccd0*/  STL.64 [R1+0x358], R6 ;  /* 0x0003580601007387 */ /* 0x0007e80000100a00 */
[----:B------:R3:W-:Y:S04]  /*cce0*/  STL.64 [R1+0x368], R16 ;  /* 0x0003681001007387 */ /* 0x0007e80000100a00 */
[----:B------:R-:W-:Y:S01]  /*ccf0*/  LDGSTS.E [R246+0x30000], desc[UR4][R6.64], !P4 ;  /* 0x3000000006f67fae */ /* 0x000fe2000e121844 */
[----:B-1----:R-:W-:-:S03]  /*cd00*/  IMAD.WIDE R22, R183, 0x4, R8 ;  /* 0x00000004b7167825 */ /* 0x002fc600078e0208 */
[----:B------:R-:W-:Y:S01]  /*cd10*/  LDGSTS.E [R246+0x34000], desc[UR4][R16.64], !P4 ;  /* 0x3400000010f67fae */ /* 0x000fe2000e121844 */
[----:B---3--:R-:W-:-:S03]  /*cd20*/  IMAD.WIDE R10, R183, 0x4, R4 ;  /* 0x00000004b70a7825 */ /* 0x008fc600078e0204 */
[----:B------:R-:W3:Y:S04]  /*cd30*/  LDL.LU.64 R4, [R1+0x2f0] ;  /* 0x0002f00001047983 */ /* 0x000ee80000300a00 */
[----:B------:R-:W3:Y:S04]  /*cd40*/  LDL.LU.64 R8, [R1+0x2e8] ;  /* 0x0002e80001087983 */ /* 0x000ee80000300a00 */
[----:B------:R1:W-:Y:S04]  /*cd50*/  STL.64 [R1+0x370], R22 ;  /* 0x0003701601007387 */ /* 0x0003e80000100a00 */
[----:B------:R1:W-:Y:S04]  /*cd60*/  STL.64 [R1+0x378], R10 ;  /* 0x0003780a01007387 */ /* 0x0003e80000100a00 */
[----:B------:R-:W3:Y:S04]  /*cd70*/  LDL.LU.64 R6, [R1+0x2e0] ;  /* 0x0002e00001067983 */ /* 0x000ee80000300a00 */
        /* <DEDUP_REMOVED lines=13> */
[----:B----4-:R-:W-:-:S04]  /*ce50*/  IMAD.WIDE R14, R183, 0x4, R14 ;  /* 0x00000004b70e7825 */ /* 0x010fc800078e020e */
[C---:B--2---:R-:W-:Y:S01]  /*ce60*/  IMAD.WIDE R178, R183.reuse, 0x4, R18 ;  /* 0x00000004b7b27825 */ /* 0x044fe200078e0212 */
        /* <DEDUP_REMOVED lines=16> */
[----:B---3--:R-:W-:-:S04]  /*cf70*/  IMAD.WIDE R4, R183, 0x4, R4 ;  /* 0x00000004b7047825 */ /* 0x008fc800078e0204 */
[C---:B------:R-:W-:Y:S01]  /*cf80*/  IMAD.WIDE R178, R183.reuse, 0x4, R8 ;  /* 0x00000004b7b27825 */ /* 0x040fe200078e0208 */
[----:B------:R3:W-:Y:S04]  /*cf90*/  STL.64 [R1+0x900], R4 ;  /* 0x0009000401007387 */ /* 0x0007e80000100a00 */
[----:B------:R4:W-:Y:S04]  /*cfa0*/  STL.64 [R1+0x908], R178 ;  /* 0x000908b201007387 */ /* 0x0009e80000100a00 */
[----:B------:R-:W2:Y:S01]  /*cfb0*/  LDL.LU.64 R8, [R1+0x390] ;  /* 0x0003900001087983 */ /* 0x000ea20000300a00 */
[----:B-1----:R-:W-:-:S03]  /*cfc0*/  IMAD.WIDE R22, R183, 0x4, R6 ;  /* 0x00000004b7167825 */ /* 0x002fc600078e0206 */
[----:B------:R-:W-:Y:S01]  /*cfd0*/  LDGSTS.E [R246+0x38000], desc[UR4][R4.64], !P5 ;  /* 0x3800000004f67fae */ /* 0x000fe2000e921844 */
[----:B------:R-:W-:-:S03]  /*cfe0*/  IMAD.WIDE R10, R183, 0x4, R16 ;  /* 0x00000004b70a7825 */ /* 0x000fc600078e0210 */
[----:B------:R-:W2:Y:S04]  /*cff0*/  LDL.LU.64 R6, [R1+0x398] ;  /* 0x0003980001067983 */ /* 0x000ea80000300a00 */
[----:B------:R2:W-:Y:S04]  /*d000*/  STL.64 [R1+0x910], R22 ;  /* 0x0009101601007387 */ /* 0x0005e80000100a00 */
[----:B------:R1:W-:Y:S04]  /*d010*/  STL.64 [R1+0x918], R10 ;  /* 0x0009180a01007387 */ /* 0x0003e80000100a00 */
[----:B------:R-:W2:Y:S04]  /*d020*/  LDL.LU.64 R16, [R1+0x3a0] ;  /* 0x0003a00001107983 */ /* 0x000ea80000300a00 */
[----:B---3--:R-:W3:Y:S01]  /*d030*/  LDL.LU.64 R4, [R1+0x3a8] ;  /* 0x0003a80001047983 */ /* 0x008ee20000300a00 */
        /* <DEDUP_REMOVED lines=25> */
[----:B------:R-:W-:-:S04]  /*d1d0*/  IMAD.WIDE R228, R183, 0x4, R6 ;  /* 0x00000004b7e47825 */ /* 0x000fc800078e0206 */
[----:B------:R-:W-:-:S04]  /*d1e0*/  IMAD.WIDE R230, R183, 0x4, R16 ;  /* 0x00000004b7e67825 */ /* 0x000fc800078e0210 */
[----:B---3--:R-:W-:Y:S02]  /*d1f0*/  IMAD.WIDE R232, R183, 0x4, R4 ;  /* 0x00000004b7e87825 */ /* 0x008fe400078e0204 */
        /* <DEDUP_REMOVED lines=19> */
[----:B------:R-:W-:Y:S01]  /*d330*/  LDGSTS.E [R247+0x20004], desc[UR4][R230.64], !P0 ;  /* 0x20004000e6f77fae */ /* 0x000fe2000c121844 */
[----:B--2---:R-:W-:-:S03]  /*d340*/  IMAD.WIDE R236, R183, 0x4, R14 ;  /* 0x00000004b7ec7825 */ /* 0x004fc600078e020e */
[----:B------:R-:W-:Y:S01]  /*d350*/  LDGSTS.E [R247+0x24004], desc[UR4][R232.64], !P0 ;  /* 0x24004000e8f77fae */ /* 0x000fe2000c121844 */
[----:B------:R-:W-:-:S03]  /*d360*/  ISETP.GE.U32.AND P0, PT, R120, 0x7ffffecc, PT ;  /* 0x7ffffecc7800780c */ /* 0x000fc60003f06070 */
[----:B------:R-:W2:Y:S04]  /*d370*/  LDL.LU.64 R14, [R1+0x468] ;  /* 0x00046800010e7983 */ /* 0x000ea80000300a00 */
[----:B------:R-:W4:Y:S01]  /*d380*/  LDL.LU.64 R18, [R1+0x460] ;  /* 0x0004600001127983 */ /* 0x000f220000300a00 */
[----:B------:R-:W-:-:S03]  /*d390*/  IMAD.WIDE R238, R183, 0x4, R2 ;  /* 0x00000004b7ee7825 */ /* 0x000fc600078e0202 */
[----:B------:R-:W-:Y:S01]  /*d3a0*/  LDGSTS.E [R247+0x20008], desc[UR4][R234.64], !P1 ;  /* 0x20008000eaf77fae */ /* 0x000fe2000c921844 */
[----:B------:R-:W-:-:S03]  /*d3b0*/  IMAD.WIDE R240, R183, 0x4, R188 ;  /* 0x00000004b7f07825 */ /* 0x000fc600078e02bc */
[----:B------:R-:W4:Y:S04]  /*d3c0*/  LDL.LU.64 R2, [R1+0x458] ;  /* 0x0004580001027983 */ /* 0x000f280000300a00 */
[----:B------:R-:W4:Y:S04]  /*d3d0*/  LDL.LU.64 R188, [R1+0x450] ;  /* 0x0004500001bc7983 */ /* 0x000f280000300a00 */
[----:B------:R-:W-:Y:S04]  /*d3e0*/  LDGSTS.E [R247+0x24008], desc[UR4][R236.64], !P1 ;  /* 0x24008000ecf77fae */ /* 0x000fe8000c921844 */
        /* <DEDUP_REMOVED lines=27> */
[C---:B--2---:R-:W-:Y:S02]  /*d5a0*/  IMAD.WIDE R14, R183.reuse, 0x4, R14 ;  /* 0x00000004b70e7825 */ /* 0x044fe400078e020e */
[----:B------:R-:W2:Y:S02]  /*d5b0*/  LDC R144, c[0x0][0x230] ;  /* 0x00008c00ff907b82 */ /* 0x000ea40000000800 */
[----:B----4-:R-:W-:Y:S01]  /*d5c0*/  IMAD.WIDE R178, R183, 0x4, R18 ;  /* 0x00000004b7b27825 */ /* 0x010fe200078e0212 */
[----:B------:R-:W-:Y:S01]  /*d5d0*/  ISETP.GE.U32.AND P0, PT, R121, 0x7ffffec9, PT ;  /* 0x7ffffec97900780c */ /* 0x000fe20003f06070 */
[----:B------:R4:W-:Y:S02]  /*d5e0*/  STL.64 [R1+0x1b8], R14 ;  /* 0x0001b80e01007387 */ /* 0x0009e40000100a00 */
[----:B------:R-:W-:-:S02]  /*d5f0*/  VIADD R120, R146, 0xffffff2b ;  /* 0xffffff2b92787836 */ /* 0x000fc40000000000 */
[----:B------:R1:W-:Y:S01]  /*d600*/  LDGSTS.E [R247+0x28004], desc[UR4][R22.64], !P1 ;  /* 0x2800400016f77fae */ /* 0x0003e2000c921844 */
[----:B------:R-:W-:-:S03]  /*d610*/  IMAD.WIDE R6, R183, 0x4, R6 ;  /* 0x00000004b7067825 */ /* 0x000fc600078e0206 */
[----:B------:R2:W-:Y:S01]  /*d620*/  LDGSTS.E [R247+0x2c004], desc[UR4][R10.64], !P1 ;  /* 0x2c0040000af77fae */ /* 0x0005e2000c921844 */
[----:B------:R-:W3:Y:S01]  /*d630*/  LDC R147, c[0x0][0x230] ;  /* 0x00008c00ff937b82 */ /* 0x000ee20000000800 */
[----:B-1----:R-:W-:Y:S02]  /*d640*/  IMAD.WIDE R22, R183, 0x4, R2 ;  /* 0x00000004b7167825 */ /* 0x002fe400078e0202 */
[----:B------:R-:W-:Y:S01]  /*d650*/  STL.64 [R1+0x1c0], R178 ;  /* 0x0001c0b201007387 */ /* 0x000fe20000100a00 */
[----:B------:R-:W-:-:S03]  /*d660*/  ISETP.GE.U32.AND P1, PT, R120, 0x7ffffeac, PT ;  /* 0x7ffffeac7800780c */ /* 0x000fc60003f26070 */
[----:B------:R-:W3:Y:S01]  /*d670*/  LDL.LU.64 R2, [R1+0x428] ;  /* 0x0004280001027983 */ /* 0x000ee20000300a00 */
[C---:B------:R-:W-:Y:S01]  /*d680*/  IMAD.WIDE R16, R183.reuse, 0x4, R16 ;  /* 0x00000004b7107825 */ /* 0x040fe200078e0210 */
[----:B------:R-:W1:Y:S02]  /*d690*/  LDC R146, c[0x0][0x230] ;  /* 0x00008c00ff927b82 */ /* 0x000e640000000800 */
[----:B------:R-:W3:Y:S01]  /*d6a0*/  LDL.LU.64 R18, [R1+0x420] ;  /* 0x0004200001127983 */ /* 0x000ee20000300a00 */
[----:B--2---:R-:W-:-:S03]  /*d6b0*/  IMAD.WIDE R10, R183, 0x4, R188 ;  /* 0x00000004b70a7825 */ /* 0x004fc600078e02bc */
[----:B------:R2:W-:Y:S02]  /*d6c0*/  STL.64 [R1+0x1c8], R22 ;  /* 0x0001c81601007387 */ /* 0x0005e40000100a00 */
[----:B------:R-:W1:Y:S02]  /*d6d0*/  LDC R145, c[0x0][0x230] ;  /* 0x00008c00ff917b82 */ /* 0x000e640000000800 */
[----:B------:R-:W-:Y:S04]  /*d6e0*/  LDGSTS.E [R247+0x28008], desc[UR4][R14.64], !P3 ;  /* 0x280080000ef77fae */ /* 0x000fe8000d921844 */
[----:B------:R3:W-:Y:S04]  /*d6f0*/  STL.64 [R1+0x1d0], R10 ;  /* 0x0001d00a01007387 */ /* 0x0007e80000100a00 */
[----:B------:R-:W-:Y:S04]  /*d700*/  LDGSTS.E [R247+0x2c008], desc[UR4][R178.64], !P3 ;  /* 0x2c008000b2f77fae */ /* 0x000fe8000d921844 */
[----:B----4-:R-:W4:Y:S04]  /*d710*/  LDL.LU.64 R14, [R1+0x418] ;  /* 0x00041800010e7983 */ /* 0x010f280000300a00 */
[----:B------:R-:W4:Y:S04]  /*d720*/  LDL.LU.64 R188, [R1+0x410] ;  /* 0x0004100001bc7983 */ /* 0x000f280000300a00 */
[----:B------:R2:W-:Y:S04]  /*d730*/  LDGSTS.E [R247+0x2800c], desc[UR4][R22.64], !P0 ;  /* 0x2800c00016f77fae */ /* 0x0005e8000c121844 */
[----:B------:R3:W-:Y:S04]  /*d740*/  LDGSTS.E [R247+0x2c00c], desc[UR4][R10.64], !P0 ;  /* 0x2c00c0000af77fae */ /* 0x0007e8000c121844 */
[----:B------:R1:W-:Y:S01]  /*d750*/  STL.64 [R1+0x398], R6 ;  /* 0x0003980601007387 */ /* 0x0003e20000100a00 */
[----:B--2---:R-:W-:-:S03]  /*d760*/  IMAD.WIDE R22, R183, 0x4, R8 ;  /* 0x00000004b7167825 */ /* 0x004fc600078e0208 */
[----:B------:R2:W-:Y:S01]  /*d770*/  STL.64 [R1+0x3a0], R16 ;  /* 0x0003a01001007387 */ /* 0x0005e20000100a00 */
[----:B---3--:R-:W-:-:S03]  /*d780*/  IMAD.WIDE R10, R183, 0x4, R4 ;  /* 0x00000004b70a7825 */ /* 0x008fc600078e0204 */
[----:B------:R-:W-:Y:S04]  /*d790*/  LDGSTS.E [R247+0x30000], desc[UR4][R6.64], !P1 ;  /* 0x3000000006f77fae */ /* 0x000fe8000c921844 */
[----:B------:R-:W3:Y:S04]  /*d7a0*/  LDL.LU.64 R4, [R1+0x408] ;  /* 0x0004080001047983 */ /* 0x000ee80000300a00 */
[----:B------:R-:W3:Y:S04]  /*d7b0*/  LDL.LU.64 R8, [R1+0x400] ;  /* 0x0004000001087983 */ /* 0x000ee80000300a00 */
[----:B------:R4:W-:Y:S04]  /*d7c0*/  STL.64 [R1+0x3a8], R22 ;  /* 0x0003a81601007387 */ /* 0x0009e80000100a00 */
[----:B------:R4:W-:Y:S04]  /*d7d0*/  STL.64 [R1+0x3b0], R10 ;  /* 0x0003b00a01007387 */ /* 0x0009e80000100a00 */
[----:B-1----:R-:W3:Y:S04]  /*d7e0*/  LDL.LU.64 R6, [R1+0x3f8] ;  /* 0x0003f80001067983 */ /* 0x002ee80000300a00 */
[----:B------:R-:W-:Y:S04]  /*d7f0*/  LDGSTS.E [R247+0x34000], desc[UR4][R16.64], !P1 ;  /* 0x3400000010f77fae */ /* 0x000fe8000c921844 */
[----:B--2---:R-:W2:Y:S01]  /*d800*/  LDL.LU.64 R16, [R1+0x3f0] ;  /* 0x0003f00001107983 */ /* 0x004ea20000300a00 */
[----:B------:R-:W-:-:S02]  /*d810*/  VIADD R121, R143, 0xffffff2a ;  /* 0xffffff2a8f797836 */ /* 0x000fc40000000000 */
[----:B------:R-:W-:Y:S01]  /*d820*/  VIADD R120, R149, 0xffffff29 ;  /* 0xffffff2995787836 */ /* 0x000fe20000000000 */
[----:B------:R-:W1:Y:S02]  /*d830*/  LDC R143, c[0x0][0x230] ;  /* 0x00008c00ff8f7b82 */ /* 0x000e640000000800 */
[----:B------:R-:W-:Y:S02]  /*d840*/  ISETP.GE.U32.AND P3, PT, R121, 0x7ffffeab, PT ;  /* 0x7ffffeab7900780c */ /* 0x000fe40003f66070 */
[----:B------:R-:W-:Y:S02]  /*d850*/  ISETP.GE.U32.AND P0, PT, R120, 0x7ffffeaa, PT ;  /* 0x7ffffeaa7800780c */ /* 0x000fe40003f06070 */
[----:B------:R-:W-:Y:S01]  /*d860*/  IADD3 R121, R142, -0xd8, RZ ;  /* 0xffffff288e797810 */ /* 0x000fe20007ffe0ff */
[----:B------:R-:W-:Y:S01]  /*d870*/  VIADD R120, R148, 0xffffff0b ;  /* 0xffffff0b94787836 */ /* 0x000fe20000000000 */
[----:B------:R-:W1:Y:S02]  /*d880*/  LDC R142, c[0x0][0x230] ;  /* 0x00008c00ff8e7b82 */ /* 0x000e640000000800 */
[----:B------:R-:W-:-:S05]  /*d890*/  ISETP.GE.U32.AND P1, PT, R121, 0x7ffffea9, PT ;  /* 0x7ffffea97900780c */ /* 0x000fca0003f26070 */
[----:B------:R4:W-:Y:S01]  /*d8a0*/  LDGSTS.E [R247+0x30004], desc[UR4][R22.64], !P3 ;  /* 0x3000400016f77fae */ /* 0x0009e2000d921844 */
[----:B------:R-:W1:Y:S03]  /*d8b0*/  LDC R148, c[0x0][0x230] ;  /* 0x00008c00ff947b82 */ /* 0x000e660000000800 */
[----:B------:R4:W-:Y:S01]  /*d8c0*/  LDGSTS.E [R247+0x34004], desc[UR4][R10.64], !P3 ;  /* 0x340040000af77fae */ /* 0x0009e2000d921844 */
[----:B------:R-:W-:-:S04]  /*d8d0*/  ISETP.GE.U32.AND P3, PT, R120, 0x7ffffe8c, PT ;  /* 0x7ffffe8c7800780c */ /* 0x000fc80003f66070 */
[----:B------:R-:W1:Y:S01]  /*d8e0*/  LDC R149, c[0x0][0x230] ;  /* 0x00008c00ff957b82 */ /* 0x000e620000000800 */
[----:B------:R-:W-:-:S04]  /*d8f0*/  IMAD.WIDE R2, R183, 0x4, R2 ;  /* 0x00000004b7027825 */ /* 0x000fc800078e0202 */
[C---:B------:R-:W-:Y:S01]  /*d900*/  IMAD.WIDE R178, R183.reuse, 0x4, R18 ;  /* 0x00000004b7b27825 */ /* 0x040fe200078e0212 */
[----:B------:R1:W-:Y:S04]  /*d910*/  STL.64 [R1+0x3b8], R2 ;  /* 0x0003b80201007387 */ /* 0x0003e80000100a00 */
[----:B------:R3:W-:Y:S04]  /*d920*/  STL.64 [R1+0x3c0], R178 ;  /* 0x0003c0b201007387 */ /* 0x0007e80000100a00 */
[----:B------:R-:W-:Y:S04]  /*d930*/  LDGSTS.E [R247+0x30008], desc[UR4][R2.64], !P0 ;  /* 0x3000800002f77fae */ /* 0x000fe8000c121844 */
[----:B------:R3:W-:Y:S01]  /*d940*/  LDGSTS.E [R247+0x34008], desc[UR4][R178.64], !P0 ;  /* 0x34008000b2f77fae */ /* 0x0007e2000c121844 */
[----:B----4-:R-:W-:-:S03]  /*d950*/  IMAD.WIDE R22, R183, 0x4, R14 ;  /* 0x00000004b7167825 */ /* 0x010fc600078e020e */
[----:B------:R-:W4:Y:S01]  /*d960*/  LDL.LU.64 R14, [R1+0x3e8] ;  /* 0x0003e800010e7983 */ /* 0x000f220000300a00 */
[----:B------:R-:W-:-:S03]  /*d970*/  IMAD.WIDE R10, R183, 0x4, R188 ;  /* 0x00000004b70a7825 */ /* 0x000fc600078e02bc */
[----:B------:R-:W4:Y:S04]  /*d980*/  LDL.LU.64 R18, [R1+0x3e0] ;  /* 0x0003e00001127983 */ /* 0x000f280000300a00 */
[----:B------:R3:W-:Y:S04]  /*d990*/  STL.64 [R1+0x3c8], R22 ;  /* 0x0003c81601007387 */ /* 0x0007e80000100a00 */
[----:B------:R2:W-:Y:S04]  /*d9a0*/  STL.64 [R1+0x458], R10 ;  /* 0x0004580a01007387 */ /* 0x0005e80000100a00 */
[----:B-1----:R-:W4:Y:S04]  /*d9b0*/  LDL.LU.64 R2, [R1+0x3d8] ;  /* 0x0003d80001027983 */ /* 0x002f280000300a00 */
[----:B------:R-:W4:Y:S04]  /*d9c0*/  LDL.LU.64 R188, [R1+0x3d0] ;  /* 0x0003d00001bc7983 */ /* 0x000f280000300a00 */
[----:B------:R1:W-:Y:S01]  /*d9d0*/  LDGSTS.E [R247+0x3000c], desc[UR4][R22.64], !P1 ;  /* 0x3000c00016f77fae */ /* 0x0003e2000c921844 */
[----:B---3--:R-:W-:-:S03]  /*d9e0*/  IMAD.WIDE R4, R183, 0x4, R4 ;  /* 0x00000004b7047825 */ /* 0x008fc600078e0204 */
[----:B------:R2:W-:Y:S01]  /*d9f0*/  LDGSTS.E [R247+0x3400c], desc[UR4][R10.64], !P1 ;  /* 0x3400c0000af77fae */ /* 0x0005e2000c921844 */
[----:B------:R-:W-:-:S03]  /*da00*/  IMAD.WIDE R178, R183, 0x4, R8 ;  /* 0x00000004b7b27825 */ /* 0x000fc600078e0208 */
[----:B------:R3:W-:Y:S04]  /*da10*/  STL.64 [R1+0x8c0], R4 ;  /* 0x0008c00401007387 */ /* 0x0007e80000100a00 */
[----:B------:R4:W-:Y:S04]  /*da20*/  STL.64 [R1+0x8c8], R178 ;  /* 0x0008c8b201007387 */ /* 0x0009e80000100a00 */
[----:B------:R-:W4:Y:S01]  /*da30*/  LDL.LU.64 R8, [R1+0x490] ;  /* 0x0004900001087983 */ /* 0x000f220000300a00 */
[----:B-1----:R-:W-:-:S03]  /*da40*/  IMAD.WIDE R22, R183, 0x4, R6 ;  /* 0x00000004b7167825 */ /* 0x002fc600078e0206 */
[----:B------:R-:W-:Y:S04]  /*da50*/  LDGSTS.E [R247+0x38000], desc[UR4][R4.64], !P3 ;  /* 0x3800000004f77fae */ /* 0x000fe8000d921844 */
[----:B------:R-:W4:Y:S04]  /*da60*/  LDL.LU.64 R6, [R1+0x498] ;  /* 0x0004980001067983 */ /* 0x000f280000300a00 */
[----:B------:R1:W-:Y:S01]  /*da70*/  STL.64 [R1+0x8d0], R22 ;  /* 0x0008d01601007387 */ /* 0x0003e20000100a00 */
[----:B------:R-:W-:Y:S02]  /*da80*/  VIADD R121, R144, 0xffffff0a ;  /* 0xffffff0a90797836 */ /* 0x000fe40000000000 */
[----:B------:R-:W-:Y:S01]  /*da90*/  VIADD R120, R147, 0xffffff09 ;  /* 0xffffff0993787836 */ /* 0x000fe20000000000 */
[----:B------:R1:W-:Y:S01]  /*daa0*/  LDGSTS.E [R247+0x3c000], desc[UR4][R178.64], !P3 ;  /* 0x3c000000b2f77fae */ /* 0x0003e2000d921844 */
[----:B------:R-:W1:Y:S01]  /*dab0*/  LDC R144, c[0x0][0x230] ;  /* 0x00008c00ff907b82 */ /* 0x000e620000000800 */
[----:B--2---:R-:W-:-:S05]  /*dac0*/  IMAD.WIDE R10, R183, 0x4, R16 ;  /* 0x00000004b70a7825 */ /* 0x004fca00078e0210 */
[----:B------:R2:W-:Y:S01]  /*dad0*/  STL.64 [R1+0x8d8], R10 ;  /* 0x0008d80a01007387 */ /* 0x0005e20000100a00 */
[----:B------:R-:W-:Y:S01]  /*dae0*/  ISETP.GE.U32.AND P0, PT, R121, 0x7ffffe8b, PT ;  /* 0x7ffffe8b7900780c */ /* 0x000fe20003f06070 */
[----:B------:R-:W2:Y:S02]  /*daf0*/  LDC R147, c[0x0][0x230] ;  /* 0x00008c00ff937b82 */ /* 0x000ea40000000800 */
[----:B------:R-:W2:Y:S04]  /*db00*/  LDL.LU.64 R16, [R1+0x4a0] ;  /* 0x0004a00001107983 */ /* 0x000ea80000300a00 */
[----:B---3--:R-:W3:Y:S01]  /*db10*/  LDL.LU.64 R4, [R1+0x4a8] ;  /* 0x0004a80001047983 */ /* 0x008ee20000300a00 */
[----:B------:R-:W-:Y:S01]  /*db20*/  ISETP.GE.U32.AND P1, PT, R120, 0x7ffffe8a, PT ;  /* 0x7ffffe8a7800780c */ /* 0x000fe20003f26070 */
[----:B------:R-:W-:-:S02]  /*db30*/  VIADD R120, R146, 0xffffff08 ;  /* 0xffffff0892787836 */ /* 0x000fc40000000000 */
[----:B----4-:R-:W-:-:S03]  /*db40*/  IMAD.WIDE R14, R183, 0x4, R14 ;  /* 0x00000004b70e7825 */ /* 0x010fc600078e020e */
[----:B------:R-:W-:Y:S01]  /*db50*/  ISETP.GE.U32.AND P3, PT, R120, 0x7ffffe89, PT ;  /* 0x7ffffe897800780c */ /* 0x000fe20003f66070 */
[----:B------:R4:W-:Y:S01]  /*db60*/  LDGSTS.E [R247+0x38004], desc[UR4][R22.64], !P0 ;  /* 0x3800400016f77fae */ /* 0x0009e2000c121844 */
[----:B-1----:R-:W-:-:S04]  /*db70*/  IMAD.WIDE R178, R183, 0x4, R18 ;  /* 0x00000004b7b27825 */ /* 0x002fc800078e0212 */
[----:B------:R-:W-:Y:S01]  /*db80*/  IMAD.WIDE R244, R183, 0x4, R8 ;  /* 0x00000004b7f47825 */ /* 0x000fe200078e0208 */
[----:B------:R1:W-:Y:S01]  /*db90*/  LDGSTS.E [R247+0x3c004], desc[UR4][R10.64], !P0 ;  /* 0x3c0040000af77fae */ /* 0x0003e2000c121844 */
[----:B------:R-:W-:Y:S01]  /*dba0*/  IADD3 R121, R145, -0x9c, RZ ;  /* 0xffffff6491797810 */ /* 0x000fe20007ffe0ff */
[----:B------:R-:W3:Y:S01]  /*dbb0*/  LDC R146, c[0x0][0x230] ;  /* 0x00008c00ff927b82 */ /* 0x000ee20000000800 */
[C---:B----4-:R-:W-:Y:S01]  /*dbc0*/  IMAD.WIDE R22, R183.reuse, 0x4, R2 ;  /* 0x00000004b7167825 */ /* 0x050fe200078e0202 */
[----:B------:R4:W-:Y:S04]  /*dbd0*/  STL.64 [R1+0x8e0], R14 ;  /* 0x0008e00e01007387 */ /* 0x0009e80000100a00 */
[----:B------:R-:W-:Y:S01]  /*dbe0*/  STL.64 [R1+0x8e8], R178 ;  /* 0x0008e8b201007387 */ /* 0x000fe20000100a00 */
[----:B--2---:R-:W-:-:S03]  /*dbf0*/  IMAD.WIDE R250, R183, 0x4, R16 ;  /* 0x00000004b7fa7825 */ /* 0x004fc600078e0210 */
[----:B------:R-:W2:Y:S01]  /*dc00*/  LDL.LU.64 R2, [R1+0x4b0] ;  /* 0x0004b00001027983 */ /* 0x000ea20000300a00 */
[----:B------:R-:W2:Y:S01]  /*dc10*/  LDC R145, c[0x0][0x230] ;  /* 0x00008c00ff917b82 */ /* 0x000ea20000000800 */
[C---:B-1----:R-:W-:Y:S02]  /*dc20*/  IMAD.WIDE R10, R183.reuse, 0x4, R188 ;  /* 0x00000004b70a7825 */ /* 0x042fe400078e02bc */
[----:B------:R-:W2:Y:S04]  /*dc30*/  LDL.LU.64 R18, [R1+0x4b8] ;  /* 0x0004b80001127983 */ /* 0x000ea80000300a00 */
[----:B------:R-:W-:Y:S04]  /*dc40*/  STL.64 [R1+0x8f0], R22 ;  /* 0x0008f01601007387 */ /* 0x000fe80000100a00 */
[----:B------:R-:W-:Y:S04]  /*dc50*/  LDGSTS.E [R247+0x38008], desc[UR4][R14.64], !P1 ;  /* 0x380080000ef77fae */ /* 0x000fe8000c921844 */
[----:B------:R-:W-:Y:S04]  /*dc60*/  STL.64 [R1+0x8f8], R10 ;  /* 0x0008f80a01007387 */ /* 0x000fe80000100a00 */
[----:B------:R-:W-:Y:S04]  /*dc70*/  LDGSTS.E [R247+0x3c008], desc[UR4][R178.64], !P1 ;  /* 0x3c008000b2f77fae */ /* 0x000fe8000c921844 */
[----:B----4-:R-:W4:Y:S04]  /*dc80*/  LDL.LU.64 R14, [R1+0x4c0] ;  /* 0x0004c000010e7983 */ /* 0x010f280000300a00 */
[----:B------:R-:W4:Y:S04]  /*dc90*/  LDL.LU.64 R188, [R1+0x4c8] ;  /* 0x0004c80001bc7983 */ /* 0x000f280000300a00 */
[----:B------:R-:W-:Y:S01]  /*dca0*/  LDGSTS.E [R247+0x3800c], desc[UR4][R22.64], !P3 ;  /* 0x3800c00016f77fae */ /* 0x000fe2000d921844 */
[----:B---3--:R-:W-:-:S03]  /*dcb0*/  IMAD.WIDE R8, R183, 0x4, R4 ;  /* 0x00000004b7087825 */ /* 0x008fc600078e0204 */
[----:B------:R1:W-:Y:S04]  /*dcc0*/  LDGSTS.E [R247+0x3c00c], desc[UR4][R10.64], !P3 ;  /* 0x3c00c0000af77fae */ /* 0x0003e8000d921844 */
[----:B------:R-:W-:Y:S01]  /*dcd0*/  LDGSTS.E [R248+0x20000], desc[UR4][R244.64], !P4 ;  /* 0x20000000f4f87fae */ /* 0x000fe2000e121844 */
[----:B-1----:R-:W-:-:S03]  /*dce0*/  IMAD.WIDE R246, R183, 0x4, R6 ;  /* 0x00000004b7f67825 */ /* 0x002fc600078e0206 */
[----:B------:R-:W3:Y:S04]  /*dcf0*/  LDL.LU.64 R6, [R1+0x4d0] ;  /* 0x0004d00001067983 */ /* 0x000ee80000300a00 */
[----:B------:R-:W3:Y:S04]  /*dd00*/  LDL.LU.64 R16, [R1+0x4d8] ;  /* 0x0004d80001107983 */ /* 0x000ee80000300a00 */
[----:B------:R-:W-:Y:S04]  /*dd10*/  LDGSTS.E [R248+0x24000], desc[UR4][R246.64], !P4 ;  /* 0x24000000f6f87fae */ /* 0x000fe8000e121844 */
[----:B------:R-:W3:Y:S04]  /*dd20*/  LDL.LU.64 R4, [R1+0x4e0] ;  /* 0x0004e00001047983 */ /* 0x000ee80000300a00 */
[----:B------:R-:W-:Y:S04]  /*dd30*/  LDGSTS.E [R248+0x20004], desc[UR4][R250.64], !P5 ;  /* 0x20004000faf87fae */ /* 0x000fe8000e921844 */
[----:B------:R1:W-:Y:S04]  /*dd40*/  STL.64 [R1], R8 ;  /* 0x0000000801007387 */ /* 0x0003e80000100a00 */
[----:B------:R-:W-:Y:S04]  /*dd50*/  LDGSTS.E [R248+0x24004], desc[UR4][R8.64], !P5 ;  /* 0x2400400008f87fae */ /* 0x000fe8000e921844 */
[----:B-1----:R-:W3:Y:S01]  /*dd60*/  LDL.LU.64 R8, [R1+0x4e8] ;  /* 0x0004e80001087983 */ /* 0x002ee20000300a00 */
[----:B------:R-:W-:Y:S01]  /*dd70*/  ISETP.GE.U32.AND P0, PT, R121, 0x7ffffee5, PT ;  /* 0x7ffffee57900780c */ /* 0x000fe20003f06070 */
[----:B------:R-:W-:-:S02]  /*dd80*/  VIADD R121, R142, 0xffffff47 ;  /* 0xffffff478e797836 */ /* 0x000fc40000000000 */
[----:B------:R-:W-:Y:S01]  /*dd90*/  VIADD R120, R148, 0xffffff46 ;  /* 0xffffff4694787836 */ /* 0x000fe20000000000 */
[----:B------:R-:W1:Y:S02]  /*dda0*/  LDC R142, c[0x0][0x230] ;  /* 0x00008c00ff8e7b82 */ /* 0x000e640000000800 */
[----:B------:R-:W-:Y:S02]  /*ddb0*/  ISETP.GE.U32.AND P1, PT, R121, 0x7ffffec8, PT ;  /* 0x7ffffec87900780c */ /* 0x000fe40003f26070 */
[----:B------:R-:W-:Y:S01]  /*ddc0*/  ISETP.GE.U32.AND P3, PT, R120, 0x7ffffec7, PT ;  /* 0x7ffffec77800780c */ /* 0x000fe20003f66070 */
[----:B--2---:R-:W-:-:S03]  /*ddd0*/  IMAD.WIDE R2, R183, 0x4, R2 ;  /* 0x00000004b7027825 */ /* 0x004fc600078e0202 */
[----:B------:R-:W2:Y:S01]  /*dde0*/  LDC R148, c[0x0][0x230] ;  /* 0x00008c00ff947b82 */ /* 0x000ea20000000800 */
[C---:B------:R-:W-:Y:S01]  /*ddf0*/  IMAD.WIDE R178, R183.reuse, 0x4, R18 ;  /* 0x00000004b7b27825 */ /* 0x040fe200078e0212 */
[----:B------:R1:W-:Y:S04]  /*de00*/  STL.64 [R1+0x8], R2 ;  /* 0x0000080201007387 */ /* 0x0003e80000100a00 */
[----:B------:R-:W-:Y:S04]  /*de10*/  STL.64 [R1+0x10], R178 ;  /* 0x000010b201007387 */ /* 0x000fe80000100a00 */
[----:B------:R-:W2:Y:S04]  /*de20*/  LDL.LU.64 R18, [R1+0x4f0] ;  /* 0x0004f00001127983 */ /* 0x000ea80000300a00 */
[----:B------:R-:W-:Y:S04]  /*de30*/  LDGSTS.E [R248+0x20008], desc[UR4][R2.64], !P6 ;  /* 0x2000800002f87fae */ /* 0x000fe8000f121844 */
[----:B------:R-:W-:Y:S01]  /*de40*/  LDGSTS.E [R248+0x24008], desc[UR4][R178.64], !P6 ;  /* 0x24008000b2f87fae */ /* 0x000fe2000f121844 */
[----:B----4-:R-:W-:-:S03]  /*de50*/  IMAD.WIDE R22, R183, 0x4, R14 ;  /* 0x00000004b7167825 */ /* 0x010fc600078e020e */
[----:B------:R-:W4:Y:S01]  /*de60*/  LDL.LU.64 R14, [R1+0x4f8] ;  /* 0x0004f800010e7983 */ /* 0x000f220000300a00 */
[----:B------:R-:W-:-:S03]  /*de70*/  IMAD.WIDE R10, R183, 0x4, R188 ;  /* 0x00000004b70a7825 */ /* 0x000fc600078e02bc */
[----:B------:R3:W-:Y:S04]  /*de80*/  STL.64 [R1+0x18], R22 ;  /* 0x0000181601007387 */ /* 0x0007e80000100a00 */
[----:B------:R3:W-:Y:S04]  /*de90*/  STL.64 [R1+0x20], R10 ;  /* 0x0000200a01007387 */ /* 0x0007e80000100a00 */
[----:B-1----:R-:W4:Y:S04]  /*dea0*/  LDL.LU.64 R2, [R1+0x500] ;  /* 0x0005000001027983 */ /* 0x002f280000300a00 */
[----:B------:R-:W4:Y:S04]  /*deb0*/  LDL.LU.64 R188, [R1+0x508] ;  /* 0x0005080001bc7983 */ /* 0x000f280000300a00 */
[----:B------:R3:W-:Y:S04]  /*dec0*/  LDGSTS.E [R248+0x2000c], desc[UR4][R22.64], !P0 ;  /* 0x2000c00016f87fae */ /* 0x0007e8000c121844 */
[----:B------:R1:W-:Y:S01]  /*ded0*/  LDGSTS.E [R248+0x2400c], desc[UR4][R10.64], !P0 ;  /* 0x2400c0000af87fae */ /* 0x0003e2000c121844 */
[----:B---3--:R-:W-:-:S03]  /*dee0*/  IMAD.WIDE R22, R183, 0x4, R6 ;  /* 0x00000004b7167825 */ /* 0x008fc600078e0206 */
[----:B------:R-:W3:Y:S01]  /*def0*/  LDL.LU.64 R6, [R1+0x588] ;  /* 0x0005880001067983 */ /* 0x000ee20000300a00 */
[----:B-1----:R-:W-:-:S03]  /*df00*/  IMAD.WIDE R10, R183, 0x4, R16 ;  /* 0x00000004b70a7825 */ /* 0x002fc600078e0210 */
[----:B------:R-:W-:Y:S01]  /*df10*/  STL.64 [R1+0x1d8], R22 ;  /* 0x0001d81601007387 */ /* 0x000fe20000100a00 */
[----:B------:R-:W-:-:S03]  /*df20*/  IMAD.WIDE R4, R183, 0x4, R4 ;  /* 0x00000004b7047825 */ /* 0x000fc600078e0204 */
[----:B------:R-:W-:Y:S04]  /*df30*/  STL.64 [R1+0x1e0], R10 ;  /* 0x0001e00a01007387 */ /* 0x000fe80000100a00 */
[----:B------:R-:W3:Y:S04]  /*df40*/  LDL.LU.64 R16, [R1+0x580] ;  /* 0x0005800001107983 */ /* 0x000ee80000300a00 */
[----:B------:R-:W-:Y:S04]  /*df50*/  LDGSTS.E [R248+0x28000], desc[UR4][R22.64], !P1 ;  /* 0x2800000016f87fae */ /* 0x000fe8000c921844 */
[----:B------:R1:W-:Y:S04]  /*df60*/  STL.64 [R1+0x1e8], R4 ;  /* 0x0001e80401007387 */ /* 0x0003e80000100a00 */
[----:B------:R-:W-:Y:S01]  /*df70*/  LDGSTS.E [R248+0x2c000], desc[UR4][R10.64], !P1 ;  /* 0x2c0000000af87fae */ /* 0x000fe2000c921844 */
[----:B------:R-:W-:-:S03]  /*df80*/  IMAD.WIDE R8, R183, 0x4, R8 ;  /* 0x00000004b7087825 */ /* 0x000fc600078e0208 */
[----:B------:R-:W-:Y:S04]  /*df90*/  LDGSTS.E [R248+0x28004], desc[UR4][R4.64], !P3 ;  /* 0x2800400004f87fae */ /* 0x000fe8000d921844 */
[----:B------:R4:W-:Y:S01]  /*dfa0*/  STL.64 [R1+0x1f0], R8 ;  /* 0x0001f00801007387 */ /* 0x0009e20000100a00 */
[----:B------:R-:W-:Y:S01]  /*dfb0*/  IADD3 R121, R143, -0xbb, RZ ;  /* 0xffffff458f797810 */ /* 0x000fe20007ffe0ff */
[----:B------:R-:W-:Y:S01]  /*dfc0*/  VIADD R120, R144, 0xffffff44 ;  /* 0xffffff4490787836 */ /* 0x000fe20000000000 */
[----:B------:R-:W3:Y:S01]  /*dfd0*/  LDC R143, c[0x0][0x230] ;  /* 0x00008c00ff8f7b82 */ /* 0x000ee20000000800 */
[----:B------:R4:W-:Y:S04]  /*dfe0*/  LDGSTS.E [R248+0x2c004], desc[UR4][R8.64], !P3 ;  /* 0x2c00400008f87fae */ /* 0x0009e8000d921844 */
[----:B-1----:R-:W3:Y:S01]  /*dff0*/  LDL.LU.64 R4, [R1+0x578] ;  /* 0x0005780001047983 */ /* 0x002ee20000300a00 */
[----:B------:R-:W-:-:S02]  /*e000*/  ISETP.GE.U32.AND P4, PT, R121, 0x7ffffec6, PT ;  /* 0x7ffffec67900780c */ /* 0x000fc40003f86070 */
[----:B------:R-:W1:Y:S01]  /*e010*/  LDC R144, c[0x0][0x230] ;  /* 0x00008c00ff907b82 */ /* 0x000e620000000800 */
[----:B------:R-:W3:Y:S01]  /*e020*/  LDL.LU.64 R10, [R1+0x570] ;  /* 0x00057000010a7983 */ /* 0x000ee20000300a00 */
[----:B------:R-:W-:Y:S01]  /*e030*/  ISETP.GE.U32.AND P5, PT, R120, 0x7ffffec5, PT ;  /* 0x7ffffec57800780c */ /* 0x000fe20003fa6070 */
[----:B------:R-:W-:Y:S02]  /*e040*/  VIADD R121, R145, 0xffffff27 ;  /* 0xffffff2791797836 */ /* 0x000fe40000000000 */
[----:B------:R-:W-:-:S03]  /*e050*/  VIADD R120, R146, 0xffffff26 ;  /* 0xffffff2692787836 */ /* 0x000fc60000000000 */
[----:B------:R-:W-:Y:S01]  /*e060*/  ISETP.GE.U32.AND P6, PT, R121, 0x7ffffea8, PT ;  /* 0x7ffffea87900780c */ /* 0x000fe20003fc6070 */
[----:B------:R-:W1:Y:S01]  /*e070*/  LDC R146, c[0x0][0x230] ;  /* 0x00008c00ff927b82 */ /* 0x000e620000000800 */
[----:B------:R-:W-:Y:S01]  /*e080*/  ISETP.GE.U32.AND P0, PT, R120, 0x7ffffea7, PT ;  /* 0x7ffffea77800780c */ /* 0x000fe20003f06070 */
[----:B--2---:R-:W-:-:S06]  /*e090*/  IMAD.WIDE R18, R183, 0x4, R18 ;  /* 0x00000004b7127825 */ /* 0x004fcc00078e0212 */
[----:B------:R-:W2:Y:S01]  /*e0a0*/  LDC R145, c[0x0][0x230] ;  /* 0x00008c00ff917b82 */ /* 0x000ea20000000800 */
[----:B------:R-:W-:Y:S04]  /*e0b0*/  STL.64 [R1+0x1f8], R18 ;  /* 0x0001f81201007387 */ /* 0x000fe80000100a00 */
[----:B------:R-:W-:Y:S01]  /*e0c0*/  LDGSTS.E [R248+0x28008], desc[UR4][R18.64], !P4 ;  /* 0x2800800012f87fae */ /* 0x000fe2000e121844 */
[----:B----4-:R-:W-:-:S05]  /*e0d0*/  IMAD.WIDE R14, R183, 0x4, R14 ;  /* 0x00000004b70e7825 */ /* 0x010fca00078e020e */
[----:B------:R-:W-:Y:S04]  /*e0e0*/  STL.64 [R1+0x200], R14 ;  /* 0x0002000e01007387 */ /* 0x000fe80000100a00 */
[----:B------:R-:W-:Y:S01]  /*e0f0*/  LDGSTS.E [R248+0x2c008], desc[UR4][R14.64], !P4 ;  /* 0x2c0080000ef87fae */ /* 0x000fe2000e121844 */
[----:B------:R-:W-:-:S04]  /*e100*/  IMAD.WIDE R8, R183, 0x4, R2 ;  /* 0x00000004b7087825 */ /* 0x000fc800078e0202 */
[C---:B------:R-:W-:Y:S01]  /*e110*/  IMAD.WIDE R2, R183.reuse, 0x4, R188 ;  /* 0x00000004b7027825 */ /* 0x040fe200078e02bc */
[----:B------:R-:W-:Y:S04]  /*e120*/  STL.64 [R1+0x208], R8 ;  /* 0x0002080801007387 */ /* 0x000fe80000100a00 */
[----:B------:R4:W-:Y:S04]  /*e130*/  STL.64 [R1+0x210], R2 ;  /* 0x0002100201007387 */ /* 0x0009e80000100a00 */
[----:B------:R-:W-:Y:S04]  /*e140*/  LDGSTS.E [R248+0x2800c], desc[UR4][R8.64], !P5 ;  /* 0x2800c00008f87fae */ /* 0x000fe8000e921844 */
[----:B------:R1:W-:Y:S04]  /*e150*/  LDGSTS.E [R248+0x2c00c], desc[UR4][R2.64], !P5 ;  /* 0x2c00c00002f87fae */ /* 0x0003e8000e921844 */
[----:B------:R-:W2:Y:S01]  /*e160*/  LDL.LU.64 R188, [R1+0x568] ;  /* 0x0005680001bc7983 */ /* 0x000ea20000300a00 */
[----:B---3--:R-:W-:-:S05]  /*e170*/  IMAD.WIDE R22, R183, 0x4, R6 ;  /* 0x00000004b7167825 */ /* 0x008fca00078e0206 */
[----:B------:R3:W-:Y:S04]  /*e180*/  LDGSTS.E [R248+0x30000], desc[UR4][R22.64], !P6 ;  /* 0x3000000016f87fae */ /* 0x0007e8000f121844 */
[----:B----4-:R-:W1:Y:S01]  /*e190*/  LDL.LU.64 R2, [R1+0x558] ;  /* 0x0005580001027983 */ /* 0x010e620000300a00 */
[----:B------:R-:W-:-:S03]  /*e1a0*/  IMAD.WIDE R16, R183, 0x4, R16 ;  /* 0x00000004b7107825 */ /* 0x000fc600078e0210 */
[----:B------:R-:W4:Y:S04]  /*e1b0*/  LDL.LU.64 R186, [R1+0x548] ;  /* 0x0005480001ba7983 */ /* 0x000f280000300a00 */
[----:B------:R-:W3:Y:S04]  /*e1c0*/  LDL.LU.64 R178, [R1+0x538] ;  /* 0x0005380001b27983 */ /* 0x000ee80000300a00 */
[----:B------:R-:W3:Y:S04]  /*e1d0*/  LDL.LU.64 R18, [R1+0x528] ;  /* 0x0005280001127983 */ /* 0x000ee80000300a00 */
[----:B------:R-:W3:Y:S04]  /*e1e0*/  LDL.LU.64 R14, [R1+0x518] ;  /* 0x00051800010e7983 */ /* 0x000ee80000300a00 */
[----:B------:R2:W-:Y:S04]  /*e1f0*/  STL.64 [R1+0x3d8], R22 ;  /* 0x0003d81601007387 */ /* 0x0005e80000100a00 */
[----:B------:R-:W3:Y:S04]  /*e200*/  LDL.LU.64 R8, [R1+0x560] ;  /* 0x0005600001087983 */ /* 0x000ee80000300a00 */
[----:B------:R2:W-:Y:S01]  /*e210*/  STL.64 [R1+0x3e0], R16 ;  /* 0x0003e01001007387 */ /* 0x0005e20000100a00 */
[----:B------:R-:W-:-:S03]  /*e220*/  IMAD.WIDE R6, R183, 0x4, R4 ;  /* 0x00000004b7067825 */ /* 0x000fc600078e0204 */
[----:B------:R3:W-:Y:S01]  /*e230*/  LDGSTS.E [R248+0x34000], desc[UR4][R16.64], !P6 ;  /* 0x3400000010f87fae */ /* 0x0007e2000f121844 */
[----:B------:R-:W-:-:S03]  /*e240*/  IMAD.WIDE R10, R183, 0x4, R10 ;  /* 0x00000004b70a7825 */ /* 0x000fc600078e020a */
[----:B------:R-:W3:Y:S04]  /*e250*/  LDL.LU.64 R4, [R1+0x550] ;  /* 0x0005500001047983 */ /* 0x000ee80000300a00 */
[----:B------:R2:W-:Y:S04]  /*e260*/  STL.64 [R1+0x3e8], R6 ;  /* 0x0003e80601007387 */ /* 0x0005e80000100a00 */
[----:B------:R-:W3:Y:S04]  /*e270*/  LDL.LU.64 R184, [R1+0x540] ;  /* 0x0005400001b87983 */ /* 0x000ee80000300a00 */
[----:B------:R2:W-:Y:S04]  /*e280*/  STL.64 [R1+0x3f0], R10 ;  /* 0x0003f00a01007387 */ /* 0x0005e80000100a00 */
[----:B--2---:R-:W2:Y:S04]  /*e290*/  LDL.LU.64 R22, [R1+0x530] ;  /* 0x0005300001167983 */ /* 0x004ea80000300a00 */
[----:B------:R-:W2:Y:S04]  /*e2a0*/  LDL.LU.64 R16, [R1+0x520] ;  /* 0x0005200001107983 */ /* 0x000ea80000300a00 */
[----:B------:R2:W-:Y:S01]  /*e2b0*/  LDGSTS.E [R248+0x30004], desc[UR4][R6.64], !P0 ;  /* 0x3000400006f87fae */ /* 0x0005e2000c121844 */
[----:B------:R-:W-:Y:S01]  /*e2c0*/  IADD3 R121, R142, -0xdb, RZ ;  /* 0xffffff258e797810 */ /* 0x000fe20007ffe0ff */
[----:B------:R-:W-:Y:S01]  /*e2d0*/  VIADD R120, R147, 0xffffff24 ;  /* 0xffffff2493787836 */ /* 0x000fe20000000000 */
[----:B------:R-:W2:Y:S01]  /*e2e0*/  LDC R142, c[0x0][0x230] ;  /* 0x00008c00ff8e7b82 */ /* 0x000ea20000000800 */
[----:B------:R-:W-:Y:S04]  /*e2f0*/  LDGSTS.E [R248+0x34004], desc[UR4][R10.64], !P0 ;  /* 0x340040000af87fae */ /* 0x000fe8000c121844 */
[----:B------:R-:W2:Y:S01]  /*e300*/  LDL.LU.64 R6, [R1+0x510] ;  /* 0x0005100001067983 */ /* 0x000ea20000300a00 */
[----:B------:R-:W-:-:S02]  /*e310*/  ISETP.GE.U32.AND P1, PT, R121, 0x7ffffea6, PT ;  /* 0x7ffffea67900780c */ /* 0x000fc40003f26070 */
[----:B------:R-:W2:Y:S01]  /*e320*/  LDC R147, c[0x0][0x230] ;  /* 0x00008c00ff937b82 */ /* 0x000ea20000000800 */
[----:B------:R-:W-:Y:S01]  /*e330*/  ISETP.GE.U32.AND P3, PT, R120, 0x7ffffea5, PT ;  /* 0x7ffffea57800780c */ /* 0x000fe20003f66070 */
[----:B------:R-:W2:Y:S01]  /*e340*/  LDL.LU.64 R10, [R1+0xcb8] ;  /* 0x000cb800010a7983 */ /* 0x000ea20000300a00 */
[----:B------:R-:W-:-:S05]  /*e350*/  IMAD.WIDE R188, R183, 0x4, R188 ;  /* 0x00000004b7bc7825 */ /* 0x000fca00078e02bc */
[----:B------:R-:W-:Y:S04]  /*e360*/  STL.64 [R1+0x3f8], R188 ;  /* 0x0003f8bc01007387 */ /* 0x000fe80000100a00 */
[----:B------:R-:W-:Y:S01]  /*e370*/  LDGSTS.E [R248+0x30008], desc[UR4][R188.64], !P1 ;  /* 0x30008000bcf87fae */ /* 0x000fe2000c921844 */
[----:B-1----:R-:W-:-:S04]  /*e380*/  IMAD.WIDE R2, R183, 0x4, R2 ;  /* 0x00000004b7027825 */ /* 0x002fc800078e0202 */
[C---:B----4-:R-:W-:Y:S01]  /*e390*/  IMAD.WIDE R186, R183.reuse, 0x4, R186 ;  /* 0x00000004b7ba7825 */ /* 0x050fe200078e02ba */
[----:B------:R-:W-:Y:S03]  /*e3a0*/  STL.64 [R1+0x408], R2 ;  /* 0x0004080201007387 */ /* 0x000fe60000100a00 */
[C---:B---3--:R-:W-:Y:S01]  /*e3b0*/  IMAD.WIDE R178, R183.reuse, 0x4, R178 ;  /* 0x00000004b7b27825 */ /* 0x048fe200078e02b2 */
[----:B------:R-:W-:Y:S03]  /*e3c0*/  STL.64 [R1+0x890], R186 ;  /* 0x000890ba01007387 */ /* 0x000fe60000100a00 */
[C---:B------:R-:W-:Y:S01]  /*e3d0*/  IMAD.WIDE R18, R183.reuse, 0x4, R18 ;  /* 0x00000004b7127825 */ /* 0x040fe200078e0212 */
[----:B------:R-:W-:Y:S03]  /*e3e0*/  STL.64 [R1+0x8a0], R178 ;  /* 0x0008a0b201007387 */ /* 0x000fe60000100a00 */
[C---:B------:R-:W-:Y:S01]  /*e3f0*/  IMAD.WIDE R14, R183.reuse, 0x4, R14 ;  /* 0x00000004b70e7825 */ /* 0x040fe200078e020e */
[----:B------:R-:W-:Y:S03]  /*e400*/  STL.64 [R1+0x8b0], R18 ;  /* 0x0008b01201007387 */ /* 0x000fe60000100a00 */
[----:B------:R-:W-:-:S05]  /*e410*/  IMAD.WIDE R8, R183, 0x4, R8 ;  /* 0x00000004b7087825 */ /* 0x000fca00078e0208 */
[----:B------:R1:W-:Y:S01]  /*e420*/  STL.64 [R1+0x400], R8 ;  /* 0x0004000801007387 */ /* 0x0003e20000100a00 */
[----:B------:R-:W-:-:S03]  /*e430*/  IMAD.WIDE R4, R183, 0x4, R4 ;  /* 0x00000004b7047825 */ /* 0x000fc600078e0204 */
[----:B------:R-:W-:Y:S01]  /*e440*/  STL.64 [R1+0x8b8], R14 ;  /* 0x0008b80e01007387 */ /* 0x000fe20000100a00 */
[----:B------:R-:W-:-:S03]  /*e450*/  IMAD.WIDE R184, R183, 0x4, R184 ;  /* 0x00000004b7b87825 */ /* 0x000fc600078e02b8 */
[----:B------:R3:W-:Y:S01]  /*e460*/  STL.64 [R1+0x410], R4 ;  /* 0x0004100401007387 */ /* 0x0007e20000100a00 */
[----:B--2---:R-:W-:-:S03]  /*e470*/  IMAD.WIDE R22, R183, 0x4, R22 ;  /* 0x00000004b7167825 */ /* 0x004fc600078e0216 */
[----:B------:R-:W-:Y:S01]  /*e480*/  STL.64 [R1+0x880], R184 ;  /* 0x000880b801007387 */ /* 0x000fe20000100a00 */
[----:B------:R-:W-:-:S03]  /*e490*/  IMAD.WIDE R16, R183, 0x4, R16 ;  /* 0x00000004b7107825 */ /* 0x000fc600078e0210 */
[----:B------:R-:W-:Y:S04]  /*e4a0*/  STL.64 [R1+0x888], R22 ;  /* 0x0008881601007387 */ /* 0x000fe80000100a00 */
[----:B------:R-:W-:Y:S04]  /*e4b0*/  STL.64 [R1+0x898], R16 ;  /* 0x0008981001007387 */ /* 0x000fe80000100a00 */
[----:B------:R-:W-:Y:S04]  /*e4c0*/  LDGSTS.E [R248+0x34008], desc[UR4][R8.64], !P1 ;  /* 0x3400800008f87fae */ /* 0x000fe8000c921844 */
[----:B------:R-:W-:Y:S01]  /*e4d0*/  LDGSTS.E [R248+0x3000c], desc[UR4][R2.64], !P3 ;  /* 0x3000c00002f87fae */ /* 0x000fe2000d921844 */
[----:B------:R-:W-:-:S03]  /*e4e0*/  IMAD.WIDE R6, R183, 0x4, R6 ;  /* 0x00000004b7067825 */ /* 0x000fc600078e0206 */
[----:B------:R-:W-:Y:S04]  /*e4f0*/  LDGSTS.E [R248+0x3400c], desc[UR4][R4.64], !P3 ;  /* 0x3400c00004f87fae */ /* 0x000fe8000d921844 */
[----:B------:R2:W-:Y:S04]  /*e500*/  STL.64 [R1+0x8a8], R6 ;  /* 0x0008a80601007387 */ /* 0x0005e80000100a00 */
[----:B-1----:R-:W4:Y:S04]  /*e510*/  LDL.LU.64 R8, [R1+0x590] ;  /* 0x0005900001087983 */ /* 0x002f280000300a00 */
[----:B------:R-:W4:Y:S04]  /*e520*/  LDL.LU.64 R2, [R1+0x598] ;  /* 0x0005980001027983 */ /* 0x000f280000300a00 */
[----:B---3--:R-:W3:Y:S04]  /*e530*/  LDL.LU.64 R4, [R1+0x5a0] ;  /* 0x0005a00001047983 */ /* 0x008ee80000300a00 */
[----:B------:R-:W3:Y:S01]  /*e540*/  LDL.LU.64 R188, [R1+0x5a8] ;  /* 0x0005a80001bc7983 */ /* 0x000ee20000300a00 */
[----:B------:R-:W-:-:S02]  /*e550*/  VIADD R121, R144, 0xffffff07 ;  /* 0xffffff0790797836 */ /* 0x000fc40000000000 */
[----:B------:R-:W-:Y:S01]  /*e560*/  VIADD R120, R148, 0xffffff06 ;  /* 0xffffff0694787836 */ /* 0x000fe20000000000 */
[----:B------:R-:W1:Y:S02]  /*e570*/  LDC R144, c[0x0][0x230] ;  /* 0x00008c00ff907b82 */ /* 0x000e640000000800 */
[----:B------:R-:W-:Y:S02]  /*e580*/  ISETP.GE.U32.AND P4, PT, R121, 0x7ffffe88, PT ;  /* 0x7ffffe887900780c */ /* 0x000fe40003f86070 */
[----:B------:R-:W-:Y:S01]  /*e590*/  ISETP.GE.U32.AND P5, PT, R120, 0x7ffffe87, PT ;  /* 0x7ffffe877800780c */ /* 0x000fe20003fa6070 */
[----:B------:R-:W-:Y:S01]  /*e5a0*/  VIADD R120, R146, 0xffffff04 ;  /* 0xffffff0492787836 */ /* 0x000fe20000000000 */
[----:B------:R-:W-:Y:S02]  /*e5b0*/  IADD3 R121, R143, -0xfb, RZ ;  /* 0xffffff058f797810 */ /* 0x000fe40007ffe0ff */
[----:B------:R-:W1:Y:S02]  /*e5c0*/  LDC R143, c[0x0][0x230] ;  /* 0x00008c00ff8f7b82 */ /* 0x000e640000000800 */
[----:B------:R-:W-:-:S02]  /*e5d0*/  ISETP.GE.U32.AND P6, PT, R121, 0x7ffffe86, PT ;  /* 0x7ffffe867900780c */ /* 0x000fc40003fc6070 */
[----:B------:R-:W-:-:S03]  /*e5e0*/  ISETP.GE.U32.AND P0, PT, R120, 0x7ffffe85, PT ;  /* 0x7ffffe857800780c */ /* 0x000fc60003f06070 */
[----:B------:R4:W-:Y:S01]  /*e5f0*/  LDGSTS.E [R248+0x38000], desc[UR4][R186.64], !P4 ;  /* 0x38000000baf87fae */ /* 0x0009e2000e121844 */
[----:B------:R-:W1:Y:S03]  /*e600*/  LDC R146, c[0x0][0x230] ;  /* 0x00008c00ff927b82 */ /* 0x000e660000000800 */
[----:B------:R4:W-:Y:S04]  /*e610*/  LDGSTS.E [R248+0x3c000], desc[UR4][R184.64], !P4 ;  /* 0x3c000000b8f87fae */ /* 0x0009e8000e121844 */
[----:B------:R3:W-:Y:S01]  /*e620*/  LDGSTS.E [R248+0x38004], desc[UR4][R178.64], !P5 ;  /* 0x38004000b2f87fae */ /* 0x0007e2000e921844 */
[----:B------:R-:W1:Y:S03]  /*e630*/  LDC R148, c[0x0][0x230] ;  /* 0x00008c00ff947b82 */ /* 0x000e660000000800 */
[----:B------:R3:W-:Y:S04]  /*e640*/  LDGSTS.E [R248+0x3c004], desc[UR4][R22.64], !P5 ;  /* 0x3c00400016f87fae */ /* 0x0007e8000e921844 */
[----:B------:R-:W-:Y:S04]  /*e650*/  LDGSTS.E [R248+0x38008], desc[UR4][R18.64], !P6 ;  /* 0x3800800012f87fae */ /* 0x000fe8000f121844 */
[----:B------:R1:W-:Y:S04]  /*e660*/  LDGSTS.E [R248+0x3c008], desc[UR4][R16.64], !P6 ;  /* 0x3c00800010f87fae */ /* 0x0003e8000f121844 */
[----:B------:R1:W-:Y:S04]  /*e670*/  LDGSTS.E [R248+0x3800c], desc[UR4][R14.64], !P0 ;  /* 0x3800c0000ef87fae */ /* 0x0003e8000c121844 */
[----:B------:R-:W-:Y:S04]  /*e680*/  LDGSTS.E [R248+0x3c00c], desc[UR4][R6.64], !P0 ;  /* 0x3c00c00006f87fae */ /* 0x000fe8000c121844 */
[----:B------:R-:W3:Y:S04]  /*e690*/  LDL.LU.64 R18, [R1+0x5b0] ;  /* 0x0005b00001127983 */ /* 0x000ee80000300a00 */
[----:B--2---:R-:W2:Y:S04]  /*e6a0*/  LDL.LU.64 R6, [R1+0x5b8] ;  /* 0x0005b80001067983 */ /* 0x004ea80000300a00 */
[----:B------:R-:W2:Y:S04]  /*e6b0*/  LDL.LU.64 R16, [R1+0x5c0] ;  /* 0x0005c00001107983 */ /* 0x000ea80000300a00 */
[----:B------:R-:W2:Y:S01]  /*e6c0*/  LDL.LU.64 R14, [R1+0x5c8] ;  /* 0x0005c800010e7983 */ /* 0x000ea20000300a00 */
[----:B----4-:R-:W-:-:S04]  /*e6d0*/  IMAD.WIDE R186, R183, 0x4, R8 ;  /* 0x00000004b7ba7825 */ /* 0x010fc800078e0208 */
[C---:B------:R-:W-:Y:S01]  /*e6e0*/  IMAD.WIDE R184, R183.reuse, 0x4, R2 ;  /* 0x00000004b7b87825 */ /* 0x040fe200078e0202 */
[----:B------:R-:W-:Y:S03]  /*e6f0*/  STL.64 [R1+0x28], R186 ;  /* 0x000028ba01007387 */ /* 0x000fe60000100a00 */
[C---:B---3--:R-:W-:Y:S01]  /*e700*/  IMAD.WIDE R178, R183.reuse, 0x4, R4 ;  /* 0x00000004b7b27825 */ /* 0x048fe200078e0204 */
[----:B------:R-:W3:Y:S03]  /*e710*/  LDL.LU.64 R8, [R1+0x5d0] ;  /* 0x0005d00001087983 */ /* 0x000ee60000300a00 */
[----:B------:R-:W-:Y:S01]  /*e720*/  IMAD.WIDE R22, R183, 0x4, R188 ;  /* 0x00000004b7167825 */ /* 0x000fe200078e02bc */
[----:B------:R-:W-:Y:S04]  /*e730*/  STL.64 [R1+0x30], R184 ;  /* 0x000030b801007387 */ /* 0x000fe80000100a00 */
[----:B------:R-:W4:Y:S04]  /*e740*/  LDL.LU.64 R2, [R1+0x5d8] ;  /* 0x0005d80001027983 */ /* 0x000f280000300a00 */
[----:B------:R2:W-:Y:S04]  /*e750*/  STL.64 [R1+0x38], R178 ;  /* 0x000038b201007387 */ /* 0x0005e80000100a00 */
[----:B------:R-:W4:Y:S04]  /*e760*/  LDL.LU.64 R4, [R1+0x5e0] ;  /* 0x0005e00001047983 */ /* 0x000f280000300a00 */
[----:B------:R2:W-:Y:S04]  /*e770*/  STL.64 [R1+0x40], R22 ;  /* 0x0000401601007387 */ /* 0x0005e80000100a00 */
[----:B------:R-:W4:Y:S01]  /*e780*/  LDL.LU.64 R188, [R1+0x5e8] ;  /* 0x0005e80001bc7983 */ /* 0x000f220000300a00 */
[----:B------:R-:W-:-:S02]  /*e790*/  VIADD R121, R142, 0xffffff63 ;  /* 0xffffff638e797836 */ /* 0x000fc40000000000 */
[----:B------:R-:W-:Y:S01]  /*e7a0*/  VIADD R120, R145, 0xffffff62 ;  /* 0xffffff6291787836 */ /* 0x000fe20000000000 */
[----:B-1----:R-:W-:Y:S01]  /*e7b0*/  IADD3 R143, R143, -0x9f, RZ ;  /* 0xffffff618f8f7810 */ /* 0x002fe20007ffe0ff */
[----:B------:R-:W-:Y:S01]  /*e7c0*/  VIADD R142, R146, 0xffffff60 ;  /* 0xffffff60928e7836 */ /* 0x000fe20000000000 */
[----:B------:R-:W-:Y:S01]  /*e7d0*/  ISETP.GE.U32.AND P1, PT, R121, 0x7ffffee4, PT ;  /* 0x7ffffee47900780c */ /* 0x000fe20003f26070 */
[----:B------:R-:W1:Y:S01]  /*e7e0*/  LDC R145, c[0x0][0x230] ;  /* 0x00008c00ff917b82 */ /* 0x000e620000000800 */
[----:B------:R-:W-:Y:S02]  /*e7f0*/  ISETP.GE.U32.AND P3, PT, R120, 0x7ffffee3, PT ;  /* 0x7ffffee37800780c */ /* 0x000fe40003f66070 */
[----:B------:R-:W-:Y:S02]  /*e800*/  ISETP.GE.U32.AND P4, PT, R143, 0x7ffffee2, PT ;  /* 0x7ffffee28f00780c */ /* 0x000fe40003f86070 */
[----:B------:R-:W-:-:S03]  /*e810*/  ISETP.GE.U32.AND P5, PT, R142, 0x7ffffee1, PT ;  /* 0x7ffffee18e00780c */ /* 0x000fc60003fa6070 */
[----:B------:R-:W1:Y:S04]  /*e820*/  LDC R146, c[0x0][0x230] ;  /* 0x00008c00ff927b82 */ /* 0x000e680000000800 */
[----:B------:R-:W-:Y:S04]  /*e830*/  LDGSTS.E [R243+0x20000], desc[UR4][R186.64], !P1 ;  /* 0x20000000baf37fae */ /* 0x000fe8000c921844 */
[----:B------:R-:W-:Y:S01]  /*e840*/  LDGSTS.E [R243+0x24000], desc[UR4][R184.64], !P1 ;  /* 0x24000000b8f37fae */ /* 0x000fe2000c921844 */
[----:B--2---:R-:W-:-:S03]  /*e850*/  IMAD.WIDE R16, R183, 0x4, R16 ;  /* 0x00000004b7107825 */ /* 0x004fc600078e0210 */
[----:B------:R2:W-:Y:S01]  /*e860*/  LDGSTS.E [R243+0x20004], desc[UR4][R178.64], !P3 ;  /* 0x20004000b2f37fae */ /* 0x0005e2000d921844 */
[----:B------:R-:W1:Y:S03]  /*e870*/  LDC R142, c[0x0][0x230] ;  /* 0x00008c00ff8e7b82 */ /* 0x000e660000000800 */
[----:B------:R2:W-:Y:S01]  /*e880*/  LDGSTS.E [R243+0x24004], desc[UR4][R22.64], !P3 ;  /* 0x2400400016f37fae */ /* 0x0005e2000d921844 */
[----:B------:R-:W-:-:S04]  /*e890*/  IMAD.WIDE R14, R183, 0x4, R14 ;  /* 0x00000004b70e7825 */ /* 0x000fc800078e020e */
[----:B------:R-:W-:Y:S01]  /*e8a0*/  VIADD R121, R147, 0xffffff43 ;  /* 0xffffff4393797836 */ /* 0x000fe20000000000 */
[----:B------:R-:W1:Y:S01]  /*e8b0*/  LDC R143, c[0x0][0x230] ;  /* 0x00008c00ff8f7b82 */ /* 0x000e620000000800 */
[C---:B--2---:R-:W-:Y:S02]  /*e8c0*/  IMAD.WIDE R178, R183.reuse, 0x4, R18 ;  /* 0x00000004b7b27825 */ /* 0x044fe400078e0212 */
[----:B------:R-:W2:Y:S02]  /*e8d0*/  LDL.LU.64 R18, [R1+0x5f0] ;  /* 0x0005f00001127983 */ /* 0x000ea40000300a00 */
[C---:B------:R-:W-:Y:S02]  /*e8e0*/  IMAD.WIDE R22, R183.reuse, 0x4, R6 ;  /* 0x00000004b7167825 */ /* 0x040fe400078e0206 */
[----:B------:R-:W2:Y:S01]  /*e8f0*/  LDL.LU.64 R6, [R1+0x5f8] ;  /* 0x0005f80001067983 */ /* 0x000ea20000300a00 */
[----:B------:R-:W2:Y:S03]  /*e900*/  LDC R147, c[0x0][0x230] ;  /* 0x00008c00ff937b82 */ /* 0x000ea60000000800 */
[----:B------:R-:W-:Y:S04]  /*e910*/  STL.64 [R1+0x48], R178 ;  /* 0x000048b201007387 */ /* 0x000fe80000100a00 */
[----:B------:R-:W-:Y:S04]  /*e920*/  STL.64 [R1+0x50], R22 ;  /* 0x0000501601007387 */ /* 0x000fe80000100a00 */
[----:B------:R4:W-:Y:S04]  /*e930*/  LDGSTS.E [R243+0x20008], desc[UR4][R178.64], !P4 ;  /* 0x20008000b2f37fae */ /* 0x0009e8000e121844 */
[----:B------:R4:W-:Y:S04]  /*e940*/  LDGSTS.E [R243+0x24008], desc[UR4][R22.64], !P4 ;  /* 0x2400800016f37fae */ /* 0x0009e8000e121844 */
[----:B------:R1:W-:Y:S04]  /*e950*/  STL.64 [R1+0x58], R16 ;  /* 0x0000581001007387 */ /* 0x0003e80000100a00 */
[----:B------:R1:W-:Y:S04]  /*e960*/  STL.64 [R1+0x60], R14 ;  /* 0x0000600e01007387 */ /* 0x0003e80000100a00 */
[----:B------:R-:W-:Y:S04]  /*e970*/  LDGSTS.E [R243+0x2000c], desc[UR4][R16.64], !P5 ;  /* 0x2000c00010f37fae */ /* 0x000fe8000e921844 */
[----:B------:R-:W-:Y:S04]  /*e980*/  LDGSTS.E [R243+0x2400c], desc[UR4][R14.64], !P5 ;  /* 0x2400c0000ef37fae */ /* 0x000fe8000e921844 */
[----:B-1----:R-:W2:Y:S04]  /*e990*/  LDL.LU.64 R16, [R1+0x600] ;  /* 0x0006000001107983 */ /* 0x002ea80000300a00 */
[----:B------:R-:W2:Y:S01]  /*e9a0*/  LDL.LU.64 R14, [R1+0x610] ;  /* 0x00061000010e7983 */ /* 0x000ea20000300a00 */
[----:B---3--:R-:W-:-:S05]  /*e9b0*/  IMAD.WIDE R184, R183, 0x4, R8 ;  /* 0x00000004b7b87825 */ /* 0x008fca00078e0208 */
[----:B------:R-:W-:Y:S01]  /*e9c0*/  STL.64 [R1+0x218], R184 ;  /* 0x000218b801007387 */ /* 0x000fe20000100a00 */
[----:B----4-:R-:W-:-:S04]  /*e9d0*/  IMAD.WIDE R178, R183, 0x4, R2 ;  /* 0x00000004b7b27825 */ /* 0x010fc800078e0202 */
[C---:B------:R-:W-:Y:S02]  /*e9e0*/  IMAD.WIDE R22, R183.reuse, 0x4, R4 ;  /* 0x00000004b7167825 */ /* 0x040fe400078e0204 */
[----:B------:R-:W3:Y:S04]  /*e9f0*/  LDL.LU.64 R4, [R1+0x650] ;  /* 0x0006500001047983 */ /* 0x000ee80000300a00 */
[----:B------:R-:W-:Y:S01]  /*ea00*/  STL.64 [R1+0x220], R178 ;  /* 0x000220b201007387 */ /* 0x000fe20000100a00 */
[----:B------:R-:W-:-:S03]  /*ea10*/  IMAD.WIDE R8, R183, 0x4, R188 ;  /* 0x00000004b7087825 */ /* 0x000fc600078e02bc */
[----:B------:R-:W4:Y:S04]  /*ea20*/  LDL.LU.64 R2, [R1+0x648] ;  /* 0x0006480001027983 */ /* 0x000f280000300a00 */
[----:B------:R2:W-:Y:S04]  /*ea30*/  STL.64 [R1+0x228], R22 ;  /* 0x0002281601007387 */ /* 0x0005e80000100a00 */
[----:B------:R-:W4:Y:S04]  /*ea40*/  LDL.LU.64 R188, [R1+0x640] ;  /* 0x0006400001bc7983 */ /* 0x000f280000300a00 */
[----:B------:R1:W-:Y:S04]  /*ea50*/  STL.64 [R1+0x230], R8 ;  /* 0x0002300801007387 */ /* 0x0003e80000100a00 */
[----:B------:R-:W4:Y:S01]  /*ea60*/  LDL.LU.64 R248, [R1+0x638] ;  /* 0x0006380001f87983 */ /* 0x000f220000300a00 */
[----:B------:R-:W-:Y:S01]  /*ea70*/  VIADD R120, R148, 0xffffff42 ;  /* 0xffffff4294787836 */ /* 0x000fe20000000000 */
[----:B------:R-:W-:-:S04]  /*ea80*/  ISETP.GE.U32.AND P6, PT, R121, 0x7ffffec4, PT ;  /* 0x7ffffec47900780c */ /* 0x000fc80003fc6070 */
[----:B------:R-:W-:Y:S02]  /*ea90*/  ISETP.GE.U32.AND P0, PT, R120, 0x7ffffec3, PT ;  /* 0x7ffffec37800780c */ /* 0x000fe40003f06070 */
[----:B------:R-:W-:Y:S01]  /*eaa0*/  IADD3 R121, R149, -0xbf, RZ ;  /* 0xffffff4195797810 */ /* 0x000fe20007ffe0ff */
[----:B------:R-:W-:-:S03]  /*eab0*/  VIADD R120, R150, 0xffffff40 ;  /* 0xffffff4096787836 */ /* 0x000fc60000000000 */
[----:B------:R-:W-:Y:S01]  /*eac0*/  ISETP.GE.U32.AND P1, PT, R121, 0x7ffffec2, PT ;  /* 0x7ffffec27900780c */ /* 0x000fe20003f26070 */
[----:B------:R-:W-:Y:S02]  /*ead0*/  VIADD R121, R144, 0xffffff23 ;  /* 0xffffff2390797836 */ /* 0x000fe40000000000 */
[----:B------:R-:W-:Y:S01]  /*eae0*/  LDGSTS.E [R243+0x28000], desc[UR4][R184.64], !P6 ;  /* 0x28000000b8f37fae */ /* 0x000fe2000f121844 */
[----:B------:R-:W-:Y:S01]  /*eaf0*/  ISETP.GE.U32.AND P3, PT, R120, 0x7ffffec1, PT ;  /* 0x7ffffec17800780c */ /* 0x000fe20003f66070 */
[----:B------:R-:W4:Y:S02]  /*eb00*/  LDC R144, c[0x0][0x230] ;  /* 0x00008c00ff907b82 */ /* 0x000f240000000800 */
[----:B------:R-:W-:Y:S04]  /*eb10*/  LDGSTS.E [R243+0x2c000], desc[UR4][R178.64], !P6 ;  /* 0x2c000000b2f37fae */ /* 0x000fe8000f121844 */
[----:B------:R2:W-:Y:S01]  /*eb20*/  LDGSTS.E [R243+0x28004], desc[UR4][R22.64], !P0 ;  /* 0x2800400016f37fae */ /* 0x0005e2000c121844 */
[----:B------:R-:W-:Y:S01]  /*eb30*/  VIADD R120, R145, 0xffffff22 ;  /* 0xffffff2291787836 */ /* 0x000fe20000000000 */
[----:B------:R-:W-:-:S02]  /*eb40*/  ISETP.GE.U32.AND P4, PT, R121, 0x7ffffea4, PT ;  /* 0x7ffffea47900780c */ /* 0x000fc40003f86070 */
[----:B------:R-:W-:Y:S02]  /*eb50*/  LDGSTS.E [R243+0x2c004], desc[UR4][R8.64], !P0 ;  /* 0x2c00400008f37fae */ /* 0x000fe4000c121844 */
[----:B------:R-:W-:Y:S01]  /*eb60*/  ISETP.GE.U32.AND P5, PT, R120, 0x7ffffea3, PT ;  /* 0x7ffffea37800780c */ /* 0x000fe20003fa6070 */
[C---:B--2---:R-:W-:Y:S01]  /*eb70*/  IMAD.WIDE R22, R183.reuse, 0x4, R18 ;  /* 0x00000004b7167825 */ /* 0x044fe200078e0212 */
[----:B-1----:R-:W2:Y:S03]  /*eb80*/  LDL.LU.64 R8, [R1+0x6a0] ;  /* 0x0006a00001087983 */ /* 0x002ea60000300a00 */
[C---:B------:R-:W-:Y:S01]  /*eb90*/  IMAD.WIDE R6, R183.reuse, 0x4, R6 ;  /* 0x00000004b7067825 */ /* 0x040fe200078e0206 */
[----:B------:R-:W2:Y:S04]  /*eba0*/  LDL.LU.64 R18, [R1+0x680] ;  /* 0x0006800001127983 */ /* 0x000ea80000300a00 */
[----:B------:R1:W-:Y:S04]  /*ebb0*/  STL.64 [R1+0x238], R22 ;  /* 0x0002381601007387 */ /* 0x0003e80000100a00 */
[----:B------:R-:W2:Y:S04]  /*ebc0*/  LDL.LU.64 R186, [R1+0x670] ;  /* 0x0006700001ba7983 */ /* 0x000ea80000300a00 */
[----:B------:R1:W-:Y:S04]  /*ebd0*/  STL.64 [R1+0x240], R6 ;  /* 0x0002400601007387 */ /* 0x0003e80000100a00 */
[----:B------:R-:W-:Y:S04]  /*ebe0*/  LDGSTS.E [R243+0x28008], desc[UR4][R22.64], !P1 ;  /* 0x2800800016f37fae */ /* 0x000fe8000c921844 */
[----:B------:R-:W-:Y:S01]  /*ebf0*/  LDGSTS.E [R243+0x2c008], desc[UR4][R6.64], !P1 ;  /* 0x2c00800006f37fae */ /* 0x000fe2000c921844 */
[----:B------:R-:W-:-:S03]  /*ec00*/  IMAD.WIDE R178, R183, 0x4, R16 ;  /* 0x00000004b7b27825 */ /* 0x000fc600078e0210 */
[----:B------:R-:W2:Y:S01]  /*ec10*/  LDL.LU.64 R16, [R1+0x630] ;  /* 0x0006300001107983 */ /* 0x000ea20000300a00 */
[----:B------:R-:W-:-:S03]  /*ec20*/  IMAD.WIDE R14, R183, 0x4, R14 ;  /* 0x00000004b70e7825 */ /* 0x000fc600078e020e */
[----:B------:R1:W-:Y:S04]  /*ec30*/  STL.64 [R1+0x248], R178 ;  /* 0x000248b201007387 */ /* 0x0003e80000100a00 */
[----:B-1----:R-:W2:Y:S04]  /*ec40*/  LDL.LU.64 R22, [R1+0x690] ;  /* 0x0006900001167983 */ /* 0x002ea80000300a00 */
[----:B------:R1:W-:Y:S04]  /*ec50*/  STL.64 [R1+0x250], R14 ;  /* 0x0002500e01007387 */ /* 0x0003e80000100a00 */
[----:B------:R-:W2:Y:S04]  /*ec60*/  LDL.LU.64 R6, [R1+0x678] ;  /* 0x0006780001067983 */ /* 0x000ea80000300a00 */
[----:B------:R-:W-:Y:S04]  /*ec70*/  LDGSTS.E [R243+0x2800c], desc[UR4][R178.64], !P3 ;  /* 0x2800c000b2f37fae */ /* 0x000fe8000d921844 */
[----:B------:R-:W-:Y:S04]  /*ec80*/  LDGSTS.E [R243+0x2c00c], desc[UR4][R14.64], !P3 ;  /* 0x2c00c0000ef37fae */ /* 0x000fe8000d921844 */
[----:B------:R-:W2:Y:S04]  /*ec90*/  LDL.LU.64 R178, [R1+0x658] ;  /* 0x0006580001b27983 */ /* 0x000ea80000300a00 */
[----:B-1----:R-:W2:Y:S01]  /*eca0*/  LDL.LU.64 R14, [R1+0x628] ;  /* 0x00062800010e7983 */ /* 0x002ea20000300a00 */
[----:B---3--:R-:W-:-:S05]  /*ecb0*/  IMAD.WIDE R4, R183, 0x4, R4 ;  /* 0x00000004b7047825 */ /* 0x008fca00078e0204 */
[----:B------:R1:W-:Y:S01]  /*ecc0*/  STL.64 [R1+0x418], R4 ;  /* 0x0004180401007387 */ /* 0x0003e20000100a00 */
[----:B----4-:R-:W-:-:S03]  /*ecd0*/  IMAD.WIDE R184, R183, 0x4, R2 ;  /* 0x00000004b7b87825 */ /* 0x010fc600078e0202 */
[----:B------:R-:W-:Y:S04]  /*ece0*/  LDGSTS.E [R243+0x30000], desc[UR4][R4.64], !P4 ;  /* 0x3000000004f37fae */ /* 0x000fe8000e121844 */
[----:B------:R-:W3:Y:S01]  /*ecf0*/  LDL.LU.64 R2, [R1+0x618] ;  /* 0x0006180001027983 */ /* 0x000ee20000300a00 */
[----:B------:R-:W-:-:S03]  /*ed00*/  IMAD.WIDE R188, R183, 0x4, R188 ;  /* 0x00000004b7bc7825 */ /* 0x000fc600078e02bc */
[----:B------:R4:W-:Y:S04]  /*ed10*/  STL.64 [R1+0x420], R184 ;  /* 0x000420b801007387 */ /* 0x0009e80000100a00 */
[----:B-1----:R-:W3:Y:S01]  /*ed20*/  LDL.LU.64 R4, [R1+0xcb0] ;  /* 0x000cb00001047983 */ /* 0x002ee20000300a00 */
[----:B------:R-:W-:-:S03]  /*ed30*/  IMAD.WIDE R248, R183, 0x4, R248 ;  /* 0x00000004b7f87825 */ /* 0x000fc600078e02f8 */
[----:B------:R4:W-:Y:S04]  /*ed40*/  LDGSTS.E [R243+0x34000], desc[UR4][R184.64], !P4 ;  /* 0x34000000b8f37fae */ /* 0x0009e8000e121844 */
[----:B------:R1:W-:Y:S04]  /*ed50*/  STL.64 [R1+0x428], R188 ;  /* 0x000428bc01007387 */ /* 0x0003e80000100a00 */
[----:B------:R2:W-:Y:S01]  /*ed60*/  STL.64 [R1+0x430], R248 ;  /* 0x000430f801007387 */ /* 0x0005e20000100a00 */
[----:B----4-:R-:W-:-:S03]  /*ed70*/  IMAD.SHL.U32 R185, R0, 0x80, RZ ;  /* 0x0000008000b97824 */ /* 0x010fc600078e00ff */
[----:B------:R-:W-:Y:S04]  /*ed80*/  LDGSTS.E [R243+0x30004], desc[UR4][R188.64], !P5 ;  /* 0x30004000bcf37fae */ /* 0x000fe8000e921844 */
[----:B------:R-:W5:Y:S04]  /*ed90*/  LDL.LU R0, [R1+0xca8] ;  /* 0x000ca80001007983 */ /* 0x000f680000300800 */
[----:B------:R2:W-:Y:S04]  /*eda0*/  LDGSTS.E [R243+0x34004], desc[UR4][R248.64], !P5 ;  /* 0x34004000f8f37fae */ /* 0x0005e8000e921844 */
[----:B-1----:R-:W4:Y:S01]  /*edb0*/  LDL.LU.64 R188, [R1+0xca0] ;  /* 0x000ca00001bc7983 */ /* 0x002f220000300a00 */
[----:B--2---:R-:W-:-:S04]  /*edc0*/  IMAD.WIDE R248, R183, 0x4, R186 ;  /* 0x00000004b7f87825 */ /* 0x004fc800078e02ba */
[C---:B----4-:R-:W-:Y:S02]  /*edd0*/  IMAD.WIDE R186, R183.reuse, 0x4, R188 ;  /* 0x00000004b7ba7825 */ /* 0x050fe400078e02bc */
[----:B------:R-:W2:Y:S01]  /*ede0*/  LDL.LU.64 R188, [R1+0xc98] ;  /* 0x000c980001bc7983 */ /* 0x000ea20000300a00 */
[----:B------:R-:W-:Y:S01]  /*edf0*/  IADD3 R120, R146, -0xdf, RZ ;  /* 0xffffff2192787810 */ /* 0x000fe20007ffe0ff */
[----:B------:R-:W-:-:S03]  /*ee00*/  IMAD.WIDE R8, R183, 0x4, R8 ;  /* 0x00000004b7087825 */ /* 0x000fc600078e0208 */
[----:B------:R-:W-:Y:S01]  /*ee10*/  ISETP.GE.U32.AND P6, PT, R120, 0x7ffffea2, PT ;  /* 0x7ffffea27800780c */ /* 0x000fe20003fc6070 */
[----:B------:R-:W-:Y:S02]  /*ee20*/  VIADD R120, R142, 0xffffff20 ;  /* 0xffffff208e787836 */ /* 0x000fe40000000000 */
[C---:B------:R-:W-:Y:S01]  /*ee30*/  IMAD.WIDE R18, R183.reuse, 0x4, R18 ;  /* 0x00000004b7127825 */ /* 0x040fe200078e0212 */
[----:B------:R1:W-:Y:S01]  /*ee40*/  STL.64 [R1+0x438], R8 ;  /* 0x0004380801007387 */ /* 0x0003e20000100a00 */
[----:B------:R-:W4:Y:S01]  /*ee50*/  LDC R142, c[0x0][0x230] ;  /* 0x00008c00ff8e7b82 */ /* 0x000f220000000800 */
[----:B------:R-:W-:Y:S01]  /*ee60*/  ISETP.GE.U32.AND P0, PT, R120, 0x7ffffea1, PT ;  /* 0x7ffffea17800780c */ /* 0x000fe20003f06070 */
[C---:B------:R-:W-:Y:S01]  /*ee70*/  IMAD.WIDE R16, R183.reuse, 0x4, R16 ;  /* 0x00000004b7107825 */ /* 0x040fe200078e0210 */
[----:B------:R-:W-:Y:S03]  /*ee80*/  STL.64 [R1+0x448], R18 ;  /* 0x0004481201007387 */ /* 0x000fe60000100a00 */
[C---:B------:R-:W-:Y:S01]  /*ee90*/  IMAD.WIDE R22, R183.reuse, 0x4, R22 ;  /* 0x00000004b7167825 */ /* 0x040fe200078e0216 */
[----:B------:R-:W-:Y:S03]  /*eea0*/  STL.64 [R1+0x638], R248 ;  /* 0x000638f801007387 */ /* 0x000fe60000100a00 */
[C---:B---3--:R-:W-:Y:S01]  /*eeb0*/  IMAD.WIDE R4, R183.reuse, 0x4, R4 ;  /* 0x00000004b7047825 */ /* 0x048fe200078e0204 */
[----:B------:R-:W-:Y:S03]  /*eec0*/  STL.64 [R1+0x648], R186 ;  /* 0x000648ba01007387 */ /* 0x000fe60000100a00 */
[C---:B------:R-:W-:Y:S01]  /*eed0*/  IMAD.WIDE R6, R183.reuse, 0x4, R6 ;  /* 0x00000004b7067825 */ /* 0x040fe200078e0206 */
[----:B------:R-:W-:Y:S03]  /*eee0*/  STL.64 [R1+0x660], R16 ;  /* 0x0006601001007387 */ /* 0x000fe60000100a00 */
[C---:B------:R-:W-:Y:S01]  /*eef0*/  IMAD.WIDE R178, R183.reuse, 0x4, R178 ;  /* 0x00000004b7b27825 */ /* 0x040fe200078e02b2 */
[----:B------:R3:W-:Y:S03]  /*ef00*/  STL.64 [R1+0x440], R22 ;  /* 0x0004401601007387 */ /* 0x0007e60000100a00 */
[C---:B------:R-:W-:Y:S01]  /*ef10*/  IMAD.WIDE R14, R183.reuse, 0x4, R14 ;  /* 0x00000004b70e7825 */ /* 0x040fe200078e020e */
[----:B------:R-:W-:Y:S04]  /*ef20*/  STL.64 [R1+0x670], R4 ;  /* 0x0006700401007387 */ /* 0x000fe80000100a00 */
[----:B------:R4:W-:Y:S01]  /*ef30*/  STL.64 [R1+0x450], R6 ;  /* 0x0004500601007387 */ /* 0x0009e20000100a00 */
[----:B------:R-:W-:-:S03]  /*ef40*/  IMAD.WIDE R2, R183, 0x4, R2 ;  /* 0x00000004b7027825 */ /* 0x000fc600078e0202 */
[----:B------:R-:W-:Y:S04]  /*ef50*/  LDGSTS.E [R243+0x30008], desc[UR4][R8.64], !P6 ;  /* 0x3000800008f37fae */ /* 0x000fe8000f121844 */
[----:B------:R-:W-:Y:S04]  /*ef60*/  LDGSTS.E [R243+0x34008], desc[UR4][R22.64], !P6 ;  /* 0x3400800016f37fae */ /* 0x000fe8000f121844 */
[----:B------:R-:W-:Y:S04]  /*ef70*/  LDGSTS.E [R243+0x3000c], desc[UR4][R18.64], !P0 ;  /* 0x3000c00012f37fae */ /* 0x000fe8000c121844 */
[----:B------:R-:W-:Y:S01]  /*ef80*/  LDGSTS.E [R243+0x3400c], desc[UR4][R6.64], !P0 ;  /* 0x3400c00006f37fae */ /* 0x000fe2000c121844 */
[----:B--2---:R-:W-:-:S05]  /*ef90*/  IMAD.WIDE R188, R183, 0x4, R188 ;  /* 0x00000004b7bc7825 */ /* 0x004fca00078e02bc */
[----:B------:R2:W-:Y:S04]  /*efa0*/  STL.64 [R1+0x620], R188 ;  /* 0x000620bc01007387 */ /* 0x0005e80000100a00 */
[----:B-1----:R-:W2:Y:S04]  /*efb0*/  LDL.LU.64 R8, [R1+0xc90] ;  /* 0x000c900001087983 */ /* 0x002ea80000300a00 */
[----:B------:R1:W-:Y:S04]  /*efc0*/  STL.64 [R1+0x630], R178 ;  /* 0x000630b201007387 */ /* 0x0003e80000100a00 */
[----:B---3--:R-:W3:Y:S04]  /*efd0*/  LDL.LU.64 R22, [R1+0xc88] ;  /* 0x000c880001167983 */ /* 0x008ee80000300a00 */
[----:B------:R1:W-:Y:S04]  /*efe0*/  STL.64 [R1+0x640], R14 ;  /* 0x0006400e01007387 */ /* 0x0003e80000100a00 */
[----:B------:R-:W3:Y:S04]  /*eff0*/  LDL.LU.64 R18, [R1+0xc80] ;  /* 0x000c800001127983 */ /* 0x000ee80000300a00 */
[----:B------:R1:W-:Y:S04]  /*f000*/  STL.64 [R1+0x650], R2 ;  /* 0x0006500201007387 */ /* 0x0003e80000100a00 */
[----:B----4-:R-:W4:Y:S01]  /*f010*/  LDL.LU.64 R6, [R1+0xc78] ;  /* 0x000c780001067983 */ /* 0x010f220000300a00 */
[----:B------:R-:W-:-:S02]  /*f020*/  VIADD R120, R147, 0xffffff02 ;  /* 0xffffff0293787836 */ /* 0x000fc40000000000 */
[----:B------:R-:W-:-:S03]  /*f030*/  VIADD R121, R143, 0xffffff03 ;  /* 0xffffff038f797836 */ /* 0x000fc60000000000 */
[----:B------:R-:W-:Y:S02]  /*f040*/  ISETP.GE.U32.AND P3, PT, R120, 0x7ffffe83, PT ;  /* 0x7ffffe837800780c */ /* 0x000fe40003f66070 */
[----:B------:R-:W-:Y:S02]  /*f050*/  ISETP.GE.U32.AND P1, PT, R121, 0x7ffffe84, PT ;  /* 0x7ffffe847900780c */ /* 0x000fe40003f26070 */
[----:B------:R-:W-:Y:S01]  /*f060*/  IADD3 R120, R144, -0xff, RZ ;  /* 0xffffff0190787810 */ /* 0x000fe20007ffe0ff */
[----:B------:R-:W-:-:S03]  /*f070*/  VIADD R184, R142, 0xffffff00 ;  /* 0xffffff008eb87836 */ /* 0x000fc60000000000 */
[----:B------:R-:W-:Y:S02]  /*f080*/  ISETP.GE.U32.AND P4, PT, R120, 0x7ffffe82, PT ;  /* 0x7ffffe827800780c */ /* 0x000fe40003f86070 */
[----:B------:R-:W-:-:S05]  /*f090*/  ISETP.GE.U32.AND P5, PT, R184, 0x7ffffe81, PT ;  /* 0x7ffffe81b800780c */ /* 0x000fca0003fa6070 */
[----:B------:R1:W-:Y:S04]  /*f0a0*/  LDGSTS.E [R243+0x38000], desc[UR4][R248.64], !P1 ;  /* 0x38000000f8f37fae */ /* 0x0003e8000c921844 */
[----:B------:R2:W-:Y:S04]  /*f0b0*/  LDGSTS.E [R243+0x3c000], desc[UR4][R188.64], !P1 ;  /* 0x3c000000bcf37fae */ /* 0x0005e8000c921844 */
[----:B------:R2:W-:Y:S04]  /*f0c0*/  LDGSTS.E [R243+0x38004], desc[UR4][R186.64], !P3 ;  /* 0x38004000baf37fae */ /* 0x0005e8000d921844 */
[----:B------:R-:W-:Y:S01]  /*f0d0*/  LDGSTS.E [R243+0x3c004], desc[UR4][R178.64], !P3 ;  /* 0x3c004000b2f37fae */ /* 0x000fe2000d921844 */
[----:B-1----:R-:W-:-:S03]  /*f0e0*/  IMAD.WIDE R248, R185, 0x4, R74 ;  /* 0x00000004b9f87825 */ /* 0x002fc600078e024a */
[----:B------:R1:W-:Y:S01]  /*f0f0*/  LDGSTS.E [R243+0x38008], desc[UR4][R16.64], !P4 ;  /* 0x3800800010f37fae */ /* 0x0003e2000e121844 */
[----:B--2---:R-:W-:-:S03]  /*f100*/  IMAD.WIDE R188, R185, 0x4, R110 ;  /* 0x00000004b9bc7825 */ /* 0x004fc600078e026e */
[----:B------:R2:W-:Y:S01]  /*f110*/  LDGSTS.E [R243+0x3c008], desc[UR4][R14.64], !P4 ;  /* 0x3c0080000ef37fae */ /* 0x0005e2000e121844 */
[----:B------:R-:W-:-:S03]  /*f120*/  IMAD.WIDE R186, R185, 0x4, R78 ;  /* 0x00000004b9ba7825 */ /* 0x000fc600078e024e */
[----:B------:R4:W-:Y:S01]  /*f130*/  LDGSTS.E [R243+0x3800c], desc[UR4][R4.64], !P5 ;  /* 0x3800c00004f37fae */ /* 0x0009e2000e921844 */
[----:B-1----:R-:W-:-:S03]  /*f140*/  IMAD.WIDE R16, R185, 0x4, R50 ;  /* 0x00000004b9107825 */ /* 0x002fc600078e0232 */
[----:B------:R1:W-:Y:S01]  /*f150*/  LDGSTS.E [R243+0x3c00c], desc[UR4][R2.64], !P5 ;  /* 0x3c00c00002f37fae */ /* 0x0003e2000e921844 */
[----:B------:R-:W-:-:S03]  /*f160*/  IMAD.WIDE R178, R185, 0x4, R104 ;  /* 0x00000004b9b27825 */ /* 0x000fc600078e0268 */
[----:B------:R1:W-:Y:S01]  /*f170*/  STL.64 [R1+0x658], R16 ;  /* 0x0006581001007387 */ /* 0x0003e20000100a00 */
[----:B--2---:R-:W-:-:S03]  /*f180*/  IMAD.WIDE R14, R185, 0x4, R80 ;  /* 0x00000004b90e7825 */ /* 0x004fc600078e0250 */
[----:B------:R2:W-:Y:S04]  /*f190*/  STL.64 [R1+0xad0], R248 ;  /* 0x000ad0f801007387 */ /* 0x0005e80000100a00 */
[----:B------:R2:W-:Y:S04]  /*f1a0*/  STL.64 [R1+0xb10], R188 ;  /* 0x000b10bc01007387 */ /* 0x0005e80000100a00 */
[----:B------:R2:W-:Y:S04]  /*f1b0*/  STL.64 [R1+0xb50], R186 ;  /* 0x000b50ba01007387 */ /* 0x0005e80000100a00 */
[----:B------:R-:W-:Y:S04]  /*f1c0*/  STL.64 [R1+0xb90], R178 ;  /* 0x000b90b201007387 */ /* 0x000fe80000100a00 */
[----:B------:R-:W0:Y:S04]  /*f1d0*/  LDGDEPBAR ;  /* 0x00000000000079af */ /* 0x000e280000000000 */
[----:B------:R2:W-:Y:S04]  /*f1e0*/  STL.64 [R1+0xbc8], R14 ;  /* 0x000bc80e01007387 */ /* 0x0005e80000100a00 */
[----:B----4-:R-:W-:Y:S01]  /*f1f0*/  LDGSTS.E [R6+0x68000], desc[UR4][R16.64], P2 ;  /* 0x6800000010067fae */ /* 0x010fe20009121844 */
[----:B------:R-:W-:-:S03]  /*f200*/  IMAD.WIDE R4, R185, 0x4, R54 ;  /* 0x00000004b9047825 */ /* 0x000fc600078e0236 */
[----:B------:R2:W-:Y:S01]  /*f210*/  LDGSTS.E [R6+0x68400], desc[UR4][R248.64], P2 ;  /* 0x68400000f8067fae */ /* 0x0005e20009121844 */
[----:B-1----:R-:W-:-:S03]  /*f220*/  IMAD.WIDE R2, R185, 0x4, R84 ;  /* 0x00000004b9027825 */ /* 0x002fc600078e0254 */
[----:B------:R1:W-:Y:S04]  /*f230*/  LDGSTS.E [R6+0x68800], desc[UR4][R188.64], P2 ;  /* 0x68800000bc067fae */ /* 0x0003e80009121844 */
[----:B------:R-:W4:Y:S04]  /*f240*/  LDL.LU.64 R16, [R1+0xc70] ;  /* 0x000c700001107983 */ /* 0x000f280000300a00 */
[----:B------:R3:W-:Y:S01]  /*f250*/  LDGSTS.E [R6+0x68c00], desc[UR4][R186.64], P2 ;  /* 0x68c00000ba067fae */ /* 0x0007e20009121844 */
[----:B--2---:R-:W-:-:S03]  /*f260*/  IMAD.WIDE R248, R185, 0x4, R88 ;  /* 0x00000004b9f87825 */ /* 0x004fc600078e0258 */
[----:B------:R-:W-:Y:S04]  /*f270*/  LDGSTS.E [R6+0x69000], desc[UR4][R178.64], P2 ;  /* 0x69000000b2067fae */ /* 0x000fe80009121844 */
[----:B------:R2:W-:Y:S01]  /*f280*/  LDGSTS.E [R6+0x69400], desc[UR4][R14.64], P2 ;  /* 0x694000000e067fae */ /* 0x0005e20009121844 */
[----:B-1----:R-:W-:-:S03]  /*f290*/  IMAD.WIDE R188, R185, 0x4, R92 ;  /* 0x00000004b9bc7825 */ /* 0x002fc600078e025c */
[----:B------:R-:W-:Y:S01]  /*f2a0*/  STL.64 [R1+0xbf0], R4 ;  /* 0x000bf00401007387 */ /* 0x000fe20000100a00 */
[----:B---3--:R-:W-:-:S03]  /*f2b0*/  IMAD.WIDE R186, R185, 0x4, R82 ;  /* 0x00000004b9ba7825 */ /* 0x008fc600078e0252 */
[----:B------:R-:W-:Y:S01]  /*f2c0*/  STL.64 [R1+0xc08], R2 ;  /* 0x000c080201007387 */ /* 0x000fe20000100a00 */
[----:B--2---:R-:W-:-:S03]  /*f2d0*/  IMAD.WIDE R14, R185, 0x4, R70 ;  /* 0x00000004b90e7825 */ /* 0x004fc600078e0246 */
[----:B------:R1:W-:Y:S04]  /*f2e0*/  LDGSTS.E [R6+0x69800], desc[UR4][R4.64], P2 ;  /* 0x6980000004067fae */ /* 0x0003e80009121844 */
[----:B------:R2:W-:Y:S04]  /*f2f0*/  STL.64 [R1+0xa78], R14 ;  /* 0x000a780e01007387 */ /* 0x0005e80000100a00 */
[----:B------:R3:W-:Y:S04]  /*f300*/  STL.64 [R1+0xab0], R248 ;  /* 0x000ab0f801007387 */ /* 0x0007e80000100a00 */
[----:B------:R3:W-:Y:S04]  /*f310*/  LDGSTS.E [R6+0x69c00], desc[UR4][R2.64], P2 ;  /* 0x69c0000002067fae */ /* 0x0007e80009121844 */
[----:B------:R-:W-:Y:S01]  /*f320*/  LDGSTS.E [R7+0x68080], desc[UR4][R14.64], P2 ;  /* 0x680800000e077fae */ /* 0x000fe20009121844 */
[----:B----4-:R-:W-:-:S03]  /*f330*/  IMAD.WIDE R16, R185, 0x4, R16 ;  /* 0x00000004b9107825 */ /* 0x010fc600078e0210 */
[----:B------:R4:W-:Y:S04]  /*f340*/  LDGSTS.E [R7+0x68480], desc[UR4][R248.64], P2 ;  /* 0x68480000f8077fae */ /* 0x0009e80009121844 */
[----:B------:R-:W-:Y:S04]  /*f350*/  STL.64 [R1+0xaf0], R16 ;  /* 0x000af01001007387 */ /* 0x000fe80000100a00 */
[----:B------:R4:W-:Y:S04]  /*f360*/  STL.64 [R1+0xb30], R188 ;  /* 0x000b30bc01007387 */ /* 0x0009e80000100a00 */
[----:B------:R4:W-:Y:S04]  /*f370*/  STL.64 [R1+0xb70], R186 ;  /* 0x000b70ba01007387 */ /* 0x0009e80000100a00 */
[----:B--2---:R-:W2:Y:S01]  /*f380*/  LDL.LU.64 R14, [R1+0xc68] ;  /* 0x000c6800010e7983 */ /* 0x004ea20000300a00 */
[----:B------:R-:W-:-:S03]  /*f390*/  IMAD.WIDE R178, R185, 0x4, R96 ;  /* 0x00000004b9b27825 */ /* 0x000fc600078e0260 */
[----:B------:R-:W-:Y:S01]  /*f3a0*/  LDGSTS.E [R7+0x68880], desc[UR4][R16.64], P2 ;  /* 0x6888000010077fae */ /* 0x000fe20009121844 */
[----:B-1----:R-:W-:-:S03]  /*f3b0*/  IMAD.WIDE R4, R185, 0x4, R140 ;  /* 0x00000004b9047825 */ /* 0x002fc600078e028c */
[----:B------:R1:W-:Y:S01]  /*f3c0*/  LDGSTS.E [R7+0x68c80], desc[UR4][R188.64], P2 ;  /* 0x68c80000bc077fae */ /* 0x0003e20009121844 */
[----:B---3--:R-:W-:-:S03]  /*f3d0*/  IMAD.WIDE R2, R185, 0x4, R100 ;  /* 0x00000004b9027825 */ /* 0x008fc600078e0264 */
[----:B------:R3:W-:Y:S04]  /*f3e0*/  LDGSTS.E [R7+0x69080], desc[UR4][R186.64], P2 ;  /* 0x69080000ba077fae */ /* 0x0007e80009121844 */
[----:B------:R-:W-:Y:S04]  /*f3f0*/  STL.64 [R1+0xbb0], R178 ;  /* 0x000bb0b201007387 */ /* 0x000fe80000100a00 */
[----:B------:R-:W-:Y:S04]  /*f400*/  LDGSTS.E [R7+0x69480], desc[UR4][R178.64], P2 ;  /* 0x69480000b2077fae */ /* 0x000fe80009121844 */
[----:B------:R-:W-:Y:S04]  /*f410*/  STL.64 [R1+0xbe0], R4 ;  /* 0x000be00401007387 */ /* 0x000fe80000100a00 */
[----:B------:R-:W-:Y:S01]  /*f420*/  LDGSTS.E [R7+0x69880], desc[UR4][R4.64], P2 ;  /* 0x6988000004077fae */ /* 0x000fe20009121844 */
[----:B----4-:R-:W-:-:S03]  /*f430*/  IMAD.WIDE R248, R185, 0x4, R76 ;  /* 0x00000004b9f87825 */ /* 0x010fc600078e024c */
[----:B------:R4:W-:Y:S04]  /*f440*/  STL.64 [R1+0xc00], R2 ;  /* 0x000c000201007387 */ /* 0x0009e80000100a00 */
[----:B------:R4:W-:Y:S01]  /*f450*/  LDGSTS.E [R7+0x69c80], desc[UR4][R2.64], P2 ;  /* 0x69c8000002077fae */ /* 0x0009e20009121844 */
[----:B-1----:R-:W-:-:S04]  /*f460*/  IMAD.WIDE R188, R185, 0x4, R128 ;  /* 0x00000004b9bc7825 */ /* 0x002fc800078e0280 */
[----:B---3--:R-:W-:-:S04]  /*f470*/  IMAD.WIDE R186, R185, 0x4, R106 ;  /* 0x00000004b9ba7825 */ /* 0x008fc800078e026a */
[----:B----4-:R-:W-:-:S04]  /*f480*/  IMAD.WIDE R2, R185, 0x4, R28 ;  /* 0x00000004b9027825 */ /* 0x010fc800078e021c */
[C---:B------:R-:W-:Y:S01]  /*f490*/  IMAD.WIDE R6, R185.reuse, 0x4, R102 ;  /* 0x00000004b9067825 */ /* 0x040fe200078e0266 */
[----:B------:R1:W-:Y:S03]  /*f4a0*/  STL.64 [R1+0x668], R2 ;  /* 0x0006680201007387 */ /* 0x0003e60000100a00 */
[C---:B------:R-:W-:Y:S01]  /*f4b0*/  IMAD.WIDE R178, R185.reuse, 0x4, R114 ;  /* 0x00000004b9b27825 */ /* 0x040fe200078e0272 */
[----:B------:R-:W-:Y:S03]  /*f4c0*/  STL.64 [R1+0xa98], R6 ;  /* 0x000a980601007387 */ /* 0x000fe60000100a00 */
[C---:B------:R-:W-:Y:S01]  /*f4d0*/  IMAD.WIDE R16, R185.reuse, 0x4, R68 ;  /* 0x00000004b9107825 */ /* 0x040fe200078e0244 */
[----:B------:R-:W-:Y:S03]  /*f4e0*/  LDGSTS.E [R8+0x68100], desc[UR4][R2.64], P2 ;  /* 0x6810000002087fae */ /* 0x000fe60009121844 */
[C---:B------:R-:W-:Y:S01]  /*f4f0*/  IMAD.WIDE R4, R185.reuse, 0x4, R112 ;  /* 0x00000004b9047825 */ /* 0x040fe200078e0270 */
[----:B------:R-:W-:Y:S04]  /*f500*/  STL.64 [R1+0xad8], R248 ;  /* 0x000ad8f801007387 */ /* 0x000fe80000100a00 */
[----:B------:R-:W-:Y:S04]  /*f510*/  LDGSTS.E [R8+0x68500], desc[UR4][R6.64], P2 ;  /* 0x6850000006087fae */ /* 0x000fe80009121844 */
[----:B------:R3:W-:Y:S04]  /*f520*/  STL.64 [R1+0xb18], R188 ;  /* 0x000b18bc01007387 */ /* 0x0007e80000100a00 */
[----:B------:R-:W-:Y:S04]  /*f530*/  LDGSTS.E [R8+0x68900], desc[UR4][R248.64], P2 ;  /* 0x68900000f8087fae */ /* 0x000fe80009121844 */
[----:B------:R4:W-:Y:S04]  /*f540*/  STL.64 [R1+0xb58], R186 ;  /* 0x000b58ba01007387 */ /* 0x0009e80000100a00 */
[----:B------:R3:W-:Y:S04]  /*f550*/  LDGSTS.E [R8+0x68d00], desc[UR4][R188.64], P2 ;  /* 0x68d00000bc087fae */ /* 0x0007e80009121844 */
[----:B-1----:R-:W5:Y:S04]  /*f560*/  LDL.LU.64 R2, [R1+0xc60] ;  /* 0x000c600001027983 */ /* 0x002f680000300a00 */
[----:B------:R4:W-:Y:S04]  /*f570*/  LDGSTS.E [R8+0x69100], desc[UR4][R186.64], P2 ;  /* 0x69100000ba087fae */ /* 0x0009e80009121844 */
[----:B------:R1:W-:Y:S04]  /*f580*/  STL.64 [R1+0xb98], R178 ;  /* 0x000b98b201007387 */ /* 0x0003e80000100a00 */
[----:B------:R1:W-:Y:S01]  /*f590*/  LDGSTS.E [R8+0x69500], desc[UR4][R178.64], P2 ;  /* 0x69500000b2087fae */ /* 0x0003e20009121844 */
[----:B---3--:R-:W-:-:S03]  /*f5a0*/  IMAD.WIDE R188, R185, 0x4, R134 ;  /* 0x00000004b9bc7825 */ /* 0x008fc600078e0286 */
[----:B------:R-:W-:Y:S04]  /*f5b0*/  STL.64 [R1+0xbd0], R16 ;  /* 0x000bd01001007387 */ /* 0x000fe80000100a00 */
[----:B------:R-:W-:Y:S01]  /*f5c0*/  LDGSTS.E [R8+0x69900], desc[UR4][R16.64], P2 ;  /* 0x6990000010087fae */ /* 0x000fe20009121844 */
[----:B------:R-:W-:-:S03]  /*f5d0*/  IMAD.WIDE R248, R185, 0x4, R98 ;  /* 0x00000004b9f87825 */ /* 0x000fc600078e0262 */
[----:B------:R3:W-:Y:S04]  /*f5e0*/  STL.64 [R1+0xbf8], R4 ;  /* 0x000bf80401007387 */ /* 0x0007e80000100a00 */
[----:B------:R3:W-:Y:S01]  /*f5f0*/  LDGSTS.E [R8+0x69d00], desc[UR4][R4.64], P2 ;  /* 0x69d0000004087fae */ /* 0x0007e20009121844 */
[----:B----4-:R-:W-:-:S04]  /*f600*/  IMAD.WIDE R186, R185, 0x4, R118 ;  /* 0x00000004b9ba7825 */ /* 0x010fc800078e0276 */
[----:B-1----:R-:W-:-:S04]  /*f610*/  IMAD.WIDE R178, R185, 0x4, R130 ;  /* 0x00000004b9b27825 */ /* 0x002fc800078e0282 */
[----:B---3--:R-:W-:-:S05]  /*f620*/  IMAD.WIDE R4, R185, 0x4, R26 ;  /* 0x00000004b9047825 */ /* 0x008fca00078e021a */
[----:B------:R-:W-:Y:S01]  /*f630*/  STL.64 [R1+0xa50], R4 ;  /* 0x000a500401007387 */ /* 0x000fe20000100a00 */
[----:B------:R-:W-:-:S03]  /*f640*/  IMAD.WIDE R16, R185, 0x4, R18 ;  /* 0x00000004b9107825 */ /* 0x000fc600078e0212 */
[----:B------:R-:W-:Y:S01]  /*f650*/  STL.64 [R1+0xa80], R188 ;  /* 0x000a80bc01007387 */ /* 0x000fe20000100a00 */
[----:B------:R-:W-:-:S03]  /*f660*/  IMAD.WIDE R6, R185, 0x4, R22 ;  /* 0x00000004b9067825 */ /* 0x000fc600078e0216 */
[----:B------:R-:W-:Y:S04]  /*f670*/  LDGSTS.E [R9+0x68180], desc[UR4][R4.64], P2 ;  /* 0x6818000004097fae */ /* 0x000fe80009121844 */
[----:B------:R1:W-:Y:S04]  /*f680*/  STL.64 [R1+0xab8], R248 ;  /* 0x000ab8f801007387 */ /* 0x0003e80000100a00 */
[----:B------:R-:W-:Y:S04]  /*f690*/  LDGSTS.E [R9+0x68580], desc[UR4][R188.64], P2 ;  /* 0x68580000bc097fae */ /* 0x000fe80009121844 */
[----:B------:R3:W-:Y:S04]  /*f6a0*/  STL.64 [R1+0xaf8], R186 ;  /* 0x000af8ba01007387 */ /* 0x0007e80000100a00 */
[----:B------:R1:W-:Y:S04]  /*f6b0*/  LDGSTS.E [R9+0x68980], desc[UR4][R248.64], P2 ;  /* 0x68980000f8097fae */ /* 0x0003e80009121844 */
[----:B------:R3:W-:Y:S01]  /*f6c0*/  LDGSTS.E [R9+0x68d80], desc[UR4][R186.64], P2 ;  /* 0x68d80000ba097fae */ /* 0x0007e20009121844 */
[----:B------:R-:W-:-:S04]  /*f6d0*/  IMAD.WIDE R22, R185, 0x4, R138 ;  /* 0x00000004b9167825 */ /* 0x000fc800078e028a */
[----:B-1----:R-:W-:-:S04]  /*f6e0*/  IMAD.WIDE R248, R185, 0x4, R38 ;  /* 0x00000004b9f87825 */ /* 0x002fc800078e0226 */
[----:B---3--:R-:W-:-:S04]  /*f6f0*/  IMAD.WIDE R186, R185, 0x4, R122 ;  /* 0x00000004b9ba7825 */ /* 0x008fc800078e027a */
[----:B------:R-:W-:-:S04]  /*f700*/  IMAD.WIDE R18, R185, 0x4, R60 ;  /* 0x00000004b9127825 */ /* 0x000fc800078e023c */
[----:B------:R-:W-:Y:S01]  /*f710*/  IMAD.WIDE R12, R185, 0x4, R12 ;  /* 0x00000004b90c7825 */ /* 0x000fe200078e020c */
[----:B------:R-:W-:Y:S02]  /*f720*/  CS2R R120, SRZ ;  /* 0x0000000000787805 */ /* 0x000fe4000001ff00 */
[----:B------:R-:W-:Y:S02]  /*f730*/  CS2R R122, SRZ ;  /* 0x00000000007a7805 */ /* 0x000fe4000001ff00 */
[----:B------:R-:W-:Y:S02]  /*f740*/  CS2R R128, SRZ ;  /* 0x0000000000807805 */ /* 0x000fe4000001ff00 */
[----:B------:R-:W-:Y:S02]  /*f750*/  CS2R R130, SRZ ;  /* 0x0000000000827805 */ /* 0x000fe4000001ff00 */
[----:B------:R-:W-:Y:S02]  /*f760*/  CS2R R134, SRZ ;  /* 0x0000000000867805 */ /* 0x000fe4000001ff00 */
[----:B------:R-:W-:-:S02]  /*f770*/  CS2R R138, SRZ ;  /* 0x00000000008a7805 */ /* 0x000fc4000001ff00 */
        /* <DEDUP_REMOVED lines=31> */
[----:B------:R-:W-:Y:S01]  /*f970*/  CS2R R54, SRZ ;  /* 0x0000000000367805 */ /* 0x000fe2000001ff00 */
[----:B--2---:R-:W-:-:S05]  /*f980*/  IMAD.WIDE R14, R185, 0x4, R14 ;  /* 0x00000004b90e7825 */ /* 0x004fca00078e020e */
[----:B------:R1:W-:Y:S04]  /*f990*/  STL.64 [R1+0xb38], R14 ;  /* 0x000b380e01007387 */ /* 0x0003e80000100a00 */
[----:B------:R-:W5:Y:S04]  /*f9a0*/  LDL.LU.64 R4, [R1+0xc58] ;  /* 0x000c580001047983 */ /* 0x000f680000300a00 */
[----:B------:R1:W-:Y:S04]  /*f9b0*/  LDGSTS.E [R9+0x69180], desc[UR4][R14.64], P2 ;  /* 0x691800000e097fae */ /* 0x0003e80009121844 */
[----:B------:R2:W-:Y:S04]  /*f9c0*/  STL.64 [R1+0xb78], R178 ;  /* 0x000b78b201007387 */ /* 0x0005e80000100a00 */
[----:B------:R2:W-:Y:S04]  /*f9d0*/  LDGSTS.E [R9+0x69580], desc[UR4][R178.64], P2 ;  /* 0x69580000b2097fae */ /* 0x0005e80009121844 */
[----:B------:R-:W5:Y:S01]  /*f9e0*/  LDL.LU.64 R188, [R1+0xc50] ;  /* 0x000c500001bc7983 */ /* 0x000f620000300a00 */
[----:B-1----:R-:W-:-:S03]  /*f9f0*/  IMAD.WIDE R14, R185, 0x4, R30 ;  /* 0x00000004b90e7825 */ /* 0x002fc600078e021e */
[----:B------:R1:W-:Y:S01]  /*fa00*/  STL.64 [R1+0xbb8], R16 ;  /* 0x000bb81001007387 */ /* 0x0003e20000100a00 */
[----:B--2---:R-:W-:-:S03]  /*fa10*/  IMAD.WIDE R178, R185, 0x4, R86 ;  /* 0x00000004b9b27825 */ /* 0x004fc600078e0256 */
[----:B------:R1:W-:Y:S04]  /*fa20*/  LDGSTS.E [R9+0x69980], desc[UR4][R16.64], P2 ;  /* 0x6998000010097fae */ /* 0x0003e80009121844 */
[----:B------:R2:W-:Y:S04]  /*fa30*/  STL.64 [R1+0xbe8], R6 ;  /* 0x000be80601007387 */ /* 0x0005e80000100a00 */
[----:B------:R2:W-:Y:S04]  /*fa40*/  LDGSTS.E [R9+0x69d80], desc[UR4][R6.64], P2 ;  /* 0x69d8000006097fae */ /* 0x0005e80009121844 */
[----:B------:R-:W-:Y:S01]  /*fa50*/  STL.64 [R1+0x678], R248 ;  /* 0x000678f801007387 */ /* 0x000fe20000100a00 */
[----:B-1----:R-:W-:-:S03]  /*fa60*/  IMAD.WIDE R16, R185, 0x4, R56 ;  /* 0x00000004b9107825 */ /* 0x002fc600078e0238 */
[----:B------:R-:W-:Y:S04]  /*fa70*/  LDGSTS.E [R10+0x68200], desc[UR4][R248.64], P2 ;  /* 0x68200000f80a7fae */ /* 0x000fe80009121844 */
[----:B------:R1:W-:Y:S01]  /*fa80*/  STL.64 [R1+0xa68], R186 ;  /* 0x000a68ba01007387 */ /* 0x0003e20000100a00 */
[----:B--2---:R-:W-:-:S03]  /*fa90*/  IMAD.WIDE R6, R185, 0x4, R34 ;  /* 0x00000004b9067825 */ /* 0x004fc600078e0222 */
[----:B------:R1:W-:Y:S04]  /*faa0*/  LDGSTS.E [R10+0x68600], desc[UR4][R186.64], P2 ;  /* 0x68600000ba0a7fae */ /* 0x0003e80009121844 */
[----:B------:R2:W-:Y:S04]  /*fab0*/  STL.64 [R1+0xaa0], R178 ;  /* 0x000aa0b201007387 */ /* 0x0005e80000100a00 */
[----:B------:R2:W-:Y:S04]  /*fac0*/  LDGSTS.E [R10+0x68a00], desc[UR4][R178.64], P2 ;  /* 0x68a00000b20a7fae */ /* 0x0005e80009121844 */
[----:B------:R3:W-:Y:S01]  /*fad0*/  STL.64 [R1+0xae0], R22 ;  /* 0x000ae01601007387 */ /* 0x0007e20000100a00 */
[----:B-1----:R-:W-:-:S03]  /*fae0*/  IMAD.WIDE R186, R185, 0x4, R46 ;  /* 0x00000004b9ba7825 */ /* 0x002fc600078e022e */
[----:B------:R3:W-:Y:S04]  /*faf0*/  LDGSTS.E [R10+0x68e00], desc[UR4][R22.64], P2 ;  /* 0x68e00000160a7fae */ /* 0x0007e80009121844 */
[----:B------:R1:W-:Y:S01]  /*fb00*/  STL.64 [R1+0xb20], R18 ;  /* 0x000b201201007387 */ /* 0x0003e20000100a00 */
[----:B--2---:R-:W-:-:S03]  /*fb10*/  IMAD.WIDE R178, R185, 0x4, R108 ;  /* 0x00000004b9b27825 */ /* 0x004fc600078e026c */
[----:B------:R1:W-:Y:S04]  /*fb20*/  LDGSTS.E [R10+0x69200], desc[UR4][R18.64], P2 ;  /* 0x69200000120a7fae */ /* 0x0003e80009121844 */
[----:B------:R2:W-:Y:S01]  /*fb30*/  STL.64 [R1+0xb60], R16 ;  /* 0x000b601001007387 */ /* 0x0005e20000100a00 */
[----:B---3--:R-:W-:-:S03]  /*fb40*/  IMAD.WIDE R22, R185, 0x4, R58 ;  /* 0x00000004b9167825 */ /* 0x008fc600078e023a */
[----:B------:R2:W-:Y:S04]  /*fb50*/  LDGSTS.E [R10+0x69600], desc[UR4][R16.64], P2 ;  /* 0x69600000100a7fae */ /* 0x0005e80009121844 */
[----:B------:R3:W-:Y:S01]  /*fb60*/  STL.64 [R1+0xba0], R14 ;  /* 0x000ba00e01007387 */ /* 0x0007e20000100a00 */
[----:B-1----:R-:W-:-:S03]  /*fb70*/  IMAD.WIDE R18, R185, 0x4, R94 ;  /* 0x00000004b9127825 */ /* 0x002fc600078e025e */
[----:B------:R3:W-:Y:S04]  /*fb80*/  LDGSTS.E [R10+0x69a00], desc[UR4][R14.64], P2 ;  /* 0x69a000000e0a7fae */ /* 0x0007e80009121844 */
[----:B------:R1:W-:Y:S01]  /*fb90*/  STL.64 [R1+0xbd8], R6 ;  /* 0x000bd80601007387 */ /* 0x0003e20000100a00 */
[----:B--2---:R-:W-:-:S03]  /*fba0*/  IMAD.WIDE R16, R185, 0x4, R48 ;  /* 0x00000004b9107825 */ /* 0x004fc600078e0230 */
[----:B------:R1:W-:Y:S01]  /*fbb0*/  LDGSTS.E [R10+0x69e00], desc[UR4][R6.64], P2 ;  /* 0x69e00000060a7fae */ /* 0x0003e20009121844 */
[----:B------:R-:W-:-:S03]  /*fbc0*/  IMAD.WIDE R8, R185, 0x4, R52 ;  /* 0x00000004b9087825 */ /* 0x000fc600078e0234 */
[----:B------:R2:W-:Y:S01]  /*fbd0*/  STL.64 [R1+0x680], R186 ;  /* 0x000680ba01007387 */ /* 0x0005e20000100a00 */
[----:B---3--:R-:W-:-:S03]  /*fbe0*/  IMAD.WIDE R14, R185, 0x4, R90 ;  /* 0x00000004b90e7825 */ /* 0x008fc600078e025a */
[----:B------:R2:W-:Y:S04]  /*fbf0*/  LDGSTS.E [R11+0x68280], desc[UR4][R186.64], P2 ;  /* 0x68280000ba0b7fae */ /* 0x0005e80009121844 */
[----:B------:R3:W-:Y:S01]  /*fc00*/  STL.64 [R1+0xa58], R178 ;  /* 0x000a58b201007387 */ /* 0x0007e20000100a00 */
[----:B-1----:R-:W-:-:S03]  /*fc10*/  IMAD.WIDE R6, R185, 0x4, R32 ;  /* 0x00000004b9067825 */ /* 0x002fc600078e0220 */
[----:B------:R3:W-:Y:S01]  /*fc20*/  LDGSTS.E [R11+0x68680], desc[UR4][R178.64], P2 ;  /* 0x68680000b20b7fae */ /* 0x0007e20009121844 */
[----:B--2---:R-:W1:Y:S03]  /*fc30*/  LDC R187, c[0x0][0x230] ;  /* 0x00008c00ffbb7b82 */ /* 0x004e660000000800 */
[----:B------:R2:W-:Y:S04]  /*fc40*/  STL.64 [R1+0xa88], R22 ;  /* 0x000a881601007387 */ /* 0x0005e80000100a00 */
[----:B------:R2:W-:Y:S01]  /*fc50*/  LDGSTS.E [R11+0x68a80], desc[UR4][R22.64], P2 ;  /* 0x68a80000160b7fae */ /* 0x0005e20009121844 */
[----:B---3--:R-:W-:-:S03]  /*fc60*/  IMAD.WIDE R178, R185, 0x4, R132 ;  /* 0x00000004b9b27825 */ /* 0x008fc600078e0284 */
[----:B------:R3:W-:Y:S04]  /*fc70*/  STL.64 [R1+0xac0], R18 ;  /* 0x000ac01201007387 */ /* 0x0007e80000100a00 */
        /* <DEDUP_REMOVED lines=8> */
[----:B----4-:R-:W-:-:S03]  /*fd00*/  IMAD.WIDE R16, R185, 0x4, R72 ;  /* 0x00000004b9107825 */ /* 0x010fc600078e0248 */
[----:B------:R3:W-:Y:S04]  /*fd10*/  LDGSTS.E [R11+0x69a80], desc[UR4][R8.64], P2 ;  /* 0x69a80000080b7fae */ /* 0x0007e80009121844 */
[----:B------:R4:W-:Y:S01]  /*fd20*/  STL.64 [R1+0xbc0], R6 ;  /* 0x000bc00601007387 */ /* 0x0009e20000100a00 */
[----:B--2---:R-:W-:-:S03]  /*fd30*/  IMAD.WIDE R14, R185, 0x4, R36 ;  /* 0x00000004b90e7825 */ /* 0x004fc600078e0224 */
[----:B------:R4:W-:Y:S04]  /*fd40*/  LDGSTS.E [R11+0x69e80], desc[UR4][R6.64], P2 ;  /* 0x69e80000060b7fae */ /* 0x0009e80009121844 */
[----:B------:R-:W-:Y:S01]  /*fd50*/  STL.64 [R1+0x6a0], R12 ;  /* 0x0006a00c01007387 */ /* 0x000fe20000100a00 */
[----:B---3--:R-:W-:-:S03]  /*fd60*/  IMAD.WIDE R8, R185, 0x4, R116 ;  /* 0x00000004b9087825 */ /* 0x008fc600078e0274 */
[----:B------:R-:W-:Y:S04]  /*fd70*/  LDGSTS.E [R182+0x68300], desc[UR4][R12.64], P2 ;  /* 0x683000000cb67fae */ /* 0x000fe80009121844 */
[----:B------:R-:W-:Y:S01]  /*fd80*/  STL.64 [R1+0xa48], R178 ;  /* 0x000a48b201007387 */ /* 0x000fe20000100a00 */
[----:B----4-:R-:W-:-:S03]  /*fd90*/  IMAD.WIDE R6, R185, 0x4, R62 ;  /* 0x00000004b9067825 */ /* 0x010fc600078e023e */
[----:B------:R-:W-:Y:S04]  /*fda0*/  LDGSTS.E [R182+0x68700], desc[UR4][R178.64], P2 ;  /* 0x68700000b2b67fae */ /* 0x000fe80009121844 */
[----:B------:R2:W-:Y:S04]  /*fdb0*/  STL.64 [R1+0xa70], R22 ;  /* 0x000a701601007387 */ /* 0x0005e80000100a00 */
[----:B------:R2:W-:Y:S04]  /*fdc0*/  LDGSTS.E [R182+0x68b00], desc[UR4][R22.64], P2 ;  /* 0x68b0000016b67fae */ /* 0x0005e80009121844 */
[----:B------:R3:W-:Y:S04]  /*fdd0*/  STL.64 [R1+0xaa8], R18 ;  /* 0x000aa81201007387 */ /* 0x0007e80000100a00 */
[----:B------:R3:W-:Y:S01]  /*fde0*/  LDGSTS.E [R182+0x68f00], desc[UR4][R18.64], P2 ;  /* 0x68f0000012b67fae */ /* 0x0007e20009121844 */
[----:B--2---:R-:W-:-:S03]  /*fdf0*/  IMAD.WIDE R22, R185, 0x4, R42 ;  /* 0x00000004b9167825 */ /* 0x004fc600078e022a */
[----:B------:R2:W-:Y:S04]  /*fe00*/  STL.64 [R1+0xae8], R16 ;  /* 0x000ae81001007387 */ /* 0x0005e80000100a00 */
[----:B------:R2:W-:Y:S01]  /*fe10*/  LDGSTS.E [R182+0x69300], desc[UR4][R16.64], P2 ;  /* 0x6930000010b67fae */ /* 0x0005e20009121844 */
[----:B---3--:R-:W-:-:S03]  /*fe20*/  IMAD.WIDE R18, R185, 0x4, R66 ;  /* 0x00000004b9127825 */ /* 0x008fc600078e0242 */
[----:B------:R3:W-:Y:S04]  /*fe30*/  STL.64 [R1+0xb28], R14 ;  /* 0x000b280e01007387 */ /* 0x0007e80000100a00 */
[----:B------:R3:W-:Y:S01]  /*fe40*/  LDGSTS.E [R182+0x69700], desc[UR4][R14.64], P2 ;  /* 0x697000000eb67fae */ /* 0x0007e20009121844 */
[----:B------:R-:W-:-:S03]  /*fe50*/  IMAD.WIDE R12, R185, 0x4, R126 ;  /* 0x00000004b90c7825 */ /* 0x000fc600078e027e */
[----:B------:R4:W-:Y:S01]  /*fe60*/  STL.64 [R1+0xb68], R8 ;  /* 0x000b680801007387 */ /* 0x0009e20000100a00 */
[----:B--2---:R-:W-:-:S03]  /*fe70*/  IMAD.WIDE R16, R185, 0x4, R124 ;  /* 0x00000004b9107825 */ /* 0x004fc600078e027c */
[----:B------:R2:W-:Y:S01]  /*fe80*/  STL.64 [R1+0xba8], R6 ;  /* 0x000ba80601007387 */ /* 0x0005e20000100a00 */
[----:B------:R-:W-:-:S03]  /*fe90*/  IMAD.WIDE R10, R185, 0x4, R20 ;  /* 0x00000004b90a7825 */ /* 0x000fc600078e0214 */
[----:B------:R4:W-:Y:S01]  /*fea0*/  LDGSTS.E [R182+0x69b00], desc[UR4][R8.64], P2 ;  /* 0x69b0000008b67fae */ /* 0x0009e20009121844 */
[----:B---3--:R-:W-:-:S03]  /*feb0*/  IMAD.WIDE R14, R185, 0x4, R64 ;  /* 0x00000004b90e7825 */ /* 0x008fc600078e0240 */
[----:B------:R3:W-:Y:S04]  /*fec0*/  STL.64 [R1+0x690], R22 ;  /* 0x0006901601007387 */ /* 0x0007e80000100a00 */
[----:B------:R2:W-:Y:S04]  /*fed0*/  LDGSTS.E [R182+0x69f00], desc[UR4][R6.64], P2 ;  /* 0x69f0000006b67fae */ /* 0x0005e80009121844 */
[----:B------:R3:W-:Y:S01]  /*fee0*/  STL.64 [R1+0xa40], R18 ;  /* 0x000a401201007387 */ /* 0x0007e20000100a00 */
[----:B----4-:R-:W-:-:S03]  /*fef0*/  IMAD.WIDE R8, R185, 0x4, R44 ;  /* 0x00000004b9087825 */ /* 0x010fc600078e022c */
[----:B------:R3:W-:Y:S01]  /*ff00*/  STL.64 [R1+0xa60], R16 ;  /* 0x000a601001007387 */ /* 0x0007e20000100a00 */
[----:B--2---:R-:W-:-:S03]  /*ff10*/  IMAD.WIDE R6, R185, 0x4, R40 ;  /* 0x00000004b9067825 */ /* 0x004fc600078e0228 */
[----:B------:R3:W-:Y:S04]  /*ff20*/  STL.64 [R1+0xa90], R14 ;  /* 0x000a900e01007387 */ /* 0x0007e80000100a00 */
[----:B------:R3:W-:Y:S01]  /*ff30*/  STL.64 [R1+0xac8], R12 ;  /* 0x000ac80c01007387 */ /* 0x0007e20000100a00 */
[----:B-1----:R-:W-:-:S03]  /*ff40*/  VIADD R187, R187, 0x7f ;  /* 0x0000007fbbbb7836 */ /* 0x002fc60000000000 */
[----:B------:R3:W-:Y:S04]  /*ff50*/  STL.64 [R1+0xb08], R10 ;  /* 0x000b080a01007387 */ /* 0x0007e80000100a00 */
[----:B------:R3:W-:Y:S04]  /*ff60*/  STL.64 [R1+0xb48], R8 ;  /* 0x000b480801007387 */ /* 0x0007e80000100a00 */
[----:B------:R3:W-:Y:S01]  /*ff70*/  STL.64 [R1+0xb88], R6 ;  /* 0x000b880601007387 */ /* 0x0007e20000100a00 */
[----:B------:R-:W-:-:S03]  /*ff80*/  ISETP.GE.AND P0, PT, R187, 0x80, PT ;  /* 0x00000080bb00780c */ /* 0x000fc60003f06270 */
[----:B------:R3:W-:Y:S04]  /*ff90*/  LDGSTS.E [R242+0x68380], desc[UR4][R22.64], P2 ;  /* 0x6838000016f27fae */ /* 0x0007e80009121844 */
[----:B------:R3:W-:Y:S04]  /*ffa0*/  LDGSTS.E [R242+0x68780], desc[UR4][R18.64], P2 ;  /* 0x6878000012f27fae */ /* 0x0007e80009121844 */
[----:B------:R3:W-:Y:S04]  /*ffb0*/  LDGSTS.E [R242+0x68b80], desc[UR4][R16.64], P2 ;  /* 0x68b8000010f27fae */ /* 0x0007e80009121844 */
[----:B------:R3:W-:Y:S04]  /*ffc0*/  LDGSTS.E [R242+0x68f80], desc[UR4][R14.64], P2 ;  /* 0x68f800000ef27fae */ /* 0x0007e80009121844 */
[----:B------:R3:W-:Y:S04]  /*ffd0*/  LDGSTS.E [R242+0x69380], desc[UR4][R12.64], P2 ;  /* 0x693800000cf27fae */ /* 0x0007e80009121844 */
[----:B------:R3:W-:Y:S04]  /*ffe0*/  LDGSTS.E [R242+0x69780], desc[UR4][R10.64], P2 ;  /* 0x697800000af27fae */ /* 0x0007e80009121844 */
[----:B------:R3:W-:Y:S04]  /*fff0*/  LDGSTS.E [R242+0x69b80], desc[UR4][R8.64], P2 ;  /* 0x69b8000008f27fae */ /* 0x0007e80009121844 */
[----:B------:R3:W-:Y:S01]  /*10000*/  LDGSTS.E [R242+0x69f80], desc[UR4][R6.64], P2 ;  /* 0x69f8000006f27fae */ /* 0x0007e20009121844 */
[----:B------:R-:W-:-:S03]  /*10010*/  CS2R R124, SRZ ;  /* 0x00000000007c7805 */ /* 0x000fc6000001ff00 */
[----:B------:R-:W0:Y:S01]  /*10020*/  LDGDEPBAR ;  /* 0x00000000000079af */ /* 0x000e220000000000 */
        /* <DEDUP_REMOVED lines=24> */
[----:B------:R-:W-:Y:S01]  /*101b0*/  CS2R R52, SRZ ;  /* 0x0000000000347805 */ /* 0x000fe2000001ff00 */
[----:B---3--:R-:W-:Y:S06]  /*101c0*/  @!P0 BRA `(.L_x_0) ;  /* 0x0000012400808947 */ /* 0x008fec0003800000 */
[----:B------:R-:W2:Y:S04]  /*101d0*/  LDL.LU.64 R8, [R1+0x780] ;  /* 0x0007800001087983 */ /* 0x000ea80000300a00 */
[----:B------:R-:W3:Y:S04]  /*101e0*/  LDL.LU.64 R10, [R1+0x798] ;  /* 0x00079800010a7983 */ /* 0x000ee80000300a00 */
[----:B------:R-:W4:Y:S04]  /*101f0*/  LDL.LU.64 R22, [R1+0x78] ;  /* 0x0000780001167983 */ /* 0x000f280000300a00 */
[----:B------:R-:W4:Y:S04]  /*10200*/  LDL.LU.64 R14, [R1+0x70] ;  /* 0x00007000010e7983 */ /* 0x000f280000300a00 */
[----:B------:R-:W4:Y:S04]  /*10210*/  LDL.LU.64 R16, [R1+0x68] ;  /* 0x0000680001107983 */ /* 0x000f280000300a00 */
[----:B------:R-:W4:Y:S04]  /*10220*/  LDL.LU.64 R18, [R1+0x350] ;  /* 0x0003500001127983 */ /* 0x000f280000300a00 */
[----:B------:R-:W4:Y:S04]  /*10230*/  LDL.LU.64 R248, [R1+0x360] ;  /* 0x0003600001f87983 */ /* 0x000f280000300a00 */
[----:B------:R-:W4:Y:S04]  /*10240*/  LDL.LU.64 R178, [R1+0x380] ;  /* 0x0003800001b27983 */ /* 0x000f280000300a00 */
[----:B------:R-:W-:Y:S04]  /*10250*/  STL [R1+0xc6c], R183 ;  /* 0x000c6cb701007387 */ /* 0x000fe80000100800 */
[----:B------:R-:W-:Y:S04]  /*10260*/  STL [R1+0xc68], R185 ;  /* 0x000c68b901007387 */ /* 0x000fe80000100800 */
[----:B-----5:R-:W-:Y:S04]  /*10270*/  STL.64 [R1+0xc60], R188 ;  /* 0x000c60bc01007387 */ /* 0x020fe80000100a00 */
[----:B------:R-:W-:Y:S04]  /*10280*/  STL.64 [R1+0xc58], R4 ;  /* 0x000c580401007387 */ /* 0x000fe80000100a00 */
[----:B------:R-:W-:Y:S01]  /*10290*/  STL.64 [R1+0xc50], R2 ;  /* 0x000c500201007387 */ /* 0x000fe20000100a00 */
[----:B--2---:R-:W-:Y:S01]  /*102a0*/  MOV R6, R8 ;  /* 0x0000000800067202 */ /* 0x004fe20000000f00 */
[----:B------:R-:W-:-:S02]  /*102b0*/  IMAD.MOV.U32 R7, RZ, RZ, R9 ;  /* 0x000000ffff077224 */ /* 0x000fc400078e0009 */
[----:B---3--:R-:W-:Y:S02]  /*102c0*/  IMAD.MOV.U32 R8, RZ, RZ, R10 ;  /* 0x000000ffff087224 */ /* 0x008fe400078e000a */
[----:B------:R-:W-:Y:S01]  /*102d0*/  IMAD.MOV.U32 R9, RZ, RZ, R11 ;  /* 0x000000ffff097224 */ /* 0x000fe200078e000b */
[----:B------:R-:W-:Y:S01]  /*102e0*/  STL.64 [R1+0xc70], R6 ;  /* 0x000c700601007387 */ /* 0x000fe20000100a00 */
[----:B----4-:R-:W-:Y:S01]  /*102f0*/  MOV R10, R22 ;  /* 0x00000016000a7202 */ /* 0x010fe20000000f00 */
[----:B------:R-:W-:Y:S02]  /*10300*/  IMAD.MOV.U32 R11, RZ, RZ, R23 ;  /* 0x000000ffff0b7224 */ /* 0x000fe400078e0017 */
[----:B------:R-:W-:Y:S01]  /*10310*/  STL.64 [R1+0xc78], R8 ;  /* 0x000c780801007387 */ /* 0x000fe20000100a00 */
[----:B------:R-:W-:Y:S02]  /*10320*/  IMAD.MOV.U32 R12, RZ, RZ, R14 ;  /* 0x000000ffff0c7224 */ /* 0x000fe400078e000e */
[----:B------:R-:W-:Y:S01]  /*10330*/  IMAD.MOV.U32 R13, RZ, RZ, R15 ;  /* 0x000000ffff0d7224 */ /* 0x000fe200078e000f */
[----:B------:R1:W-:Y:S01]  /*10340*/  STL.64 [R1+0xc80], R10 ;  /* 0x000c800a01007387 */ /* 0x0003e20000100a00 */
[----:B------:R-:W-:Y:S01]  /*10350*/  MOV R14, R16 ;  /* 0x00000010000e7202 */ /* 0x000fe20000000f00 */
[----:B------:R-:W-:-:S02]  /*10360*/  IMAD.MOV.U32 R15, RZ, RZ, R17 ;  /* 0x000000ffff0f7224 */ /* 0x000fc400078e0011 */
[----:B------:R-:W-:Y:S01]  /*10370*/  STL.64 [R1+0xc88], R12 ;  /* 0x000c880c01007387 */ /* 0x000fe20000100a00 */
[----:B------:R-:W-:Y:S02]  /*10380*/  IMAD.MOV.U32 R16, RZ, RZ, R18 ;  /* 0x000000ffff107224 */ /* 0x000fe400078e0012 */
[----:B------:R-:W-:Y:S01]  /*10390*/  IMAD.MOV.U32 R17, RZ, RZ, R19 ;  /* 0x000000ffff117224 */ /* 0x000fe200078e0013 */
[----:B------:R-:W-:Y:S01]  /*103a0*/  STL.64 [R1+0xc90], R14 ;  /* 0x000c900e01007387 */ /* 0x000fe20000100a00 */
[----:B------:R-:W-:Y:S01]  /*103b0*/  MOV R18, R248 ;  /* 0x000000f800127202 */ /* 0x000fe20000000f00 */
[----:B------:R-:W-:Y:S02]  /*103c0*/  IMAD.MOV.U32 R19, RZ, RZ, R249 ;  /* 0x000000ffff137224 */ /* 0x000fe400078e00f9 */
[----:B------:R2:W-:Y:S01]  /*103d0*/  STL.64 [R1+0xc98], R16 ;  /* 0x000c981001007387 */ /* 0x0005e20000100a00 */
[----:B------:R-:W-:Y:S01]  /*103e0*/  IMAD.MOV.U32 R20, RZ, RZ, R178 ;  /* 0x000000ffff147224 */ /* 0x000fe200078e00b2 */
[----:B------:R-:W-:Y:S01]  /*103f0*/  MOV R186, R152 ;  /* 0x0000009800ba7202 */ /* 0x000fe20000000f00 */
[----:B------:R-:W-:Y:S01]  /*10400*/  IMAD.MOV.U32 R21, RZ, RZ, R179 ;  /* 0x000000ffff157224 */ /* 0x000fe200078e00b3 */
[----:B------:R3:W-:Y:S04]  /*10410*/  STL.64 [R1+0xca0], R18 ;  /* 0x000ca01201007387 */ /* 0x0007e80000100a00 */
[----:B-1----:R-:W4:Y:S04]  /*10420*/  LDL.LU.64 R10, [R1] ;  /* 0x00000000010a7983 */ /* 0x002f280000300a00 */
[----:B------:R-:W3:Y:S04]  /*10430*/  LDL.LU.64 R8, [R1+0x8] ;  /* 0x0000080001087983 */ /* 0x000ee80000300a00 */
[----:B------:R-:W3:Y:S04]  /*10440*/  LDL.LU.64 R6, [R1+0x10] ;  /* 0x0000100001067983 */ /* 0x000ee80000300a00 */
[----:B------:R-:W3:Y:S04]  /*10450*/  LDL.LU.64 R2, [R1+0x18] ;  /* 0x0000180001027983 */ /* 0x000ee80000300a00 */
[----:B--2---:R-:W2:Y:S04]  /*10460*/  LDL.LU.64 R16, [R1+0x20] ;  /* 0x0000200001107983 */ /* 0x004ea80000300a00 */
[----:B------:R-:W2:Y:S04]  /*10470*/  LDL.LU.64 R14, [R1+0x28] ;  /* 0x00002800010e7983 */ /* 0x000ea80000300a00 */
[----:B------:R-:W2:Y:S04]  /*10480*/  LDL.LU.64 R188, [R1+0x30] ;  /* 0x0000300001bc7983 */ /* 0x000ea80000300a00 */
[----:B------:R-:W2:Y:S04]  /*10490*/  LDL.LU.64 R182, [R1+0x38] ;  /* 0x0000380001b67983 */ /* 0x000ea80000300a00 */
[----:B------:R-:W2:Y:S04]  /*104a0*/  LDL.LU.64 R184, [R1+0x40] ;  /* 0x0000400001b87983 */ /* 0x000ea80000300a00 */
[----:B------:R-:W2:Y:S01]  /*104b0*/  LDL.LU.64 R4, [R1+0x48] ;  /* 0x0000480001047983 */ /* 0x000ea20000300a00 */
[----:B------:R-:W-:Y:S01]  /*104c0*/  IMAD.MOV.U32 R178, RZ, RZ, R193 ;  /* 0x000000ffffb27224 */ /* 0x000fe200078e00c1 */
[----:B------:R-:W-:Y:S01]  /*104d0*/  MOV R193, R195 ;  /* 0x000000c300c17202 */ /* 0x000fe20000000f00 */
[----:B------:R-:W-:Y:S01]  /*104e0*/  IMAD.MOV.U32 R195, RZ, RZ, R197 ;  /* 0x000000ffffc37224 */ /* 0x000fe200078e00c5 */
[----:B------:R-:W2:Y:S01]  /*104f0*/  LDL.LU.64 R12, [R1+0x50] ;  /* 0x00005000010c7983 */ /* 0x000ea20000300a00 */
[----:B------:R-:W-:Y:S01]  /*10500*/  IMAD.MOV.U32 R197, RZ, RZ, R199 ;  /* 0x000000ffffc57224 */ /* 0x000fe200078e00c7 */
[----:B------:R-:W-:Y:S01]  /*10510*/  MOV R152, R156 ;  /* 0x0000009c00987202 */ /* 0x000fe20000000f00 */
[----:B------:R-:W-:Y:S01]  /*10520*/  IMAD.MOV.U32 R199, RZ, RZ, R201 ;  /* 0x000000ffffc77224 */ /* 0x000fe200078e00c9 */
[----:B------:R-:W-:Y:S01]  /*10530*/  MOV R201, R203 ;  /* 0x000000cb00c97202 */ /* 0x000fe20000000f00 */
[----:B------:R-:W-:Y:S01]  /*10540*/  IMAD.MOV.U32 R203, RZ, RZ, R205 ;  /* 0x000000ffffcb7224 */ /* 0x000fe200078e00cd */
[----:B------:R-:W-:Y:S01]  /*10550*/  STL.64 [R1+0xca8], R20 ;  /* 0x000ca81401007387 */ /* 0x000fe20000100a00 */
[----:B------:R-:W-:Y:S01]  /*10560*/  IMAD.MOV.U32 R205, RZ, RZ, R207 ;  /* 0x000000ffffcd7224 */ /* 0x000fe200078e00cf */
[----:B------:R-:W-:Y:S01]  /*10570*/  MOV R242, R244 ;  /* 0x000000f400f27202 */ /* 0x000fe20000000f00 */
[----:B------:R-:W-:Y:S01]  /*10580*/  IMAD.MOV.U32 R22, RZ, RZ, R153 ;  /* 0x000000ffff167224 */ /* 0x000fe200078e0099 */
[----:B------:R-:W-:Y:S01]  /*10590*/  STL.64 [R1+0xcb0], R186 ;  /* 0x000cb0ba01007387 */ /* 0x000fe20000100a00 */
[----:B------:R-:W-:Y:S01]  /*105a0*/  IMAD.MOV.U32 R207, RZ, RZ, R209 ;  /* 0x000000ffffcf7224 */ /* 0x000fe200078e00d1 */
[----:B------:R-:W-:Y:S01]  /*105b0*/  MOV R209, R211 ;  /* 0x000000d300d17202 */ /* 0x000fe20000000f00 */
        /* <DEDUP_REMOVED lines=10> */
[----:B------:R-:W-:-:S02]  /*10660*/  IMAD.MOV.U32 R219, RZ, RZ, R221 ;  /* 0x000000ffffdb7224 */ /* 0x000fc400078e00dd */
[----:B------:R-:W-:Y:S02]  /*10670*/  IMAD.MOV.U32 R221, RZ, RZ, R223 ;  /* 0x000000ffffdd7224 */ /* 0x000fe400078e00df */
[----:B------:R-:W-:Y:S01]  /*10680*/  IMAD.MOV.U32 R223, RZ, RZ, R225 ;  /* 0x000000ffffdf7224 */ /* 0x000fe200078e00e1 */
[----:B------:R-:W-:Y:S01]  /*10690*/  MOV R225, R227 ;  /* 0x000000e300e17202 */ /* 0x000fe20000000f00 */
[----:B------:R-:W-:Y:S02]  /*106a0*/  IMAD.MOV.U32 R227, RZ, RZ, R229 ;  /* 0x000000ffffe37224 */ /* 0x000fe400078e00e5 */
[----:B------:R-:W-:Y:S02]  /*106b0*/  IMAD.MOV.U32 R229, RZ, RZ, R231 ;  /* 0x000000ffffe57224 */ /* 0x000fe400078e00e7 */
[----:B------:R-:W-:Y:S01]  /*106c0*/  IMAD.MOV.U32 R244, RZ, RZ, R246 ;  /* 0x000000fffff47224 */ /* 0x000fe200078e00f6 */
[----:B------:R-:W-:Y:S01]  /*106d0*/  MOV R246, R250 ;  /* 0x000000fa00f67202 */ /* 0x000fe20000000f00 */
[----:B------:R-:W-:Y:S01]  /*106e0*/  IMAD.MOV.U32 R231, RZ, RZ, R233 ;  /* 0x000000ffffe77224 */ /* 0x000fe200078e00e9 */
[----:B------:R-:W-:Y:S01]  /*106f0*/  MOV R233, R235 ;  /* 0x000000eb00e97202 */ /* 0x000fe20000000f00 */
[----:B------:R-:W-:-:S02]  /*10700*/  IMAD.MOV.U32 R235, RZ, RZ, R237 ;  /* 0x000000ffffeb7224 */ /* 0x000fc400078e00ed */
[----:B------:R-:W-:Y:S02]  /*10710*/  IMAD.MOV.U32 R237, RZ, RZ, R239 ;  /* 0x000000ffffed7224 */ /* 0x000fe400078e00ef */
[----:B------:R-:W-:Y:S02]  /*10720*/  IMAD.MOV.U32 R239, RZ, RZ, R241 ;  /* 0x000000ffffef7224 */ /* 0x000fe400078e00f1 */
[----:B------:R-:W-:Y:S02]  /*10730*/  IMAD.MOV.U32 R241, RZ, RZ, R245 ;  /* 0x000000fffff17224 */ /* 0x000fe400078e00f5 */
[----:B------:R-:W-:Y:S02]  /*10740*/  IMAD.MOV.U32 R245, RZ, RZ, R251 ;  /* 0x000000fffff57224 */ /* 0x000fe400078e00fb */
[----:B------:R-:W-:Y:S02]  /*10750*/  IMAD.MOV.U32 R179, RZ, RZ, R154 ;  /* 0x000000ffffb37224 */ /* 0x000fe400078e009a */
[----:B------:R-:W-:-:S02]  /*10760*/  IMAD.MOV.U32 R154, RZ, RZ, R155 ;  /* 0x000000ffff9a7224 */ /* 0x000fc400078e009b */
[----:B------:R-:W-:Y:S02]  /*10770*/  IMAD.MOV.U32 R155, RZ, RZ, R158 ;  /* 0x000000ffff9b7224 */ /* 0x000fe400078e009e */
[----:B------:R-:W-:Y:S02]  /*10780*/  IMAD.MOV.U32 R158, RZ, RZ, R159 ;  /* 0x000000ffff9e7224 */ /* 0x000fe400078e009f */
[----:B------:R-:W-:Y:S02]  /*10790*/  IMAD.MOV.U32 R159, RZ, RZ, R162 ;  /* 0x000000ffff9f7224 */ /* 0x000fe400078e00a2 */
[----:B------:R-:W-:Y:S02]  /*107a0*/  IMAD.MOV.U32 R162, RZ, RZ, R163 ;  /* 0x000000ffffa27224 */ /* 0x000fe400078e00a3 */
[----:B------:R-:W-:Y:S02]  /*107b0*/  IMAD.MOV.U32 R163, RZ, RZ, R180 ;  /* 0x000000ffffa37224 */ /* 0x000fe400078e00b4 */
[----:B------:R-:W-:-:S02]  /*107c0*/  IMAD.MOV.U32 R164, RZ, RZ, R165 ;  /* 0x000000ffffa47224 */ /* 0x000fc400078e00a5 */
[----:B------:R-:W-:Y:S01]  /*107d0*/  IMAD.MOV.U32 R180, RZ, RZ, R166 ;  /* 0x000000ffffb47224 */ /* 0x000fe200078e00a6 */
[----:B------:R-:W-:Y:S01]  /*107e0*/  MOV R166, R169 ;  /* 0x000000a900a67202 */ /* 0x000fe20000000f00 */
[----:B------:R-:W-:Y:S02]  /*107f0*/  IMAD.MOV.U32 R165, RZ, RZ, R168 ;  /* 0x000000ffffa57224 */ /* 0x000fe400078e00a8 */
[----:B------:R-:W-:Y:S02]  /*10800*/  IMAD.MOV.U32 R168, RZ, RZ, R170 ;  /* 0x000000ffffa87224 */ /* 0x000fe400078e00aa */
[----:B------:R-:W-:Y:S01]  /*10810*/  IMAD.MOV.U32 R169, RZ, RZ, R172 ;  /* 0x000000ffffa97224 */ /* 0x000fe200078e00ac */
[----:B------:R-:W-:Y:S01]  /*10820*/  MOV R172, R174 ;  /* 0x000000ae00ac7202 */ /* 0x000fe20000000f00 */
[----:B------:R-:W-:Y:S02]  /*10830*/  IMAD.MOV.U32 R170, RZ, RZ, R173 ;  /* 0x000000ffffaa7224 */ /* 0x000fe400078e00ad */
[----:B------:R-:W-:-:S02]  /*10840*/  IMAD.MOV.U32 R173, RZ, RZ, R190 ;  /* 0x000000ffffad7224 */ /* 0x000fc400078e00be */
[----:B------:R-:W-:Y:S02]  /*10850*/  IMAD.MOV.U32 R174, RZ, RZ, R191 ;  /* 0x000000ffffae7224 */ /* 0x000fe400078e00bf */
[----:B------:R-:W-:Y:S02]  /*10860*/  IMAD.MOV.U32 R157, RZ, RZ, R161 ;  /* 0x000000ffff9d7224 */ /* 0x000fe400078e00a1 */
[----:B------:R-:W-:Y:S01]  /*10870*/  IMAD.MOV.U32 R161, RZ, RZ, R177 ;  /* 0x000000ffffa17224 */ /* 0x000fe200078e00b1 */
[----:B------:R-:W-:Y:S01]  /*10880*/  CS2R R120, SRZ ;  /* 0x0000000000787805 */ /* 0x000fe2000001ff00 */
[----:B------:R-:W-:Y:S02]  /*10890*/  IMAD.MOV.U32 R177, RZ, RZ, R181 ;  /* 0x000000ffffb17224 */ /* 0x000fe400078e00b5 */
[----:B----4-:R-:W-:Y:S02]  /*108a0*/  IMAD.MOV.U32 R248, RZ, RZ, R10 ;  /* 0x000000fffff87224 */ /* 0x010fe400078e000a */
[----:B------:R-:W-:-:S02]  /*108b0*/  IMAD.MOV.U32 R247, RZ, RZ, R11 ;  /* 0x000000fffff77224 */ /* 0x000fc400078e000b */
[----:B------:R-:W4:Y:S01]  /*108c0*/  LDL.LU.64 R10, [R1+0x58] ;  /* 0x00005800010a7983 */ /* 0x000f220000300a00 */
[----:B---3--:R-:W-:Y:S01]  /*108d0*/  MOV R250, R8 ;  /* 0x0000000800fa7202 */ /* 0x008fe20000000f00 */
[----:B------:R-:W-:Y:S02]  /*108e0*/  IMAD.MOV.U32 R249, RZ, RZ, R9 ;  /* 0x000000fffff97224 */ /* 0x000fe400078e0009 */
[----:B------:R-:W3:Y:S01]  /*108f0*/  LDL.LU.64 R8, [R1+0x60] ;  /* 0x0000600001087983 */ /* 0x000ee20000300a00 */
[----:B------:R-:W-:Y:S02]  /*10900*/  IMAD.MOV.U32 R252, RZ, RZ, R6 ;  /* 0x000000fffffc7224 */ /* 0x000fe400078e0006 */
[----:B------:R-:W-:Y:S02]  /*10910*/  IMAD.MOV.U32 R251, RZ, RZ, R7 ;  /* 0x000000fffffb7224 */ /* 0x000fe400078e0007 */
[----:B------:R-:W3:Y:S01]  /*10920*/  LDL.LU.64 R6, [R1+0x718] ;  /* 0x0007180001067983 */ /* 0x000ee20000300a00 */
[----:B------:R-:W-:-:S03]  /*10930*/  MOV R18, R3 ;  /* 0x0000000300127202 */ /* 0x000fc60000000f00 */
[----:B------:R1:W-:Y:S04]  /*10940*/  STL [R1+0x4], R2 ;  /* 0x0000040201007387 */ /* 0x0003e80000100800 */
[----:B-1----:R-:W3:Y:S04]  /*10950*/  LDL.LU.64 R2, [R1+0x720] ;  /* 0x0007200001027983 */ /* 0x002ee80000300a00 */
[----:B------:R1:W-:Y:S04]  /*10960*/  STL [R1], R18 ;  /* 0x0000001201007387 */ /* 0x0003e80000100800 */
[----:B--2---:R2:W-:Y:S01]  /*10970*/  STL [R1+0xc], R16 ;  /* 0x00000c1001007387 */ /* 0x0045e20000100800 */
[----:B-1----:R-:W-:-:S03]  /*10980*/  IMAD.MOV.U32 R18, RZ, RZ, R17 ;  /* 0x000000ffff127224 */ /* 0x002fc600078e0011 */
[----:B--2---:R-:W2:Y:S04]  /*10990*/  LDL.LU.64 R16, [R1+0x728] ;  /* 0x0007280001107983 */ /* 0x004ea80000300a00 */
[----:B------:R1:W-:Y:S04]  /*109a0*/  STL [R1+0x8], R18 ;  /* 0x0000081201007387 */ /* 0x0003e80000100800 */
[----:B------:R1:W-:Y:S02]  /*109b0*/  STL [R1+0x14], R14 ;  /* 0x0000140e01007387 */ /* 0x0003e40000100800 */
[----:B-1----:R-:W-:-:S02]  /*109c0*/  IMAD.MOV.U32 R18, RZ, RZ, R15 ;  /* 0x000000ffff127224 */ /* 0x002fc400078e000f */
[----:B------:R-:W2:Y:S04]  /*109d0*/  LDL.LU.64 R14, [R1+0x730] ;  /* 0x00073000010e7983 */ /* 0x000ea80000300a00 */
[----:B------:R1:W-:Y:S04]  /*109e0*/  STL [R1+0x10], R18 ;  /* 0x0000101201007387 */ /* 0x0003e80000100800 */
[----:B------:R1:W-:Y:S02]  /*109f0*/  STL [R1+0x1c], R188 ;  /* 0x00001cbc01007387 */ /* 0x0003e40000100800 */
[----:B-1----:R-:W-:-:S02]  /*10a00*/  IMAD.MOV.U32 R18, RZ, RZ, R189 ;  /* 0x000000ffff127224 */ /* 0x002fc400078e00bd */
[----:B------:R-:W2:Y:S04]  /*10a10*/  LDL.LU.64 R188, [R1+0x738] ;  /* 0x0007380001bc7983 */ /* 0x000ea80000300a00 */
[----:B------:R1:W-:Y:S04]  /*10a20*/  STL [R1+0x18], R18 ;  /* 0x0000181201007387 */ /* 0x0003e80000100800 */
[----:B------:R1:W-:Y:S02]  /*10a30*/  STL [R1+0x24], R182 ;  /* 0x000024b601007387 */ /* 0x0003e40000100800 */
[----:B-1----:R-:W-:-:S02]  /*10a40*/  MOV R18, R183 ;  /* 0x000000b700127202 */ /* 0x002fc40000000f00 */
[----:B------:R-:W2:Y:S04]  /*10a50*/  LDL.LU.64 R182, [R1+0x740] ;  /* 0x0007400001b67983 */ /* 0x000ea80000300a00 */
        /* <DEDUP_REMOVED lines=13> */
[----:B----4-:R4:W-:Y:S01]  /*10b30*/  STL [R1+0x44], R10 ;  /* 0x0000440a01007387 */ /* 0x0109e20000100800 */
[----:B-1----:R-:W-:-:S03]  /*10b40*/  MOV R18, R11 ;  /* 0x0000000b00127202 */ /* 0x002fc60000000f00 */
[----:B----4-:R-:W4:Y:S04]  /*10b50*/  LDL.LU.64 R10, [R1+0x6e0] ;  /* 0x0006e000010a7983 */ /* 0x010f280000300a00 */
[----:B------:R1:W-:Y:S04]  /*10b60*/  STL [R1+0x40], R18 ;  /* 0x0000401201007387 */ /* 0x0003e80000100800 */
[----:B---3--:R3:W-:Y:S01]  /*10b70*/  STL [R1+0x4c], R8 ;  /* 0x00004c0801007387 */ /* 0x0087e20000100800 */
[----:B-1----:R-:W-:-:S03]  /*10b80*/  IMAD.MOV.U32 R18, RZ, RZ, R9 ;  /* 0x000000ffff127224 */ /* 0x002fc600078e0009 */
[----:B---3--:R-:W3:Y:S04]  /*10b90*/  LDL.LU.64 R8, [R1+0x6e8] ;  /* 0x0006e80001087983 */ /* 0x008ee80000300a00 */
[----:B------:R1:W-:Y:S04]  /*10ba0*/  STL [R1+0x48], R18 ;  /* 0x0000481201007387 */ /* 0x0003e80000100800 */
[----:B------:R1:W-:Y:S02]  /*10bb0*/  STL [R1+0x54], R6 ;  /* 0x0000540601007387 */ /* 0x0003e40000100800 */
[----:B-1----:R-:W-:-:S02]  /*10bc0*/  IMAD.MOV.U32 R18, RZ, RZ, R7 ;  /* 0x000000ffff127224 */ /* 0x002fc400078e0007 */
[----:B------:R-:W3:Y:S04]  /*10bd0*/  LDL.LU.64 R6, [R1+0x6f0] ;  /* 0x0006f00001067983 */ /* 0x000ee80000300a00 */
[----:B------:R1:W-:Y:S04]  /*10be0*/  STL [R1+0x50], R18 ;  /* 0x0000501201007387 */ /* 0x0003e80000100800 */
[----:B------:R1:W-:Y:S02]  /*10bf0*/  STL [R1+0x5c], R2 ;  /* 0x00005c0201007387 */ /* 0x0003e40000100800 */
[----:B-1----:R-:W-:-:S02]  /*10c00*/  IMAD.MOV.U32 R18, RZ, RZ, R3 ;  /* 0x000000ffff127224 */ /* 0x002fc400078e0003 */
[----:B------:R-:W3:Y:S04]  /*10c10*/  LDL.LU.64 R2, [R1+0x6f8] ;  /* 0x0006f80001027983 */ /* 0x000ee80000300a00 */
[----:B------:R1:W-:Y:S04]  /*10c20*/  STL [R1+0x58], R18 ;  /* 0x0000581201007387 */ /* 0x0003e80000100800 */
[----:B--2---:R2:W-:Y:S01]  /*10c30*/  STL [R1+0x64], R16 ;  /* 0x0000641001007387 */ /* 0x0045e20000100800 */
[----:B-1----:R-:W-:-:S03]  /*10c40*/  MOV R18, R17 ;  /* 0x0000001100127202 */ /* 0x002fc60000000f00 */
        /* <DEDUP_REMOVED lines=27> */
[----:B-1----:R-:W-:-:S03]  /*10e00*/  IMAD.MOV.U32 R18, RZ, RZ, R11 ;  /* 0x000000ffff127224 */ /* 0x002fc600078e000b */
[----:B----4-:R-:W4:Y:S04]  /*10e10*/  LDL.LU.64 R10, [R1+0x6b8] ;  /* 0x0006b800010a7983 */ /* 0x010f280000300a00 */
[----:B------:R1:W-:Y:S04]  /*10e20*/  STL [R1+0x98], R18 ;  /* 0x0000981201007387 */ /* 0x0003e80000100800 */
[----:B---3--:R3:W-:Y:S01]  /*10e30*/  STL [R1+0xa4], R8 ;  /* 0x0000a40801007387 */ /* 0x0087e20000100800 */
[----:B-1----:R-:W-:-:S03]  /*10e40*/  MOV R18, R9 ;  /* 0x0000000900127202 */ /* 0x002fc60000000f00 */
        /* <DEDUP_REMOVED lines=11> */
[----:B-1----:R-:W-:-:S03]  /*10f00*/  IMAD.MOV.U32 R18, RZ, RZ, R17 ;  /* 0x000000ffff127224 */ /* 0x002fc600078e0011 */
[----:B--2---:R-:W2:Y:S04]  /*10f10*/  LDL.LU.64 R16, [R1+0x118] ;  /* 0x0001180001107983 */ /* 0x004ea80000300a00 */
        /* <DEDUP_REMOVED lines=30> */
[----:B-1----:R-:W-:-:S03]  /*11100*/  IMAD.MOV.U32 R18, RZ, RZ, R9 ;  /* 0x000000ffff127224 */ /* 0x002fc600078e0009 */
[----:B---3--:R-:W3:Y:S04]  /*11110*/  LDL.LU.64 R8, [R1+0x158] ;  /* 0x0001580001087983 */ /* 0x008ee80000300a00 */
[----:B------:R1:W-:Y:S04]  /*11120*/  STL [R1+0xf8], R18 ;  /* 0x0000f81201007387 */ /* 0x0003e80000100800 */
[----:B------:R1:W-:Y:S02]  /*11130*/  STL [R1+0x104], R6 ;  /* 0x0001040601007387 */ /* 0x0003e40000100800 */
[----:B-1----:R-:W-:-:S02]  /*11140*/  MOV R18, R7 ;  /* 0x0000000700127202 */ /* 0x002fc40000000f00 */
        /* <DEDUP_REMOVED lines=47> */
[----:B-1----:R-:W-:-:S02]  /*11440*/  MOV R18, R3 ;  /* 0x0000000300127202 */ /* 0x002fc40000000f00 */
        /* <DEDUP_REMOVED lines=84> */
[----:B------:R-:W3:Y:S04]  /*11990*/  LDL.64 R6, [R1+0x850] ;  /* 0x0008500001067983 */ /* 0x000ee80000100a00 */
        /* <DEDUP_REMOVED lines=537> */
[----:B------:R1:W-:Y:S04]  /*13b30*/  STL [R1+0x644], R14 ;  /* 0x0006440e01007387 */ /* 0x0003e80000100800 */
[----:B-1----:R-:W2:Y:S01]  /*13b40*/  LDL.LU.64 R18, [R1+0xab0] ;  /* 0x000ab00001127983 */ /* 0x002ea20000300a00 */
[----:B------:R-:W-:-:S05]  /*13b50*/  MOV R14, R15 ;  /* 0x0000000f000e7202 */ /* 0x000fca0000000f00 */
[----:B------:R1:W-:Y:S04]  /*13b60*/  STL [R1+0x640], R14 ;  /* 0x0006400e01007387 */ /* 0x0003e80000100800 */
[----:B------:R1:W-:Y:S02]  /*13b70*/  STL [R1+0x64c], R188 ;  /* 0x00064cbc01007387 */ /* 0x0003e40000100800 */
[----:B-1----:R-:W-:Y:S02]  /*13b80*/  IMAD.MOV.U32 R14, RZ, RZ, R189 ;  /* 0x000000ffff0e7224 */ /* 0x002fe400078e00bd */
        /* <DEDUP_REMOVED lines=14> */
[----:B------:R1:W-:Y:S04]  /*13c70*/  STL [R1+0x66c], R12 ;  /* 0x00066c0c01007387 */ /* 0x0003e80000100800 */
[----:B-1----:R-:W2:Y:S01]  /*13c80*/  LDL.LU.64 R14, [R1+0xa48] ;  /* 0x000a4800010e7983 */ /* 0x002ea20000300a00 */
[----:B------:R-:W-:-:S05]  /*13c90*/  IMAD.MOV.U32 R12, RZ, RZ, R13 ;  /* 0x000000ffff0c7224 */ /* 0x000fca00078e000d */
[----:B------:R1:W-:Y:S04]  /*13ca0*/  STL [R1+0x668], R12 ;  /* 0x0006680c01007387 */ /* 0x0003e80000100800 */
[----:B----4-:R4:W-:Y:S04]  /*13cb0*/  STL [R1+0x674], R10 ;  /* 0x0006740a01007387 */ /* 0x0109e80000100800 */
[----:B-1----:R-:W2:Y:S01]  /*13cc0*/  LDL.LU.64 R12, [R1+0xa40] ;  /* 0x000a4000010c7983 */ /* 0x002ea20000300a00 */
[----:B----4-:R-:W-:-:S05]  /*13cd0*/  IMAD.MOV.U32 R10, RZ, RZ, R11 ;  /* 0x000000ffff0a7224 */ /* 0x010fca00078e000b */
[----:B------:R1:W-:Y:S04]  /*13ce0*/  STL [R1+0x670], R10 ;  /* 0x0006700a01007387 */ /* 0x0003e80000100800 */
[----:B---3--:R3:W-:Y:S04]  /*13cf0*/  STL [R1+0x67c], R8 ;  /* 0x00067c0801007387 */ /* 0x0087e80000100800 */
[----:B-1----:R-:W4:Y:S01]  /*13d00*/  LDL.LU.64 R10, [R1+0xb10] ;  /* 0x000b1000010a7983 */ /* 0x002f220000300a00 */
[----:B---3--:R-:W-:-:S03]  /*13d10*/  IMAD.MOV.U32 R8, RZ, RZ, R9 ;  /* 0x000000ffff087224 */ /* 0x008fc600078e0009 */
[----:B------:R1:W-:Y:S04]  /*13d20*/  STL [R1+0x684], R6 ;  /* 0x0006840601007387 */ /* 0x0003e80000100800 */
[----:B------:R3:W-:Y:S01]  /*13d30*/  STL [R1+0x678], R8 ;  /* 0x0006780801007387 */ /* 0x0007e20000100800 */
[----:B-1----:R-:W-:-:S03]  /*13d40*/  MOV R6, R7 ;  /* 0x0000000700067202 */ /* 0x002fc60000000f00 */
[----:B---3--:R-:W3:Y:S04]  /*13d50*/  LDL.LU.64 R8, [R1+0xaf0] ;  /* 0x000af00001087983 */ /* 0x008ee80000300a00 */
[----:B------:R1:W-:Y:S04]  /*13d60*/  STL [R1+0x68c], R2 ;  /* 0x00068c0201007387 */ /* 0x0003e80000100800 */
[----:B------:R1:W-:Y:S02]  /*13d70*/  STL [R1+0x680], R6 ;  /* 0x0006800601007387 */ /* 0x0003e40000100800 */
[----:B-1----:R-:W-:-:S02]  /*13d80*/  IMAD.MOV.U32 R2, RZ, RZ, R3 ;  /* 0x000000ffff027224 */ /* 0x002fc400078e0003 */
[----:B------:R-:W3:Y:S04]  /*13d90*/  LDL.LU.64 R6, [R1+0xad8] ;  /* 0x000ad80001067983 */ /* 0x000ee80000300a00 */
[----:B--2---:R1:W-:Y:S04]  /*13da0*/  STL [R1+0x694], R16 ;  /* 0x0006941001007387 */ /* 0x0043e80000100800 */
[----:B------:R2:W-:Y:S01]  /*13db0*/  STL [R1+0x688], R2 ;  /* 0x0006880201007387 */ /* 0x0005e20000100800 */
[----:B-1----:R-:W-:-:S03]  /*13dc0*/  IMAD.MOV.U32 R16, RZ, RZ, R17 ;  /* 0x000000ffff107224 */ /* 0x002fc600078e0011 */
[----:B--2---:R-:W2:Y:S04]  /*13dd0*/  LDL.LU.64 R2, [R1+0xab8] ;  /* 0x000ab80001027983 */ /* 0x004ea80000300a00 */
[----:B------:R-:W-:Y:S04]  /*13de0*/  STL [R1+0x69c], R18 ;  /* 0x00069c1201007387 */ /* 0x000fe80000100800 */
[----:B------:R1:W-:Y:S04]  /*13df0*/  STL [R1+0x690], R16 ;  /* 0x0006901001007387 */ /* 0x0003e80000100800 */
[----:B-1----:R-:W2:Y:S01]  /*13e00*/  LDL.LU.64 R16, [R1+0xaa0] ;  /* 0x000aa00001107983 */ /* 0x002ea20000300a00 */
[----:B------:R-:W-:-:S03]  /*13e10*/  IMAD.MOV.U32 R18, RZ, RZ, R19 ;  /* 0x000000ffff127224 */ /* 0x000fc600078e0013 */
[----:B------:R-:W-:Y:S04]  /*13e20*/  STL [R1+0x6a4], R188 ;  /* 0x0006a4bc01007387 */ /* 0x000fe80000100800 */
[----:B------:R1:W-:Y:S02]  /*13e30*/  STL [R1+0x698], R18 ;  /* 0x0006981201007387 */ /* 0x0003e40000100800 */
[----:B-1----:R-:W-:Y:S02]  /*13e40*/  MOV R18, R189 ;  /* 0x000000bd00127202 */ /* 0x002fe40000000f00 */
        /* <DEDUP_REMOVED lines=17> */
[----:B------:R-:W-:Y:S04]  /*13f60*/  STL [R1+0x6c0], R18 ;  /* 0x0006c01201007387 */ /* 0x000fe80000100800 */
[----:B------:R1:W-:Y:S02]  /*13f70*/  STL [R1+0x6cc], R12 ;  /* 0x0006cc0c01007387 */ /* 0x0003e40000100800 */
[----:B-1----:R-:W-:-:S02]  /*13f80*/  IMAD.MOV.U32 R12, RZ, RZ, R13 ;  /* 0x000000ffff0c7224 */ /* 0x002fc400078e000d */
[----:B----4-:R1:W-:Y:S04]  /*13f90*/  STL [R1+0x6d4], R10 ;  /* 0x0006d40a01007387 */ /* 0x0103e80000100800 */
[----:B------:R4:W-:Y:S01]  /*13fa0*/  STL [R1+0x6c8], R12 ;  /* 0x0006c80c01007387 */ /* 0x0009e20000100800 */
[----:B-1----:R-:W-:-:S03]  /*13fb0*/  IMAD.MOV.U32 R10, RZ, RZ, R11 ;  /* 0x000000ffff0a7224 */ /* 0x002fc600078e000b */
[----:B----4-:R-:W4:Y:S04]  /*13fc0*/  LDL.LU.64 R12, [R1+0xb18] ;  /* 0x000b1800010c7983 */ /* 0x010f280000300a00 */
[----:B---3--:R1:W-:Y:S04]  /*13fd0*/  STL [R1+0x6dc], R8 ;  /* 0x0006dc0801007387 */ /* 0x0083e80000100800 */
[----:B------:R3:W-:Y:S01]  /*13fe0*/  STL [R1+0x6d0], R10 ;  /* 0x0006d00a01007387 */ /* 0x0007e20000100800 */
[----:B-1----:R-:W-:-:S03]  /*13ff0*/  IMAD.MOV.U32 R8, RZ, RZ, R9 ;  /* 0x000000ffff087224 */ /* 0x002fc600078e0009 */
[----:B---3--:R-:W3:Y:S04]  /*14000*/  LDL.LU.64 R10, [R1+0xaf8] ;  /* 0x000af800010a7983 */ /* 0x008ee80000300a00 */
[----:B------:R1:W-:Y:S04]  /*14010*/  STL [R1+0x6e4], R6 ;  /* 0x0006e40601007387 */ /* 0x0003e80000100800 */
[----:B------:R1:W-:Y:S02]  /*14020*/  STL [R1+0x6d8], R8 ;  /* 0x0006d80801007387 */ /* 0x0003e40000100800 */
[----:B-1----:R-:W-:-:S02]  /*14030*/  MOV R6, R7 ;  /* 0x0000000700067202 */ /* 0x002fc40000000f00 */
[----:B------:R-:W3:Y:S04]  /*14040*/  LDL.LU.64 R8, [R1+0xae0] ;  /* 0x000ae00001087983 */ /* 0x000ee80000300a00 */
[----:B--2---:R1:W-:Y:S04]  /*14050*/  STL [R1+0x6ec], R2 ;  /* 0x0006ec0201007387 */ /* 0x0043e80000100800 */
[----:B------:R2:W-:Y:S01]  /*14060*/  STL [R1+0x6e0], R6 ;  /* 0x0006e00601007387 */ /* 0x0005e20000100800 */
[----:B-1----:R-:W-:-:S03]  /*14070*/  IMAD.MOV.U32 R2, RZ, RZ, R3 ;  /* 0x000000ffff027224 */ /* 0x002fc600078e0003 */
[----:B--2---:R-:W2:Y:S04]  /*14080*/  LDL.LU.64 R6, [R1+0xac0] ;  /* 0x000ac00001067983 */ /* 0x004ea80000300a00 */
[----:B------:R-:W-:Y:S04]  /*14090*/  STL [R1+0x6f4], R16 ;  /* 0x0006f41001007387 */ /* 0x000fe80000100800 */
[----:B------:R1:W-:Y:S04]  /*140a0*/  STL [R1+0x6e8], R2 ;  /* 0x0006e80201007387 */ /* 0x0003e80000100800 */
[----:B-1----:R-:W2:Y:S04]  /*140b0*/  LDL.LU.64 R2, [R1+0xaa8] ;  /* 0x000aa80001027983 */ /* 0x002ea80000300a00 */
[----:B------:R-:W2:Y:S01]  /*140c0*/  LDL.LU.64 R18, [R1+0xa90] ;  /* 0x000a900001127983 */ /* 0x000ea20000300a00 */
[----:B------:R-:W-:-:S05]  /*140d0*/  IMAD.MOV.U32 R16, RZ, RZ, R17 ;  /* 0x000000ffff107224 */ /* 0x000fca00078e0011 */
[----:B------:R1:W-:Y:S04]  /*140e0*/  STL [R1+0x6f0], R16 ;  /* 0x0006f01001007387 */ /* 0x0003e80000100800 */
[----:B------:R1:W-:Y:S02]  /*140f0*/  STL [R1+0x6fc], R188 ;  /* 0x0006fcbc01007387 */ /* 0x0003e40000100800 */
[----:B-1----:R-:W-:Y:S02]  /*14100*/  IMAD.MOV.U32 R16, RZ, RZ, R189 ;  /* 0x000000ffff107224 */ /* 0x002fe400078e00bd */
[----:B------:R-:W2:Y:S04]  /*14110*/  LDL.LU.64 R188, [R1+0xb90] ;  /* 0x000b900001bc7983 */ /* 0x000ea80000300a00 */
[----:B------:R1:W-:Y:S04]  /*14120*/  STL [R1+0x6f8], R16 ;  /* 0x0006f81001007387 */ /* 0x0003e80000100800 */
[----:B------:R1:W-:Y:S02]  /*14130*/  STL [R1+0x704], R182 ;  /* 0x000704b601007387 */ /* 0x0003e40000100800 */
[----:B-1----:R-:W-:-:S02]  /*14140*/  MOV R16, R183 ;  /* 0x000000b700107202 */ /* 0x002fc40000000f00 */
[----:B------:R-:W2:Y:S04]  /*14150*/  LDL.LU.64 R182, [R1+0xb70] ;  /* 0x000b700001b67983 */ /* 0x000ea80000300a00 */
[----:B------:R1:W-:Y:S04]  /*14160*/  STL [R1+0x700], R16 ;  /* 0x0007001001007387 */ /* 0x0003e80000100800 */
[----:B------:R1:W-:Y:S01]  /*14170*/  STL [R1+0x70c], R184 ;  /* 0x00070cb801007387 */ /* 0x0003e20000100800 */
[----:B------:R-:W-:-:S03]  /*14180*/  IMAD.MOV.U32 R20, RZ, RZ, R185 ;  /* 0x000000ffff147224 */ /* 0x000fc600078e00b9 */
[----:B-1----:R-:W2:Y:S04]  /*14190*/  LDL.LU.64 R16, [R1+0xb58] ;  /* 0x000b580001107983 */ /* 0x002ea80000300a00 */
[----:B------:R1:W-:Y:S04]  /*141a0*/  STL [R1+0x714], R4 ;  /* 0x0007140401007387 */ /* 0x0003e80000100800 */
[----:B------:R1:W-:Y:S04]  /*141b0*/  STL [R1+0x708], R20 ;  /* 0x0007081401007387 */ /* 0x0003e80000100800 */
[----:B------:R-:W2:Y:S01]  /*141c0*/  LDL.LU.64 R184, [R1+0xb38] ;  /* 0x000b380001b87983 */ /* 0x000ea20000300a00 */
[----:B-1----:R-:W-:-:S03]  /*141d0*/  IMAD.MOV.U32 R4, RZ, RZ, R5 ;  /* 0x000000ffff047224 */ /* 0x002fc600078e0005 */
[----:B------:R-:W-:Y:S01]  /*141e0*/  STL [R1+0x71c], R14 ;  /* 0x00071c0e01007387 */ /* 0x000fe20000100800 */
[----:B------:R-:W-:-:S03]  /*141f0*/  IMAD.MOV.U32 R20, RZ, RZ, R15 ;  /* 0x000000ffff147224 */ /* 0x000fc600078e000f */
[----:B------:R1:W-:Y:S04]  /*14200*/  STL [R1+0x710], R4 ;  /* 0x0007100401007387 */ /* 0x0003e80000100800 */
[----:B-1----:R-:W2:Y:S04]  /*14210*/  LDL.LU.64 R4, [R1+0xb20] ;  /* 0x000b200001047983 */ /* 0x002ea80000300a00 */
        /* <DEDUP_REMOVED lines=17> */
[----:B------:R-:W-:Y:S04]  /*14330*/  STL [R1+0x738], R20 ;  /* 0x0007381401007387 */ /* 0x000fe80000100800 */
[----:B------:R1:W-:Y:S04]  /*14340*/  STL [R1+0x744], R2 ;  /* 0x0007440201007387 */ /* 0x0003e80000100800 */
[----:B------:R1:W-:Y:S02]  /*14350*/  STL [R1+0x74c], R18 ;  /* 0x00074c1201007387 */ /* 0x0003e40000100800 */
[----:B-1----:R-:W-:-:S05]  /*14360*/  MOV R2, R3 ;  /* 0x0000000300027202 */ /* 0x002fca0000000f00 */
[----:B------:R1:W-:Y:S01]  /*14370*/  STL [R1+0x740], R2 ;  /* 0x0007400201007387 */ /* 0x0003e20000100800 */
[----:B------:R-:W-:-:S03]  /*14380*/  IMAD.MOV.U32 R18, RZ, RZ, R19 ;  /* 0x000000ffff127224 */ /* 0x000fc600078e0013 */
[----:B-1----:R-:W2:Y:S04]  /*14390*/  LDL.LU.64 R2, [R1+0xb98] ;  /* 0x000b980001027983 */ /* 0x002ea80000300a00 */
[----:B------:R-:W-:Y:S04]  /*143a0*/  STL [R1+0x754], R188 ;  /* 0x000754bc01007387 */ /* 0x000fe80000100800 */
[----:B------:R1:W-:Y:S02]  /*143b0*/  STL [R1+0x748], R18 ;  /* 0x0007481201007387 */ /* 0x0003e40000100800 */
[----:B-1----:R-:W-:-:S02]  /*143c0*/  IMAD.MOV.U32 R18, RZ, RZ, R189 ;  /* 0x000000ffff127224 */ /* 0x002fc400078e00bd */
[----:B------:R-:W2:Y:S04]  /*143d0*/  LDL.LU.64 R188, [R1+0xb78] ;  /* 0x000b780001bc7983 */ /* 0x000ea80000300a00 */
[----:B------:R1:W-:Y:S04]  /*143e0*/  STL [R1+0x750], R18 ;  /* 0x0007501201007387 */ /* 0x0003e80000100800 */
[----:B------:R1:W-:Y:S02]  /*143f0*/  STL [R1+0x75c], R182 ;  /* 0x00075cb601007387 */ /* 0x0003e40000100800 */
[----:B-1----:R-:W-:-:S02]  /*14400*/  IMAD.MOV.U32 R18, RZ, RZ, R183 ;  /* 0x000000ffff127224 */ /* 0x002fc400078e00b7 */
[----:B------:R1:W-:Y:S04]  /*14410*/  STL [R1+0x764], R16 ;  /* 0x0007641001007387 */ /* 0x0003e80000100800 */
[----:B------:R-:W-:Y:S04]  /*14420*/  STL [R1+0x758], R18 ;  /* 0x0007581201007387 */ /* 0x000fe80000100800 */
[----:B------:R-:W2:Y:S01]  /*14430*/  LDL.LU.64 R182, [R1+0xb60] ;  /* 0x000b600001b67983 */ /* 0x000ea20000300a00 */
[----:B-1----:R-:W-:-:S03]  /*14440*/  MOV R16, R17 ;  /* 0x0000001100107202 */ /* 0x002fc60000000f00 */
[----:B------:R-:W-:Y:S04]  /*14450*/  STL [R1+0x76c], R184 ;  /* 0x00076cb801007387 */ /* 0x000fe80000100800 */
[----:B------:R1:W-:Y:S02]  /*14460*/  STL [R1+0x760], R16 ;  /* 0x0007601001007387 */ /* 0x0003e40000100800 */
[----:B-1----:R-:W-:Y:S02]  /*14470*/  IMAD.MOV.U32 R16, RZ, RZ, R185 ;  /* 0x000000ffff107224 */ /* 0x002fe400078e00b9 */
[----:B------:R-:W2:Y:S04]  /*14480*/  LDL.LU.64 R184, [R1+0xb40] ;  /* 0x000b400001b87983 */ /* 0x000ea80000300a00 */
[----:B------:R-:W-:Y:S04]  /*14490*/  STL [R1+0x768], R16 ;  /* 0x0007681001007387 */ /* 0x000fe80000100800 */
[----:B------:R1:W-:Y:S04]  /*144a0*/  STL [R1+0x774], R4 ;  /* 0x0007740401007387 */ /* 0x0003e80000100800 */
[----:B------:R1:W-:Y:S02]  /*144b0*/  STL [R1+0x77c], R14 ;  /* 0x00077c0e01007387 */ /* 0x0003e40000100800 */
[----:B-1----:R-:W-:-:S02]  /*144c0*/  IMAD.MOV.U32 R4, RZ, RZ, R5 ;  /* 0x000000ffff047224 */ /* 0x002fc400078e0005 */
[----:B------:R-:W-:-:S03]  /*144d0*/  IMAD.MOV.U32 R14, RZ, RZ, R15 ;  /* 0x000000ffff0e7224 */ /* 0x000fc600078e000f */
[----:B------:R1:W-:Y:S04]  /*144e0*/  STL [R1+0x770], R4 ;  /* 0x0007700401007387 */ /* 0x0003e80000100800 */
[----:B-1----:R-:W2:Y:S04]  /*144f0*/  LDL.LU.64 R4, [R1+0xb28] ;  /* 0x000b280001047983 */ /* 0x002ea80000300a00 */
[----:B----4-:R1:W-:Y:S04]  /*14500*/  STL [R1+0x784], R12 ;  /* 0x0007840c01007387 */ /* 0x0103e80000100800 */
[----:B------:R-:W-:Y:S04]  /*14510*/  STL [R1+0x778], R14 ;  /* 0x0007780e01007387 */ /* 0x000fe80000100800 */
[----:B------:R-:W4:Y:S01]  /*14520*/  LDL.LU.64 R190, [R1+0xb08] ;  /* 0x000b080001be7983 */ /* 0x000f220000300a00 */
[----:B-1----:R-:W-:-:S05]  /*14530*/  MOV R12, R13 ;  /* 0x0000000d000c7202 */ /* 0x002fca0000000f00 */
[----:B------:R-:W-:Y:S04]  /*14540*/  STL [R1+0x780], R12 ;  /* 0x0007800c01007387 */ /* 0x000fe80000100800 */
[----:B---3--:R1:W-:Y:S04]  /*14550*/  STL [R1+0x78c], R10 ;  /* 0x00078c0a01007387 */ /* 0x0083e80000100800 */
[----:B------:R-:W3:Y:S01]  /*14560*/  LDL.LU.64 R152, [R1+0xbf0] ;  /* 0x000bf00001987983 */ /* 0x000ee20000300a00 */
[----:B-1----:R-:W-:-:S05]  /*14570*/  IMAD.MOV.U32 R10, RZ, RZ, R11 ;  /* 0x000000ffff0a7224 */ /* 0x002fca00078e000b */
[----:B------:R-:W-:Y:S04]  /*14580*/  STL [R1+0x788], R10 ;  /* 0x0007880a01007387 */ /* 0x000fe80000100800 */
[----:B------:R1:W-:Y:S04]  /*14590*/  STL [R1+0x794], R8 ;  /* 0x0007940801007387 */ /* 0x0003e80000100800 */
[----:B------:R-:W3:Y:S01]  /*145a0*/  LDL.LU.64 R186, [R1+0xbe0] ;  /* 0x000be00001ba7983 */ /* 0x000ee20000300a00 */
[----:B-1----:R-:W-:-:S05]  /*145b0*/  IMAD.MOV.U32 R8, RZ, RZ, R9 ;  /* 0x000000ffff087224 */ /* 0x002fca00078e0009 */
[----:B------:R-:W-:Y:S04]  /*145c0*/  STL [R1+0x790], R8 ;  /* 0x0007900801007387 */ /* 0x000fe80000100800 */
[----:B--2---:R1:W-:Y:S04]  /*145d0*/  STL [R1+0x79c], R6 ;  /* 0x00079c0601007387 */ /* 0x0043e80000100800 */
[----:B------:R-:W2:Y:S04]  /*145e0*/  LDL.LU.64 R20, [R1+0xbd0] ;  /* 0x000bd00001147983 */ /* 0x000ea80000300a00 */
[----:B------:R-:W2:Y:S01]  /*145f0*/  LDL.LU.64 R18, [R1+0xbb8] ;  /* 0x000bb80001127983 */ /* 0x000ea20000300a00 */
[----:B-1----:R-:W-:-:S05]  /*14600*/  IMAD.MOV.U32 R6, RZ, RZ, R7 ;  /* 0x000000ffff067224 */ /* 0x002fca00078e0007 */
[----:B------:R-:W-:Y:S04]  /*14610*/  STL [R1+0x798], R6 ;  /* 0x0007980601007387 */ /* 0x000fe80000100800 */
[----:B------:R1:W-:Y:S04]  /*14620*/  STL [R1+0x7a4], R2 ;  /* 0x0007a40201007387 */ /* 0x0003e80000100800 */
[----:B------:R-:W2:Y:S04]  /*14630*/  LDL.LU.64 R16, [R1+0xba0] ;  /* 0x000ba00001107983 */ /* 0x000ea80000300a00 */
[----:B------:R-:W2:Y:S01]  /*14640*/  LDL.LU.64 R14, [R1+0xb80] ;  /* 0x000b8000010e7983 */ /* 0x000ea20000300a00 */
[----:B-1----:R-:W-:-:S05]  /*14650*/  MOV R2, R3 ;  /* 0x0000000300027202 */ /* 0x002fca0000000f00 */
[----:B------:R1:W-:Y:S04]  /*14660*/  STL [R1+0x7a0], R2 ;  /* 0x0007a00201007387 */ /* 0x0003e80000100800 */
[----:B------:R-:W-:Y:S04]  /*14670*/  STL [R1+0x7ac], R188 ;  /* 0x0007acbc01007387 */ /* 0x000fe80000100800 */
[----:B------:R-:W2:Y:S01]  /*14680*/  LDL.LU.64 R12, [R1+0xb68] ;  /* 0x000b6800010c7983 */ /* 0x000ea20000300a00 */
[----:B-1----:R-:W-:-:S03]  /*14690*/  IMAD.MOV.U32 R2, RZ, RZ, R189 ;  /* 0x000000ffff027224 */ /* 0x002fc600078e00bd */
[----:B------:R-:W2:Y:S04]  /*146a0*/  LDL.LU.64 R10, [R1+0xb48] ;  /* 0x000b4800010a7983 */ /* 0x000ea80000300a00 */
[----:B------:R1:W-:Y:S04]  /*146b0*/  STL [R1+0x7a8], R2 ;  /* 0x0007a80201007387 */ /* 0x0003e80000100800 */
[----:B------:R1:W-:Y:S04]  /*146c0*/  STL [R1+0x7b4], R182 ;  /* 0x0007b4b601007387 */ /* 0x0003e80000100800 */
        /* <DEDUP_REMOVED lines=8> */
[----:B------:R1:W-:Y:S02]  /*14750*/  STL [R1+0x7b8], R2 ;  /* 0x0007b80201007387 */ /* 0x0003e40000100800 */
[----:B-1----:R-:W-:Y:S02]  /*14760*/  MOV R2, R5 ;  /* 0x0000000500027202 */ /* 0x002fe40000000f00 */
[----:B------:R1:W-:Y:S04]  /*14770*/  STL [R1+0x7c4], R4 ;  /* 0x0007c40401007387 */ /* 0x0003e80000100800 */
[----:B------:R-:W2:Y:S04]  /*14780*/  LDL.LU.64 R188, [R1+0xbd8] ;  /* 0x000bd80001bc7983 */ /* 0x000ea80000300a00 */
[----:B-1----:R-:W2:Y:S04]  /*14790*/  LDL.LU.64 R4, [R1+0xbc0] ;  /* 0x000bc00001047983 */ /* 0x002ea80000300a00 */
[----:B------:R1:W-:Y:S01]  /*147a0*/  STL [R1+0x7c0], R2 ;  /* 0x0007c00201007387 */ /* 0x0003e20000100800 */
[----:B----4-:R-:W-:-:S03]  /*147b0*/  IMAD.MOV.U32 R176, RZ, RZ, R191 ;  /* 0x000000ffffb07224 */ /* 0x010fc600078e00bf */
[----:B------:R4:W-:Y:S04]  /*147c0*/  STL [R1+0x7cc], R190 ;  /* 0x0007ccbe01007387 */ /* 0x0009e80000100800 */
[----:B-1----:R-:W2:Y:S04]  /*147d0*/  LDL.LU.64 R2, [R1+0xba8] ;  /* 0x000ba80001027983 */ /* 0x002ea80000300a00 */
[----:B---3--:R-:W-:Y:S04]  /*147e0*/  STL [R1+0x7d4], R152 ;  /* 0x0007d49801007387 */ /* 0x008fe80000100800 */
[----:B------:R1:W-:Y:S04]  /*147f0*/  STL [R1+0x7c8], R176 ;  /* 0x0007c8b001007387 */ /* 0x0003e80000100800 */
[----:B----4-:R-:W3:Y:S01]  /*14800*/  LDL.LU.64 R190, [R1+0xb88] ;  /* 0x000b880001be7983 */ /* 0x010ee20000300a00 */
[----:B-1----:R-:W-:-:S03]  /*14810*/  IMAD.MOV.U32 R176, RZ, RZ, R153 ;  /* 0x000000ffffb07224 */ /* 0x002fc600078e0099 */
[----:B------:R1:W5:Y:S04]  /*14820*/  LDL.LU.64 R152, [R1+0xcb8] ;  /* 0x000cb80001987983 */ /* 0x0003680000300a00 */
[----:B------:R-:W-:Y:S04]  /*14830*/  STL [R1+0x7dc], R186 ;  /* 0x0007dcba01007387 */ /* 0x000fe80000100800 */
[----:B------:R4:W-:Y:S02]  /*14840*/  STL [R1+0x7d0], R176 ;  /* 0x0007d0b001007387 */ /* 0x0009e40000100800 */
[----:B----4-:R-:W-:-:S02]  /*14850*/  IMAD.MOV.U32 R176, RZ, RZ, R187 ;  /* 0x000000ffffb07224 */ /* 0x010fc400078e00bb */
[----:B------:R-:W4:Y:S04]  /*14860*/  LDL.LU.64 R186, [R1+0xcb0] ;  /* 0x000cb00001ba7983 */ /* 0x000f280000300a00 */
[----:B--2---:R-:W-:Y:S04]  /*14870*/  STL [R1+0x7e4], R20 ;  /* 0x0007e41401007387 */ /* 0x004fe80000100800 */
[----:B------:R2:W-:Y:S02]  /*14880*/  STL [R1+0x7d8], R176 ;  /* 0x0007d8b001007387 */ /* 0x0005e40000100800 */
[----:B--2---:R-:W-:-:S02]  /*14890*/  MOV R176, R21 ;  /* 0x0000001500b07202 */ /* 0x004fc40000000f00 */
[----:B------:R1:W5:Y:S04]  /*148a0*/  LDL.LU.64 R20, [R1+0xca8] ;  /* 0x000ca80001147983 */ /* 0x0003680000300a00 */
[----:B------:R-:W-:Y:S04]  /*148b0*/  STL [R1+0x7ec], R18 ;  /* 0x0007ec1201007387 */ /* 0x000fe80000100800 */
[----:B------:R2:W-:Y:S02]  /*148c0*/  STL [R1+0x7e0], R176 ;  /* 0x0007e0b001007387 */ /* 0x0005e40000100800 */
[----:B--2---:R-:W-:-:S02]  /*148d0*/  IMAD.MOV.U32 R176, RZ, RZ, R19 ;  /* 0x000000ffffb07224 */ /* 0x004fc400078e0013 */
        /* <DEDUP_REMOVED lines=28> */
[----:B------:R-:W2:Y:S04]  /*14aa0*/  LDL.LU R183, [R1+0xc6c] ;  /* 0x000c6c0001b77983 */ /* 0x000ea80000300800 */
[----:B------:R-:W-:Y:S04]  /*14ab0*/  STL [R1+0x82c], R184 ;  /* 0x00082cb801007387 */ /* 0x000fe80000100800 */
[----:B------:R1:W-:Y:S02]  /*14ac0*/  STL [R1+0x820], R176 ;  /* 0x000820b001007387 */ /* 0x0003e40000100800 */
[----:B-1----:R-:W-:-:S02]  /*14ad0*/  IMAD.MOV.U32 R176, RZ, RZ, R185 ;  /* 0x000000ffffb07224 */ /* 0x002fc400078e00b9 */
[----:B------:R-:W2:Y:S04]  /*14ae0*/  LDL.LU R185, [R1+0xc68] ;  /* 0x000c680001b97983 */ /* 0x000ea80000300800 */
[----:B------:R-:W-:Y:S04]  /*14af0*/  STL [R1+0x834], R188 ;  /* 0x000834bc01007387 */ /* 0x000fe80000100800 */
[----:B------:R1:W-:Y:S02]  /*14b00*/  STL [R1+0x828], R176 ;  /* 0x000828b001007387 */ /* 0x0003e40000100800 */
[----:B-1----:R-:W-:-:S02]  /*14b10*/  IMAD.MOV.U32 R176, RZ, RZ, R189 ;  /* 0x000000ffffb07224 */ /* 0x002fc400078e00bd */
[----:B------:R1:W5:Y:S04]  /*14b20*/  LDL.LU.64 R188, [R1+0xc60] ;  /* 0x000c600001bc7983 */ /* 0x0003680000300a00 */
[----:B------:R-:W-:Y:S04]  /*14b30*/  STL [R1+0x83c], R4 ;  /* 0x00083c0401007387 */ /* 0x000fe80000100800 */
[----:B------:R1:W-:Y:S02]  /*14b40*/  STL [R1+0x830], R176 ;  /* 0x000830b001007387 */ /* 0x0003e40000100800 */
[----:B-1----:R-:W-:-:S02]  /*14b50*/  IMAD.MOV.U32 R176, RZ, RZ, R5 ;  /* 0x000000ffffb07224 */ /* 0x002fc400078e0005 */
[----:B------:R1:W5:Y:S04]  /*14b60*/  LDL.LU.64 R4, [R1+0xc58] ;  /* 0x000c580001047983 */ /* 0x0003680000300a00 */
[----:B------:R-:W-:Y:S04]  /*14b70*/  STL [R1+0x844], R2 ;  /* 0x0008440201007387 */ /* 0x000fe80000100800 */
[----:B------:R1:W-:Y:S02]  /*14b80*/  STL [R1+0x838], R176 ;  /* 0x000838b001007387 */ /* 0x0003e40000100800 */
[----:B-1----:R-:W-:-:S02]  /*14b90*/  MOV R176, R3 ;  /* 0x0000000300b07202 */ /* 0x002fc40000000f00 */
[----:B------:R1:W5:Y:S04]  /*14ba0*/  LDL.LU.64 R2, [R1+0xc50] ;  /* 0x000c500001027983 */ /* 0x0003680000300a00 */
[----:B------:R1:W-:Y:S04]  /*14bb0*/  STL [R1+0x840], R176 ;  /* 0x000840b001007387 */ /* 0x0003e80000100800 */
[----:B---3--:R-:W-:Y:S01]  /*14bc0*/  STL [R1+0x84c], R190 ;  /* 0x00084cbe01007387 */ /* 0x008fe20000100800 */
[----:B-1----:R-:W-:-:S05]  /*14bd0*/  IMAD.MOV.U32 R176, RZ, RZ, R191 ;  /* 0x000000ffffb07224 */ /* 0x002fca00078e00bf */
[----:B------:R1:W-:Y:S01]  /*14be0*/  STL [R1+0x848], R176 ;  /* 0x000848b001007387 */ /* 0x0003e20000100800 */
[----:B------:R-:W-:Y:S02]  /*14bf0*/  MOV R181, RZ ;  /* 0x000000ff00b57202 */ /* 0x000fe40000000f00 */
[----:B------:R-:W-:Y:S02]  /*14c00*/  CS2R R122, SRZ ;  /* 0x00000000007a7805 */ /* 0x000fe4000001ff00 */
[----:B------:R-:W-:Y:S02]  /*14c10*/  CS2R R124, SRZ ;  /* 0x00000000007c7805 */ /* 0x000fe4000001ff00 */
[----:B------:R-:W-:Y:S02]  /*14c20*/  CS2R R126, SRZ ;  /* 0x00000000007e7805 */ /* 0x000fe4000001ff00 */
[----:B------:R-:W-:Y:S02]  /*14c30*/  CS2R R128, SRZ ;  /* 0x0000000000807805 */ /* 0x000fe4000001ff00 */
[----:B------:R-:W-:-:S02]  /*14c40*/  CS2R R130, SRZ ;  /* 0x0000000000827805 */ /* 0x000fc4000001ff00 */
[----:B------:R-:W-:Y:S02]  /*14c50*/  CS2R R132, SRZ ;  /* 0x0000000000847805 */ /* 0x000fe4000001ff00 */
[----:B----4-:R-:W-:-:S04]  /*14c60*/  SHF.R.S32.HI R24, RZ, 0x1f, R187 ;  /* 0x0000001fff187819 */ /* 0x010fc800000114bb */
[----:B------:R-:W-:-:S04]  /*14c70*/  LEA.HI R24, R24, R187, RZ, 0x7 ;  /* 0x000000bb18187211 */ /* 0x000fc800078f38ff */
[----:B-1----:R-:W-:Y:S02]  /*14c80*/  SHF.R.S32.HI R176, RZ, 0x7, R24 ;  /* 0x00000007ffb07819 */ /* 0x002fe40000011418 */
        /* <DEDUP_REMOVED lines=56> */
[----:B------:R-:W-:Y:S01]  /*15010*/  CS2R R54, SRZ ;  /* 0x0000000000367805 */ /* 0x000fe2000001ff00 */
[----:B------:R-:W-:Y:S01]  /*15020*/  VIADD R176, R176, 0xfffffffe ;  /* 0xfffffffeb0b07836 */ /* 0x000fe20000000000 */
[----:B------:R-:W-:Y:S01]  /*15030*/  UMOV UR60, 0x1 ;  /* 0x00000001003c7882 */ /* 0x000fe20000000000 */
[----:B------:R-:W-:Y:S01]  /*15040*/  UMOV UR7, 0xffffffff ;  /* 0xffffffff00077882 */ /* 0x000fe20000000000 */
[----:B--2---:R-:W-:-:S04]  /*15050*/  SHF.R.S32.HI R182, RZ, 0x1f, R183 ;  /* 0x0000001fffb67819 */ /* 0x004fc800000114b7 */
[C---:B------:R-:W-:Y:S01]  /*15060*/  SHF.L.U64.HI R182, R183.reuse, 0x2, R182 ;  /* 0x00000002b7b67819 */ /* 0x040fe200000102b6 */
[----:B------:R-:W-:Y:S01]  /*15070*/  IMAD.SHL.U32 R183, R183, 0x4, RZ ;  /* 0x00000004b7b77824 */ /* 0x000fe200078e00ff */
[----:B------:R-:W-:-:S04]  /*15080*/  SHF.R.S32.HI R184, RZ, 0x1f, R185 ;  /* 0x0000001fffb87819 */ /* 0x000fc800000114b9 */
[C---:B------:R-:W-:Y:S01]  /*15090*/  SHF.L.U64.HI R184, R185.reuse, 0x2, R184 ;  /* 0x00000002b9b87819 */ /* 0x040fe200000102b8 */
[----:B------:R-:W-:-:S07]  /*150a0*/  IMAD.SHL.U32 R185, R185, 0x4, RZ ;  /* 0x00000004b9b97824 */ /* 0x000fce00078e00ff */
.L_x_1:
[----:B------:R-:W-:Y:S01]  /*150b0*/  UIADD3 UR7, UR7, 0x1, URZ ;  /* 0x0000000107077890 */ /* 0x000fe2000fffe03f */
[----:B------:R-:W-:-:S04]  /*150c0*/  DEPBAR.LE SB0, 0x2 ;  /* 0x000080800000791a */ /* 0x000fc80000000000 */
[----:B------:R-:W-:Y:S01]  /*150d0*/  BAR.SYNC.DEFER_BLOCKING 0x0 ;  /* 0x0000000000007b1d */ /* 0x000fe20000010000 */
[----:B------:R-:W-:Y:S02]  /*150e0*/  UISETP.GT.AND UP0, UPT, UR7, 0x2, UPT ;  /* 0x000000020700788c */ /* 0x000fe4000bf04270 */
[----:B------:R-:W-:Y:S02]  /*150f0*/  UIADD3 UR60, UR60, 0x1, URZ ;  /* 0x000000013c3c7890 */ /* 0x000fe4000fffe03f */
[----:B------:R-:W-:-:S03]  /*15100*/  USEL UR7, UR7, URZ, !UP0 ;  /* 0x0000003f07077287 */ /* 0x000fc6000c000000 */
[----:B------:R-:W1:Y:S01]  /*15110*/  LDC R190, c[0x0][0x230] ;  /* 0x00008c00ffbe7b82 */ /* 0x000e620000000800 */
[----:B------:R-:W-:Y:S01]  /*15120*/  UMOV UR49, 0x40000040 ;  /* 0x4000004000317882 */ /* 0x000fe20000000000 */
[----:B------:R-:W-:Y:S01]  /*15130*/  UMOV UR51, 0x40000040 ;  /* 0x4000004000337882 */ /* 0x000fe20000000000 */
[----:B------:R-:W-:Y:S01]  /*15140*/  ULEA UR9, UR7, UR6, 0xf ;  /* 0x0000000607097291 */ /* 0x000fe2000f8e783f */
[----:B-----5:R-:W-:Y:S01]  /*15150*/  STL [R1+0xc68], R2 ;  /* 0x000c680201007387 */ /* 0x020fe20000100800 */
[----:B------:R-:W-:Y:S02]  /*15160*/  ULEA UR8, UR7, UR6, 0x11 ;  /* 0x0000000607087291 */ /* 0x000fe4000f8e883f */
[----:B------:R-:W-:Y:S01]  /*15170*/  UIADD3 UR9, UR9, 0x60000, URZ ;  /* 0x0006000009097890 */ /* 0x000fe2000fffe03f */
[----:B------:R-:W-:Y:S01]  /*15180*/  STL [R1+0xc5c], R189 ;  /* 0x000c5cbd01007387 */ /* 0x000fe20000100800 */
[----:B------:R-:W-:Y:S01]  /*15190*/  USHF.R.U32.HI UR8, URZ, 0x4, UR8 ;  /* 0x000000043f087899 */ /* 0x000fe20008011608 */
[----:B------:R-:W2:Y:S01]  /*151a0*/  LDC R176, c[0x0][0x230] ;  /* 0x00008c00ffb07b82 */ /* 0x000ea20000000800 */
[----:B------:R-:W-:Y:S01]  /*151b0*/  USHF.R.U32.HI UR9, URZ, 0x4, UR9 ;  /* 0x000000043f097899 */ /* 0x000fe20008011609 */
[----:B------:R-:W-:Y:S01]  /*151c0*/  STL [R1+0xc58], R188 ;  /* 0x000c58bc01007387 */ /* 0x000fe20000100800 */
[----:B------:R-:W-:-:S02]  /*151d0*/  USGXT.U32 UR48, UR8, 0xe ;  /* 0x0000000e0830789a */ /* 0x000fc40008000000 */
[----:B------:R-:W-:Y:S01]  /*151e0*/  USGXT.U32 UR50, UR9, 0xe ;  /* 0x0000000e0932789a */ /* 0x000fe20008000000 */
[----:B------:R-:W-:Y:S01]  /*151f0*/  STL [R1+0xc54], R5 ;  /* 0x000c540501007387 */ /* 0x000fe20000100800 */
[----:B------:R-:W-:Y:S01]  /*15200*/  UIADD3 UR52, UP0, UR48, 0x2, URZ ;  /* 0x0000000230347890 */ /* 0x000fe2000ff1e03f */
[----:B------:R-:W-:Y:S01]  /*15210*/  WARPGROUP.ARRIVE ;  /* 0x00000000000079c5 */ /* 0x000fe20000000000 */
[----:B------:R-:W-:Y:S01]  /*15220*/  UIADD3 UR54, UP1, UR50, 0x2, URZ ;  /* 0x0000000232367890 */ /* 0x000fe2000ff3e03f */
[----:B------:R3:W-:Y:S01]  /*15230*/  STL [R1+0xc50], R3 ;  /* 0x000c500301007387 */ /* 0x0007e20000100800 */
[----:B------:R-:W-:Y:S01]  /*15240*/  UMOV UR8, URZ ;  /* 0x0000003f00087c82 */ /* 0x000fe20008000000 */
[----:B------:R-:W-:Y:S01]  /*15250*/  UMOV UR9, URZ ;  /* 0x0000003f00097c82 */ /* 0x000fe20008000000 */
[----:B------:R-:W-:Y:S01]  /*15260*/  UIADD3.X UR53, UR8, 0x40000040, URZ, UP0, !UPT ;  /* 0x4000004008357890 */ /* 0x000fe200087fe43f */
[----:B------:R-:W-:Y:S01]  /*15270*/  HGMMA.64x64x8.F32.TF32 R120, gdesc[UR48], R120 ;  /* 0x04e00000307879f0 */ /* 0x000fe20008702878 */
[----:B------:R-:W-:Y:S01]  /*15280*/  UIADD3.X UR55, UR9, 0x40000040, URZ, UP1, !UPT ;  /* 0x4000004009377890 */ /* 0x000fe20008ffe43f */
[----:B------:R4:W-:Y:S01]  /*15290*/  STL [R1+0xc4c], R0 ;  /* 0x000c4c0001007387 */ /* 0x0009e20000100800 */
[----:B------:R-:W-:Y:S01]  /*152a0*/  UIADD3.64 UR12, UR52, 0x2, URZ ;  /* 0x00000002340c7897 */ /* 0x000fe2000fffe03f */
[----:B-1----:R-:W-:Y:S01]  /*152b0*/  VIADD R190, R190, 0x7f ;  /* 0x0000007fbebe7836 */ /* 0x002fe20000000000 */
[----:B------:R-:W-:Y:S01]  /*152c0*/  UIADD3.64 UR14, UR54, 0x2, URZ ;  /* 0x00000002360e7897 */ /* 0x000fe2000fffe03f */
[----:B---3--:R-:W3:Y:S01]  /*152d0*/  LDL.LU R3, [R1+0x50] ;  /* 0x0000500001037983 */ /* 0x008ee20000300800 */
[----:B------:R-:W-:-:S02]  /*152e0*/  UIADD3.64 UR8, UR52, 0x4, URZ ;  /* 0x0000000434087897 */ /* 0x000fc4000fffe03f */
[----:B------:R-:W-:Y:S01]  /*152f0*/  UIADD3.64 UR10, UR54, 0x4, URZ ;  /* 0x00000004360a7897 */ /* 0x000fe2000fffe03f */
[----:B------:R-:W-:Y:S01]  /*15300*/  SHF.R.S32.HI R187, RZ, 0x1f, R190 ;  /* 0x0000001fffbb7819 */ /* 0x000fe200000114be */
[----:B------:R-:W-:Y:S01]  /*15310*/  UIADD3.64 UR44, UR52, 0x802, URZ ;  /* 0x00000802342c7897 */ /* 0x000fe2000fffe03f */
[----:B----4-:R-:W4:Y:S01]  /*15320*/  LDL.LU R0, [R1+0x54] ;  /* 0x0000540001007983 */ /* 0x010f220000300800 */
[----:B------:R-:W-:Y:S01]  /*15330*/  UIADD3.64 UR46, UR54, 0x202, URZ ;  /* 0x00000202362e7897 */ /* 0x000fe2000fffe03f */
[----:B--2---:R-:W-:Y:S01]  /*15340*/  VIADD R176, R176, 0xffffff00 ;  /* 0xffffff00b0b07836 */ /* 0x004fe20000000000 */
[----:B------:R-:W-:Y:S01]  /*15350*/  UIADD3.64 UR40, UR52, 0x804, URZ ;  /* 0x0000080434287897 */ /* 0x000fe2000fffe03f */
[----:B------:R-:W-:Y:S01]  /*15360*/  LEA.HI R187, R187, R190, RZ, 0x7 ;  /* 0x000000bebbbb7211 */ /* 0x000fe200078f38ff */
[----:B------:R-:W-:Y:S01]  /*15370*/  UIADD3.64 UR42, UR54, 0x204, URZ ;  /* 0x00000204362a7897 */ /* 0x000fe2000fffe03f */
[----:B------:R-:W-:Y:S01]  /*15380*/  IMAD R176, R181, -0x80, R176 ;  /* 0xffffff80b5b07824 */ /* 0x000fe200078e02b0 */
[----:B------:R-:W-:Y:S01]  /*15390*/  UIADD3.64 UR36, UR52, 0xffe, URZ ;  /* 0x00000ffe34247897 */ /* 0x000fe2000fffe03f */
[----:B------:R-:W-:Y:S01]  /*153a0*/  SHF.R.S32.HI R187, RZ, 0x7, R187 ;  /* 0x00000007ffbb7819 */ /* 0x000fe200000114bb */
[----:B------:R-:W-:Y:S01]  /*153b0*/  UIADD3.64 UR38, UR54, 0x3fe, URZ ;  /* 0x000003fe36267897 */ /* 0x000fe2000fffe03f */
[----:B------:R-:W-:Y:S01]  /*153c0*/  IADD3 R8, P3, R8, R183, RZ ;  /* 0x000000b708087210 */ /* 0x000fe20007f7e0ff */
[----:B------:R-:W-:Y:S01]  /*153d0*/  UIADD3.64 UR32, UR52, 0x1000, URZ ;  /* 0x0000100034207897 */ /* 0x000fe2000fffe03f */
[----:B------:R-:W-:Y:S01]  /*153e0*/  IADD3 R187, R187, -0x2, RZ ;  /* 0xfffffffebbbb7810 */ /* 0x000fe20007ffe0ff */
[----:B------:R-:W-:Y:S01]  /*153f0*/  UIADD3.64 UR34, UR54, 0x400, URZ ;  /* 0x0000040036227897 */ /* 0x000fe2000fffe03f */
[----:B------:R-:W-:Y:S01]  /*15400*/  ISETP.GT.AND P1, PT, R176, RZ, PT ;  /* 0x000000ffb000720c */ /* 0x000fe20003f24270 */
[----:B------:R-:W-:Y:S01]  /*15410*/  UIADD3.64 UR28, UR52, 0x1002, URZ ;  /* 0x00001002341c7897 */ /* 0x000fe2000fffe03f */
[----:B------:R-:W-:Y:S01]  /*15420*/  ISETP.GE.AND P0, PT, R181, R187, PT ;  /* 0x000000bbb500720c */ /* 0x000fe20003f06270 */
[----:B------:R-:W-:-:S02]  /*15430*/  UIADD3.64 UR30, UR54, 0x402, URZ ;  /* 0x00000402361e7897 */ /* 0x000fc4000fffe03f */
[----:B------:R-:W-:Y:S02]  /*15440*/  UIADD3.64 UR24, UR52, 0x1004, URZ ;  /* 0x0000100434187897 */ /* 0x000fe4000fffe03f */
[----:B------:R-:W-:Y:S02]  /*15450*/  UIADD3.64 UR26, UR54, 0x404, URZ ;  /* 0x00000404361a7897 */ /* 0x000fe4000fffe03f */
[----:B------:R-:W-:Y:S02]  /*15460*/  UIADD3.64 UR20, UR52, 0x17fe, URZ ;  /* 0x000017fe34147897 */ /* 0x000fe4000fffe03f */
[----:B------:R-:W-:Y:S02]  /*15470*/  UIADD3.64 UR22, UR54, 0x5fe, URZ ;  /* 0x000005fe36167897 */ /* 0x000fe4000fffe03f */
[----:B------:R-:W-:Y:S02]  /*15480*/  UIADD3.64 UR16, UR52, 0x1800, URZ ;  /* 0x0000180034107897 */ /* 0x000fe4000fffe03f */
[----:B------:R-:W-:-:S02]  /*15490*/  UIADD3.64 UR18, UR54, 0x600, URZ ;  /* 0x0000060036127897 */ /* 0x000fc4000fffe03f */
[----:B------:R-:W-:Y:S02]  /*154a0*/  UIADD3.64 UR48, UR52, 0x1fe, URZ ;  /* 0x000001fe34307897 */ /* 0x000fe4000fffe03f */
[----:B------:R-:W-:Y:S01]  /*154b0*/  UIADD3.64 UR56, UR52, 0x200, URZ ;  /* 0x0000020034387897 */ /* 0x000fe2000fffe03f */
[----:B------:R-:W-:Y:S01]  /*154c0*/  UMOV UR58, UR54 ;  /* 0x00000036003a7c82 */ /* 0x000fe20008000000 */
[----:B------:R-:W-:Y:S01]  /*154d0*/  UMOV UR59, UR55 ;  /* 0x00000037003b7c82 */ /* 0x000fe20008000000 */
[----:B------:R-:W-:Y:S01]  /*154e0*/  HGMMA.64x64x8.F32.TF32 R120, gdesc[UR52], R120 ;  /* 0x04e00000347879f0 */ /* 0x000fe20008702878 */
[----:B------:R-:W-:Y:S01]  /*154f0*/  UISETP.GT.AND UP0, UPT, UR60, 0x2, UPT ;  /* 0x000000023c00788c */ /* 0x000fe2000bf04270 */
[----:B------:R-:W2:Y:S02]  /*15500*/  LDL.LU R188, [R1+0x60] ;  /* 0x0000600001bc7983 */ /* 0x000ea40000300800 */
[----:B------:R-:W-:Y:S01]  /*15510*/  HGMMA.64x64x8.F32.TF32 R120, gdesc[UR12], R120 ;  /* 0x04e000000c7879f0 */ /* 0x000fe20008702878 */
[----:B------:R-:W-:Y:S01]  /*15520*/  UIADD3.64 UR12, UR52, 0x1802, URZ ;  /* 0x00001802340c7897 */ /* 0x000fe2000fffe03f */
[----:B------:R-:W-:Y:S01]  /*15530*/  SEL R187, RZ, 0x4, !P1 ;  /* 0x00000004ffbb7807 */ /* 0x000fe20004800000 */
[----:B------:R-:W-:Y:S01]  /*15540*/  UIADD3.64 UR14, UR54, 0x602, URZ ;  /* 0x00000602360e7897 */ /* 0x000fe2000fffe03f */
[----:B------:R-:W-:Y:S01]  /*15550*/  IMAD.X R9, R9, 0x1, R182, P3 ;  /* 0x0000000109097824 */ /* 0x000fe200018e06b6 */
[----:B------:R-:W-:Y:S01]  /*15560*/  USEL UR60, UR60, URZ, !UP0 ;  /* 0x0000003f3c3c7287 */ /* 0x000fe2000c000000 */
[----:B------:R-:W-:Y:S01]  /*15570*/  IADD3 R10, P4, R10, R183, RZ ;  /* 0x000000b70a0a7210 */ /* 0x000fe20007f9e0ff */
[----:B------:R-:W2:Y:S01]  /*15580*/  LDL.LU R2, [R1+0x64] ;  /* 0x0000640001027983 */ /* 0x000ea20000300800 */
[----:B------:R-:W-:Y:S01]  /*15590*/  HGMMA.64x64x8.F32.TF32 R120, gdesc[UR8], R120 ;  /* 0x04e00000087879f0 */ /* 0x000fe20008702878 */
[----:B------:R-:W-:-:S02]  /*155a0*/  UIADD3.64 UR8, UR52, 0x7fe, URZ ;  /* 0x000007fe34087897 */ /* 0x000fc4000fffe03f */
[----:B------:R-:W-:-:S09]  /*155b0*/  UIADD3.64 UR10, UR54, 0x1fe, URZ ;  /* 0x000001fe360a7897 */ /* 0x000fd2000fffe03f */
[----:B------:R-:W-:Y:S01]  /*155c0*/  HGMMA.64x64x8.F32.TF32 R120, gdesc[UR8], R120 ;  /* 0x04e00000087879f0 */ /* 0x000fe20008702878 */
[----:B------:R-:W-:Y:S02]  /*155d0*/  UIADD3.64 UR8, UR52, 0x800, URZ ;  /* 0x0000080034087897 */ /* 0x000fe4000fffe03f */
[----:B------:R-:W-:-:S09]  /*155e0*/  UIADD3.64 UR10, UR54, 0x200, URZ ;  /* 0x00000200360a7897 */ /* 0x000fd2000fffe03f */
[----:B------:R-:W-:Y:S01]  /*155f0*/  HGMMA.64x64x8.F32.TF32 R120, gdesc[UR8], R120 ;  /* 0x04e00000087879f0 */ /* 0x000fe20008702878 */
[----:B------:R-:W-:Y:S02]  /*15600*/  UIADD3.64 UR8, UR52, 0x1804, URZ ;  /* 0x0000180434087897 */ /* 0x000fe4000fffe03f */
[----:B------:R-:W-:Y:S01]  /*15610*/  UIADD3.64 UR10, UR54, 0x604, URZ ;  /* 0x00000604360a7897 */ /* 0x000fe2000fffe03f */
[----:B------:R-:W-:Y:S01]  /*15620*/  HGMMA.64x64x8.F32.TF32 R120, gdesc[UR44], R120 ;  /* 0x04e000002c7879f0 */ /* 0x000fe20008702878 */
[----:B------:R-:W-:-:S03]  /*15630*/  UIADD3.64 UR44, UR54, 0x4, URZ ;  /* 0x00000004362c7897 */ /* 0x000fc6000fffe03f */
        /* <DEDUP_REMOVED lines=21> */
[----:B------:R-:W-:Y:S01]  /*15790*/  UIADD3.64 UR56, UR52, 0x202, URZ ;  /* 0x0000020234387897 */ /* 0x000fe2000fffe03f */
[----:B------:R-:W-:Y:S01]  /*157a0*/  UMOV UR58, UR40 ;  /* 0x00000028003a7c82 */ /* 0x000fe20008000000 */
[----:B------:R-:W-:Y:S01]  /*157b0*/  UMOV UR59, UR41 ;  /* 0x00000029003b7c82 */ /* 0x000fe20008000000 */
[----:B------:R-:W-:-:S06]  /*157c0*/  UIADD3.64 UR40, UR54, 0x1fe, URZ ;  /* 0x000001fe36287897 */ /* 0x000fcc000fffe03f */
        /* <DEDUP_REMOVED lines=49> */
[----:B------:R-:W-:-:S07]  /*15ae0*/  UMOV UR59, UR41 ;  /* 0x00000029003b7c82 */ /* 0x000fce0008000000 */
        /* <DEDUP_REMOVED lines=9> */
[----:B------:R-:W-:Y:S01]  /*15b80*/  UMOV UR56, UR44 ;  /* 0x0000002c00387c82 */ /* 0x000fe20008000000 */
[----:B------:R-:W-:Y:S01]  /*15b90*/  UMOV UR57, UR45 ;  /* 0x0000002d00397c82 */ /* 0x000fe20008000000 */
[----:B------:R-:W-:Y:S01]  /*15ba0*/  UIADD3.64 UR44, UR52, 0xc02, URZ ;  /* 0x00000c02342c7897 */ /* 0x000fe2000fffe03f */
[----:B------:R-:W-:Y:S01]  /*15bb0*/  UMOV UR58, UR36 ;  /* 0x00000024003a7c82 */ /* 0x000fe20008000000 */
[----:B------:R-:W-:Y:S01]  /*15bc0*/  UMOV UR59, UR37 ;  /* 0x00000025003b7c82 */ /* 0x000fe20008000000 */
[----:B------:R-:W-:-:S06]  /*15bd0*/  UIADD3.64 UR36, UR52, 0x13fe, URZ ;  /* 0x000013fe34247897 */ /* 0x000fcc000fffe03f */
[----:B------:R-:W-:Y:S01]  /*15be0*/  HGMMA.64x64x8.F32.TF32 R56, gdesc[UR44], R56 ;  /* 0x04e000002c3879f0 */ /* 0x000fe20008702838 */
[----:B------:R-:W-:Y:S01]  /*15bf0*/  UMOV UR44, UR40 ;  /* 0x00000028002c7c82 */ /* 0x000fe20008000000 */
[----:B------:R-:W-:Y:S01]  /*15c00*/  UMOV UR45, UR41 ;  /* 0x00000029002d7c82 */ /* 0x000fe20008000000 */
[----:B------:R-:W-:-:S09]  /*15c10*/  UIADD3.64 UR40, UR52, 0xc04, URZ ;  /* 0x00000c0434287897 */ /* 0x000fd2000fffe03f */
        /* <DEDUP_REMOVED lines=21> */
[----:B------:R-:W-:-:S07]  /*15d70*/  UMOV UR51, UR55 ;  /* 0x0000003700337c82 */ /* 0x000fce0008000000 */
        /* <DEDUP_REMOVED lines=18> */
[----:B------:R-:W-:Y:S04]  /*15ea0*/  HGMMA.64x64x8.F32.TF32 R24, gdesc[UR48], R24 ;  /* 0x04e00000301879f0 */ /* 0x000fe80008702818 */
        /* <DEDUP_REMOVED lines=9> */
[----:B------:R-:W-:Y:S01]  /*15f40*/  HGMMA.64x64x8.F32.TF32 R24, gdesc[UR8], R24, gsb0 ;  /* 0x04e00000081879f0 */ /* 0x000fe20008002818 */
[----:B------:R-:W-:-:S02]  /*15f50*/  SEL R187, R187, RZ, !P0 ;  /* 0x000000ffbbbb7207 */ /* 0x000fc40004000000 */
[----:B------:R-:W-:Y:S02]  /*15f60*/  IADD3 R6, P1, R6, R183, RZ ;  /* 0x000000b706067210 */ /* 0x000fe40007f3e0ff */
[----:B------:R-:W-:Y:S01]  /*15f70*/  ISETP.NE.U32.AND P2, PT, R187, RZ, PT ;  /* 0x000000ffbb00720c */ /* 0x000fe20003f45070 */
[----:B------:R-:W-:Y:S02]  /*15f80*/  ULEA UR8, UR60, UR6, 0x11 ;  /* 0x000000063c087291 */ /* 0x000fe4000f8e883f */
[----:B------:R-:W-:Y:S01]  /*15f90*/  IMAD.X R7, R7, 0x1, R182, P1 ;  /* 0x0000000107077824 */ /* 0x000fe200008e06b6 */
[----:B------:R-:W-:-:S03]  /*15fa0*/  ISETP.GT.AND P1, PT, R176, 0x1, PT ;  /* 0x00000001b000780c */ /* 0x000fc60003f24270 */
[----:B------:R-:W-:Y:S01]  /*15fb0*/  VIADD R187, R4, UR8 ;  /* 0x0000000804bb7c36 */ /* 0x000fe20008000000 */
[----:B------:R-:W-:-:S04]  /*15fc0*/  SEL R190, RZ, 0x4, !P1 ;  /* 0x00000004ffbe7807 */ /* 0x000fc80004800000 */
[----:B------:R-:W-:-:S04]  /*15fd0*/  SEL R190, R190, RZ, !P0 ;  /* 0x000000ffbebe7207 */ /* 0x000fc80004000000 */
[----:B------:R-:W-:Y:S02]  /*15fe0*/  ISETP.NE.U32.AND P1, PT, R190, RZ, PT ;  /* 0x000000ffbe00720c */ /* 0x000fe40003f25070 */
[----:B------:R-:W-:Y:S01]  /*15ff0*/  IADD3 R12, P3, R12, R183, RZ ;  /* 0x000000b70c0c7210 */ /* 0x000fe20007f7e0ff */
[----:B------:R1:W-:Y:S01]  /*16000*/  STL [R1+0xc60], R181 ;  /* 0x000c60b501007387 */ /* 0x0003e20000100800 */
[----:B------:R-:W-:-:S03]  /*16010*/  IADD3.X R11, R11, R182, RZ, P4, !PT ;  /* 0x000000b60b0b7210 */ /* 0x000fc600027fe4ff */
[--C-:B------:R-:W-:Y:S01]  /*16020*/  IMAD.X R13, R13, 0x1, R182.reuse, P3 ;  /* 0x000000010d0d7824 */ /* 0x100fe200018e06b6 */
[-C--:B------:R-:W-:Y:S01]  /*16030*/  IADD3 R14, P4, R14, R183.reuse, RZ ;  /* 0x000000b70e0e7210 */ /* 0x080fe20007f9e0ff */
[----:B-1----:R-:W2:Y:S01]  /*16040*/  LDL.LU R181, [R1+0x5c] ;  /* 0x00005c0001b57983 */ /* 0x002ea20000300800 */
[----:B------:R-:W-:Y:S02]  /*16050*/  WARPGROUP.DEPBAR.LE gsb0, 0x1 ;  /* 0x00008000000079c5 */ /* 0x000fe40000010100 */
[----:B------:R-:W-:Y:S01]  /*16060*/  BAR.SYNC.DEFER_BLOCKING 0x0 ;  /* 0x0000000000007b1d */ /* 0x000fe20000010000 */
[----:B------:R-:W-:Y:S01]  /*16070*/  IADD3 R16, P3, R16, R183, RZ ;  /* 0x000000b710107210 */ /* 0x000fe20007f7e0ff */
[----:B------:R-:W-:-:S04]  /*16080*/  IMAD.X R15, R15, 0x1, R182, P4 ;  /* 0x000000010f0f7824 */ /* 0x000fc800020e06b6 */
[----:B------:R1:W-:Y:S04]  /*16090*/  STL [R1+0xc64], R4 ;  /* 0x000c640401007387 */ /* 0x0003e80000100800 */
[----:B------:R-:W-:Y:S01]  /*160a0*/  @!PT LDS RZ, [RZ] ;  /* 0x00000000fffff984 */ /* 0x000fe20000000800 */
[----:B------:R-:W-:Y:S01]  /*160b0*/  @!PT LDS RZ, [RZ] ;  /* 0x00000000fffff984 */ /* 0x000fe20000000800 */
[----:B------:R-:W-:Y:S01]  /*160c0*/  @!PT LDS RZ, [RZ] ;  /* 0x00000000fffff984 */ /* 0x000fe20000000800 */
[----:B------:R-:W-:Y:S04]  /*160d0*/  LDGSTS.E [R187], desc[UR4][R6.64], P2 ;  /* 0x0000000006bb7fae */ /* 0x000fe80009121844 */
[----:B------:R-:W-:Y:S01]  /*160e0*/  LDGSTS.E [R187+0x4000], desc[UR4][R8.64], P2 ;  /* 0x0400000008bb7fae */ /* 0x000fe20009121844 */
[----:B------:R-:W-:-:S03]  /*160f0*/  ISETP.GT.AND P2, PT, R176, 0x2, PT ;  /* 0x00000002b000780c */ /* 0x000fc60003f44270 */
[----:B-1----:R-:W2:Y:S01]  /*16100*/  LDL.LU R4, [R1+0x58] ;  /* 0x0000580001047983 */ /* 0x002ea20000300800 */
[----:B------:R-:W-:-:S03]  /*16110*/  SEL R190, RZ, 0x4, !P2 ;  /* 0x00000004ffbe7807 */ /* 0x000fc60005000000 */
[----:B------:R-:W-:Y:S01]  /*16120*/  LDGSTS.E [R187+0x4], desc[UR4][R10.64], P1 ;  /* 0x000040000abb7fae */ /* 0x000fe20008921844 */
[----:B------:R-:W-:-:S03]  /*16130*/  SEL R190, R190, RZ, !P0 ;  /* 0x000000ffbebe7207 */ /* 0x000fc60004000000 */
[----:B------:R-:W-:Y:S01]  /*16140*/  LDGSTS.E [R187+0x4004], desc[UR4][R12.64], P1 ;  /* 0x040040000cbb7fae */ /* 0x000fe20008921844 */
[----:B------:R-:W-:Y:S02]  /*16150*/  ISETP.NE.U32.AND P2, PT, R190, RZ, PT ;  /* 0x000000ffbe00720c */ /* 0x000fe40003f45070 */
[----:B------:R-:W-:Y:S01]  /*16160*/  ISETP.GT.AND P1, PT, R176, 0x3, PT ;  /* 0x00000003b000780c */ /* 0x000fe20003f24270 */
[----:B------:R-:W-:Y:S01]  /*16170*/  IMAD.X R17, R17, 0x1, R182, P3 ;  /* 0x0000000111117824 */ /* 0x000fe200018e06b6 */
[----:B------:R-:W-:Y:S02]  /*16180*/  IADD3 R18, P4, R18, R183, RZ ;  /* 0x000000b712127210 */ /* 0x000fe40007f9e0ff */
[----:B------:R-:W-:Y:S02]  /*16190*/  SEL R190, RZ, 0x4, !P1 ;  /* 0x00000004ffbe7807 */ /* 0x000fe40004800000 */
[----:B------:R-:W-:Y:S02]  /*161a0*/  IADD3.X R19, R19, R182, RZ, P4, !PT ;  /* 0x000000b613137210 */ /* 0x000fe400027fe4ff */
[----:B------:R-:W-:-:S02]  /*161b0*/  SEL R190, R190, RZ, !P0 ;  /* 0x000000ffbebe7207 */ /* 0x000fc40004000000 */
[----:B----4-:R-:W-:Y:S01]  /*161c0*/  IADD3 R0, P4, R0, R183, RZ ;  /* 0x000000b700007210 */ /* 0x010fe20007f9e0ff */
[----:B------:R-:W-:Y:S04]  /*161d0*/  LDGSTS.E [R187+0x8], desc[UR4][R14.64], P2 ;  /* 0x000080000ebb7fae */ /* 0x000fe80009121844 */
[----:B------:R-:W-:Y:S01]  /*161e0*/  LDGSTS.E [R187+0x4008], desc[UR4][R16.64], P2 ;  /* 0x0400800010bb7fae */ /* 0x000fe20009121844 */
[----:B------:R-:W-:Y:S01]  /*161f0*/  ISETP.GT.AND P2, PT, R176, 0x20, PT ;  /* 0x00000020b000780c */ /* 0x000fe20003f44270 */
[----:B---3--:R-:W-:Y:S01]  /*16200*/  IMAD.X R3, R3, 0x1, R182, P4 ;  /* 0x0000000103037824 */ /* 0x008fe200020e06b6 */
[----:B------:R-:W-:Y:S02]  /*16210*/  ISETP.NE.U32.AND P1, PT, R190, RZ, PT ;  /* 0x000000ffbe00720c */ /* 0x000fe40003f25070 */
[----:B------:R-:W-:Y:S01]  /*16220*/  SEL R190, RZ, 0x4, !P2 ;  /* 0x00000004ffbe7807 */ /* 0x000fe20005000000 */
[----:B------:R-:W-:Y:S03]  /*16230*/  STL [R1+0x54], R0 ;  /* 0x0000540001007387 */ /* 0x000fe60000100800 */
[----:B------:R-:W-:Y:S01]  /*16240*/  SEL R190, R190, RZ, !P0 ;  /* 0x000000ffbebe7207 */ /* 0x000fe20004000000 */
[----:B------:R1:W-:Y:S01]  /*16250*/  STL [R1+0x50], R3 ;  /* 0x0000500301007387 */ /* 0x0003e20000100800 */
[----:B------:R-:W-:-:S03]  /*16260*/  MOV R191, R3 ;  /* 0x0000000300bf7202 */ /* 0x000fc60000000f00 */
[----:B------:R-:W3:Y:S01]  /*16270*/  LDL.LU R189, [R1+0x68] ;  /* 0x0000680001bd7983 */ /* 0x000ee20000300800 */
[----:B------:R-:W-:Y:S01]  /*16280*/  ISETP.NE.U32.AND P2, PT, R190, RZ, PT ;  /* 0x000000ffbe00720c */ /* 0x000fe20003f45070 */
[----:B------:R-:W-:Y:S02]  /*16290*/  IMAD.MOV.U32 R190, RZ, RZ, R0 ;  /* 0x000000ffffbe7224 */ /* 0x000fe400078e0000 */
[----:B------:R-:W4:Y:S04]  /*162a0*/  LDL.LU R5, [R1+0x6c] ;  /* 0x00006c0001057983 */ /* 0x000f280000300800 */
[----:B-1----:R-:W3:Y:S04]  /*162b0*/  LDL.LU R3, [R1+0x70] ;  /* 0x0000700001037983 */ /* 0x002ee80000300800 */
[----:B------:R-:W3:Y:S01]  /*162c0*/  LDL.LU R0, [R1+0x74] ;  /* 0x0000740001007983 */ /* 0x000ee20000300800 */
[----:B------:R-:W-:-:S03]  /*162d0*/  IADD3 R20, P3, R20, R183, RZ ;  /* 0x000000b714147210 */ /* 0x000fc60007f7e0ff */
[----:B------:R-:W-:Y:S02]  /*162e0*/  LDGSTS.E [R187+0xc], desc[UR4][R18.64], P1 ;  /* 0x0000c00012bb7fae */ /* 0x000fe40008921844 */
[----:B------:R-:W-:-:S05]  /*162f0*/  IMAD.X R21, R21, 0x1, R182, P3 ;  /* 0x0000000115157824 */ /* 0x000fca00018e06b6 */
[----:B------:R-:W-:Y:S01]  /*16300*/  LDGSTS.E [R187+0x400c], desc[UR4][R20.64], P1 ;  /* 0x0400c00014bb7fae */ /* 0x000fe20008921844 */
[----:B------:R-:W-:-:S03]  /*16310*/  ISETP.GT.AND P1, PT, R176, 0x21, PT ;  /* 0x00000021b000780c */ /* 0x000fc60003f24270 */
[----:B------:R1:W-:Y:S01]  /*16320*/  LDGSTS.E [R187+0x8000], desc[UR4][R190.64], P2 ;  /* 0x08000000bebb7fae */ /* 0x0003e20009121844 */
[----:B--2---:R-:W-:Y:S02]  /*16330*/  IADD3 R2, P4, R2, R183, RZ ;  /* 0x000000b702027210 */ /* 0x004fe40007f9e0ff */
[----:B-1----:R-:W-:-:S04]  /*16340*/  SEL R190, RZ, 0x4, !P1 ;  /* 0x00000004ffbe7807 */ /* 0x002fc80004800000 */
[----:B------:R-:W-:Y:S01]  /*16350*/  SEL R190, R190, RZ, !P0 ;  /* 0x000000ffbebe7207 */ /* 0x000fe20004000000 */
[----:B------:R-:W-:-:S03]  /*16360*/  IMAD.X R188, R188, 0x1, R182, P4 ;  /* 0x00000001bcbc7824 */ /* 0x000fc600020e06b6 */
[----:B------:R-:W-:Y:S02]  /*16370*/  ISETP.NE.U32.AND P1, PT, R190, RZ, PT ;  /* 0x000000ffbe00720c */ /* 0x000fe40003f25070 */
[----:B------:R-:W-:-:S05]  /*16380*/  IADD3 R181, P3, R181, R183, RZ ;  /* 0x000000b7b5b57210 */ /* 0x000fca0007f7e0ff */
[----:B------:R-:W-:Y:S01]  /*16390*/  IMAD.MOV.U32 R190, RZ, RZ, R181 ;  /* 0x000000ffffbe7224 */ /* 0x000fe200078e00b5 */
[----:B------:R-:W-:Y:S01]  /*163a0*/  STL [R1+0x5c], R181 ;  /* 0x00005cb501007387 */ /* 0x000fe20000100800 */
[----:B------:R-:W-:-:S05]  /*163b0*/  IMAD.X R4, R4, 0x1, R182, P3 ;  /* 0x0000000104047824 */ /* 0x000fca00018e06b6 */
[----:B------:R-:W-:Y:S01]  /*163c0*/  MOV R191, R4 ;  /* 0x0000000400bf7202 */ /* 0x000fe20000000f00 */
[----:B------:R-:W-:Y:S04]  /*163d0*/  STL [R1+0x58], R4 ;  /* 0x0000580401007387 */ /* 0x000fe80000100800 */
[----:B------:R-:W-:Y:S04]  /*163e0*/  STL [R1+0x64], R2 ;  /* 0x0000640201007387 */ /* 0x000fe80000100800 */
[----:B------:R1:W-:Y:S04]  /*163f0*/  LDGSTS.E [R187+0xc000], desc[UR4][R190.64], P2 ;  /* 0x0c000000bebb7fae */ /* 0x0003e80009121844 */
[----:B------:R2:W-:Y:S01]  /*16400*/  STL [R1+0x60], R188 ;  /* 0x000060bc01007387 */ /* 0x0005e20000100800 */
[----:B-1----:R-:W-:-:S03]  /*16410*/  IMAD.MOV.U32 R191, RZ, RZ, R188 ;  /* 0x000000ffffbf7224 */ /* 0x002fc600078e00bc */
[----:B--2---:R-:W2:Y:S01]  /*16420*/  LDL.LU R188, [R1+0x78] ;  /* 0x0000780001bc7983 */ /* 0x004ea20000300800 */
[----:B------:R-:W-:-:S03]  /*16430*/  IMAD.MOV.U32 R190, RZ, RZ, R2 ;  /* 0x000000ffffbe7224 */ /* 0x000fc600078e0002 */
[----:B------:R-:W2:Y:S01]  /*16440*/  LDL.LU R181, [R1+0x7c] ;  /* 0x00007c0001b57983 */ /* 0x000ea20000300800 */
[----:B------:R-:W-:-:S03]  /*16450*/  ISETP.GT.AND P2, PT, R176, 0x22, PT ;  /* 0x00000022b000780c */ /* 0x000fc60003f44270 */
[----:B------:R-:W2:Y:S04]  /*16460*/  LDL.LU R4, [R1+0x80] ;  /* 0x0000800001047983 */ /* 0x000ea80000300800 */
[----:B------:R-:W2:Y:S04]  /*16470*/  LDL.LU R2, [R1+0x84] ;  /* 0x0000840001027983 */ /* 0x000ea80000300800 */
[----:B------:R1:W-:Y:S01]  /*16480*/  LDGSTS.E [R187+0x8004], desc[UR4][R190.64], P1 ;  /* 0x08004000bebb7fae */ /* 0x0003e20008921844 */
[----:B----4-:R-:W-:-:S05]  /*16490*/  IADD3 R5, P3, R5, R183, RZ ;  /* 0x000000b705057210 */ /* 0x010fca0007f7e0ff */
[----:B---3--:R-:W-:Y:S01]  /*164a0*/  IMAD.X R189, R189, 0x1, R182, P3 ;  /* 0x00000001bdbd7824 */ /* 0x008fe200018e06b6 */
[----:B------:R-:W-:Y:S02]  /*164b0*/  IADD3 R0, P4, R0, R183, RZ ;  /* 0x000000b700007210 */ /* 0x000fe40007f9e0ff */
[----:B-1----:R-:W-:-:S04]  /*164c0*/  SEL R190, RZ, 0x4, !P2 ;  /* 0x00000004ffbe7807 */ /* 0x002fc80005000000 */
[----:B------:R-:W-:Y:S02]  /*164d0*/  SEL R190, R190, RZ, !P0 ;  /* 0x000000ffbebe7207 */ /* 0x000fe40004000000 */
[----:B------:R-:W-:Y:S01]  /*164e0*/  IADD3.X R3, R3, R182, RZ, P4, !PT ;  /* 0x000000b603037210 */ /* 0x000fe200027fe4ff */
[----:B------:R-:W-:Y:S01]  /*164f0*/  STL [R1+0x6c], R5 ;  /* 0x00006c0501007387 */ /* 0x000fe20000100800 */
[----:B------:R-:W-:Y:S01]  /*16500*/  ISETP.NE.U32.AND P2, PT, R190, RZ, PT ;  /* 0x000000ffbe00720c */ /* 0x000fe20003f45070 */
[----:B------:R-:W-:Y:S02]  /*16510*/  IMAD.MOV.U32 R190, RZ, RZ, R5 ;  /* 0x000000ffffbe7224 */ /* 0x000fe400078e0005 */
[----:B------:R-:W-:Y:S01]  /*16520*/  IMAD.MOV.U32 R191, RZ, RZ, R189 ;  /* 0x000000ffffbf7224 */ /* 0x000fe200078e00bd */
[----:B------:R1:W-:Y:S04]  /*16530*/  STL [R1+0x68], R189 ;  /* 0x000068bd01007387 */ /* 0x0003e80000100800 */
[----:B------:R-:W-:Y:S04]  /*16540*/  STL [R1+0x74], R0 ;  /* 0x0000740001007387 */ /* 0x000fe80000100800 */
[----:B------:R3:W-:Y:S04]  /*16550*/  STL [R1+0x70], R3 ;  /* 0x0000700301007387 */ /* 0x0007e80000100800 */
[----:B-1----:R-:W4:Y:S04]  /*16560*/  LDL.LU R189, [R1+0x88] ;  /* 0x0000880001bd7983 */ /* 0x002f280000300800 */
[----:B------:R1:W-:Y:S04]  /*16570*/  LDGSTS.E [R187+0xc004], desc[UR4][R190.64], P1 ;  /* 0x0c004000bebb7fae */ /* 0x0003e80008921844 */
[----:B------:R-:W4:Y:S01]  /*16580*/  LDL.LU R5, [R1+0x8c] ;  /* 0x00008c0001057983 */ /* 0x000f220000300800 */
[----:B-1----:R-:W-:Y:S01]  /*16590*/  MOV R191, R3 ;  /* 0x0000000300bf7202 */ /* 0x002fe20000000f00 */
[----:B------:R-:W-:-:S02]  /*165a0*/  IMAD.MOV.U32 R190, RZ, RZ, R0 ;  /* 0x000000ffffbe7224 */ /* 0x000fc400078e0000 */
[----:B---3--:R-:W3:Y:S04]  /*165b0*/  LDL.LU R3, [R1+0x250] ;  /* 0x0002500001037983 */ /* 0x008ee80000300800 */
[----:B------:R-:W3:Y:S01]  /*165c0*/  LDL.LU R0, [R1+0x254] ;  /* 0x0002540001007983 */ /* 0x000ee20000300800 */
[----:B------:R-:W-:-:S03]  /*165d0*/  ISETP.GT.AND P1, PT, R176, 0x23, PT ;  /* 0x00000023b000780c */ /* 0x000fc60003f24270 */
[----:B------:R1:W-:Y:S02]  /*165e0*/  LDGSTS.E [R187+0x8008], desc[UR4][R190.64], P2 ;  /* 0x08008000bebb7fae */ /* 0x0003e40009121844 */
[----:B-1----:R-:W-:-:S04]  /*165f0*/  SEL R190, RZ, 0x4, !P1 ;  /* 0x00000004ffbe7807 */ /* 0x002fc80004800000 */
[----:B------:R-:W-:-:S04]  /*16600*/  SEL R190, R190, RZ, !P0 ;  /* 0x000000ffbebe7207 */ /* 0x000fc80004000000 */
[----:B------:R-:W-:Y:S02]  /*16610*/  ISETP.NE.U32.AND P1, PT, R190, RZ, PT ;  /* 0x000000ffbe00720c */ /* 0x000fe40003f25070 */
[----:B--2---:R-:W-:-:S05]  /*16620*/  IADD3 R181, P3, R181, R183, RZ ;  /* 0x000000b7b5b57210 */ /* 0x004fca0007f7e0ff */
[----:B------:R-:W-:Y:S01]  /*16630*/  IMAD.X R188, R188, 0x1, R182, P3 ;  /* 0x00000001bcbc7824 */ /* 0x000fe200018e06b6 */
[----:B------:R-:W-:Y:S01]  /*16640*/  IADD3 R2, P4, R2, R183, RZ ;  /* 0x000000b702027210 */ /* 0x000fe20007f9e0ff */
[----:B------:R-:W-:-:S03]  /*16650*/  IMAD.MOV.U32 R190, RZ, RZ, R181 ;  /* 0x000000ffffbe7224 */ /* 0x000fc600078e00b5 */
[----:B------:R-:W-:Y:S01]  /*16660*/  MOV R191, R188 ;  /* 0x000000bc00bf7202 */ /* 0x000fe20000000f00 */
[----:B------:R-:W-:Y:S01]  /*16670*/  STL [R1+0x7c], R181 ;  /* 0x00007cb501007387 */ /* 0x000fe20000100800 */
[----:B------:R-:W-:-:S03]  /*16680*/  IMAD.X R4, R4, 0x1, R182, P4 ;  /* 0x0000000104047824 */ /* 0x000fc600020e06b6 */
[----:B------:R1:W-:Y:S04]  /*16690*/  STL [R1+0x78], R188 ;  /* 0x000078bc01007387 */ /* 0x0003e80000100800 */
[----:B------:R-:W-:Y:S04]  /*166a0*/  STL [R1+0x84], R2 ;  /* 0x0000840201007387 */ /* 0x000fe80000100800 */
[----:B------:R2:W-:Y:S04]  /*166b0*/  STL [R1+0x80], R4 ;  /* 0x0000800401007387 */ /* 0x0005e80000100800 */
[----:B------:R2:W-:Y:S04]  /*166c0*/  LDGSTS.E [R187+0xc008], desc[UR4][R190.64], P2 ;  /* 0x0c008000bebb7fae */ /* 0x0005e80009121844 */
[----:B-1----:R-:W3:Y:S04]  /*166d0*/  LDL.LU R188, [R1+0x258] ;  /* 0x0002580001bc7983 */ /* 0x002ee80000300800 */
[----:B------:R-:W3:Y:S01]  /*166e0*/  LDL.LU R181, [R1+0x25c] ;  /* 0x00025c0001b57983 */ /* 0x000ee20000300800 */
[----:B--2---:R-:W-:-:S02]  /*166f0*/  IMAD.MOV.U32 R191, RZ, RZ, R4 ;  /* 0x000000ffffbf7224 */ /* 0x004fc400078e0004 */
[----:B------:R-:W-:Y:S01]  /*16700*/  IMAD.MOV.U32 R190, RZ, RZ, R2 ;  /* 0x000000ffffbe7224 */ /* 0x000fe200078e0002 */
[----:B------:R-:W2:Y:S01]  /*16710*/  LDL.LU R4, [R1+0x260] ;  /* 0x0002600001047983 */ /* 0x000ea20000300800 */
[----:B------:R-:W-:-:S03]  /*16720*/  ISETP.GT.AND P2, PT, R176, 0x40, PT ;  /* 0x00000040b000780c */ /* 0x000fc60003f44270 */
[----:B------:R-:W2:Y:S04]  /*16730*/  LDL.LU R2, [R1+0x264] ;  /* 0x0002640001027983 */ /* 0x000ea80000300800 */
[----:B------:R1:W-:Y:S01]  /*16740*/  LDGSTS.E [R187+0x800c], desc[UR4][R190.64], P1 ;  /* 0x0800c000bebb7fae */ /* 0x0003e20008921844 */
[----:B----4-:R-:W-:Y:S02]  /*16750*/  IADD3 R5, P3, R5, R183, RZ ;  /* 0x000000b705057210 */ /* 0x010fe40007f7e0ff */
[----:B-1----:R-:W-:-:S03]  /*16760*/  SEL R190, RZ, 0x4, !P2 ;  /* 0x00000004ffbe7807 */ /* 0x002fc60005000000 */
[----:B------:R-:W-:Y:S01]  /*16770*/  IMAD.X R189, R189, 0x1, R182, P3 ;  /* 0x00000001bdbd7824 */ /* 0x000fe200018e06b6 */
[----:B------:R-:W-:Y:S02]  /*16780*/  SEL R190, R190, RZ, !P0 ;  /* 0x000000ffbebe7207 */ /* 0x000fe40004000000 */
[----:B---3--:R-:W-:Y:S01]  /*16790*/  IADD3 R0, P4, R0, R183, RZ ;  /* 0x000000b700007210 */ /* 0x008fe20007f9e0ff */
[----:B------:R-:W-:Y:S01]  /*167a0*/  STL [R1+0x8c], R5 ;  /* 0x00008c0501007387 */ /* 0x000fe20000100800 */
[----:B------:R-:W-:Y:S02]  /*167b0*/  ISETP.NE.U32.AND P2, PT, R190, RZ, PT ;  /* 0x000000ffbe00720c */ /* 0x000fe40003f45070 */
[----:B------:R-:W-:Y:S01]  /*167c0*/  IADD3.X R3, R3, R182, RZ, P4, !PT ;  /* 0x000000b603037210 */ /* 0x000fe200027fe4ff */
[----:B------:R-:W-:Y:S01]  /*167d0*/  IMAD.MOV.U32 R190, RZ, RZ, R5 ;  /* 0x000000ffffbe7224 */ /* 0x000fe200078e0005 */
[----:B------:R1:W-:Y:S01]  /*167e0*/  STL [R1+0x88], R189 ;  /* 0x000088bd01007387 */ /* 0x0003e20000100800 */
[----:B------:R-:W-:-:S03]  /*167f0*/  IMAD.MOV.U32 R191, RZ, RZ, R189 ;  /* 0x000000ffffbf7224 */ /* 0x000fc600078e00bd */
        /* <DEDUP_REMOVED lines=14> */
[----:B------:R-:W-:-:S05]  /*168e0*/  IADD3 R181, P3, R181, R183, RZ ;  /* 0x000000b7b5b57210 */ /* 0x000fca0007f7e0ff */
[--C-:B------:R-:W-:Y:S01]  /*168f0*/  IMAD.X R188, R188, 0x1, R182.reuse, P3 ;  /* 0x00000001bcbc7824 */ /* 0x100fe200018e06b6 */
[----:B--2---:R-:W-:Y:S01]  /*16900*/  IADD3 R2, P4, R2, R183, RZ ;  /* 0x000000b702027210 */ /* 0x004fe20007f9e0ff */
[----:B------:R-:W-:Y:S04]  /*16910*/  STL [R1+0x25c], R181 ;  /* 0x00025cb501007387 */ /* 0x000fe80000100800 */
[----:B------:R-:W-:Y:S01]  /*16920*/  IMAD.X R4, R4, 0x1, R182, P4 ;  /* 0x0000000104047824 */ /* 0x000fe200020e06b6 */
[----:B------:R1:W-:Y:S01]  /*16930*/  STL [R1+0x258], R188 ;  /* 0x000258bc01007387 */ /* 0x0003e20000100800 */
[----:B------:R-:W-:Y:S01]  /*16940*/  IMAD.MOV.U32 R190, RZ, RZ, R181 ;  /* 0x000000ffffbe7224 */ /* 0x000fe200078e00b5 */
[----:B------:R-:W-:Y:S02]  /*16950*/  MOV R191, R188 ;  /* 0x000000bc00bf7202 */ /* 0x000fe40000000f00 */
[----:B------:R-:W-:Y:S04]  /*16960*/  STL [R1+0x264], R2 ;  /* 0x0002640201007387 */ /* 0x000fe80000100800 */
[----:B------:R2:W-:Y:S04]  /*16970*/  STL [R1+0x260], R4 ;  /* 0x0002600401007387 */ /* 0x0005e80000100800 */
[----:B-1----:R-:W3:Y:S04]  /*16980*/  LDL.LU R188, [R1+0x278] ;  /* 0x0002780001bc7983 */ /* 0x002ee80000300800 */
[----:B------:R-:W3:Y:S04]  /*16990*/  LDL.LU R181, [R1+0x27c] ;  /* 0x00027c0001b57983 */ /* 0x000ee80000300800 */
[----:B------:R1:W-:Y:S01]  /*169a0*/  LDGSTS.E [R187+0x14000], desc[UR4][R190.64], P2 ;  /* 0x14000000bebb7fae */ /* 0x0003e20009121844 */
[----:B------:R-:W-:Y:S01]  /*169b0*/  ISETP.GT.AND P2, PT, R176, 0x42, PT ;  /* 0x00000042b000780c */ /* 0x000fe20003f44270 */
[----:B-1----:R-:W-:-:S02]  /*169c0*/  IMAD.MOV.U32 R191, RZ, RZ, R4 ;  /* 0x000000ffffbf7224 */ /* 0x002fc400078e0004 */
[----:B------:R-:W-:Y:S01]  /*169d0*/  IMAD.MOV.U32 R190, RZ, RZ, R2 ;  /* 0x000000ffffbe7224 */ /* 0x000fe200078e0002 */
[----:B--2---:R-:W2:Y:S04]  /*169e0*/  LDL.LU R4, [R1+0x280] ;  /* 0x0002800001047983 */ /* 0x004ea80000300800 */
[----:B------:R-:W2:Y:S04]  /*169f0*/  LDL.LU R2, [R1+0x284] ;  /* 0x0002840001027983 */ /* 0x000ea80000300800 */
[----:B------:R1:W-:Y:S01]  /*16a00*/  LDGSTS.E [R187+0x10004], desc[UR4][R190.64], P1 ;  /* 0x10004000bebb7fae */ /* 0x0003e20008921844 */
[----:B----4-:R-:W-:-:S05]  /*16a10*/  IADD3 R5, P3, R5, R183, RZ ;  /* 0x000000b705057210 */ /* 0x010fca0007f7e0ff */
[----:B------:R-:W-:Y:S01]  /*16a20*/  IMAD.X R189, R189, 0x1, R182, P3 ;  /* 0x00000001bdbd7824 */ /* 0x000fe200018e06b6 */
[----:B-1----:R-:W-:Y:S02]  /*16a30*/  SEL R190, RZ, 0x4, !P2 ;  /* 0x00000004ffbe7807 */ /* 0x002fe40005000000 */
[----:B---3--:R-:W-:Y:S02]  /*16a40*/  IADD3 R0, P4, R0, R183, RZ ;  /* 0x000000b700007210 */ /* 0x008fe40007f9e0ff */
[----:B------:R-:W-:Y:S02]  /*16a50*/  SEL R190, R190, RZ, !P0 ;  /* 0x000000ffbebe7207 */ /* 0x000fe40004000000 */
[----:B------:R-:W-:Y:S01]  /*16a60*/  IADD3.X R3, R3, R182, RZ, P4, !PT ;  /* 0x000000b603037210 */ /* 0x000fe200027fe4ff */
[----:B------:R-:W-:Y:S01]  /*16a70*/  STL [R1+0x26c], R5 ;  /* 0x00026c0501007387 */ /* 0x000fe20000100800 */
[----:B------:R-:W-:Y:S01]  /*16a80*/  ISETP.NE.U32.AND P2, PT, R190, RZ, PT ;  /* 0x000000ffbe00720c */ /* 0x000fe20003f45070 */
[----:B------:R-:W-:-:S02]  /*16a90*/  IMAD.MOV.U32 R190, RZ, RZ, R5 ;  /* 0x000000ffffbe7224 */ /* 0x000fc400078e0005 */
[----:B------:R1:W-:Y:S01]  /*16aa0*/  STL [R1+0x268], R189 ;  /* 0x000268bd01007387 */ /* 0x0003e20000100800 */
[----:B------:R-:W-:-:S03]  /*16ab0*/  IMAD.MOV.U32 R191, RZ, RZ, R189 ;  /* 0x000000ffffbf7224 */ /* 0x000fc600078e00bd */
[----:B------:R-:W-:Y:S04]  /*16ac0*/  STL [R1+0x274], R0 ;  /* 0x0002740001007387 */ /* 0x000fe80000100800 */
[----:B------:R3:W-:Y:S04]  /*16ad0*/  STL [R1+0x270], R3 ;  /* 0x0002700301007387 */ /* 0x0007e80000100800 */
[----:B-1----:R-:W4:Y:S04]  /*16ae0*/  LDL.LU R189, [R1+0x288] ;  /* 0x0002880001bd7983 */ /* 0x002f280000300800 */
[----:B------:R-:W4:Y:S04]  /*16af0*/  LDL.LU R5, [R1+0x28c] ;  /* 0x00028c0001057983 */ /* 0x000f280000300800 */
[----:B------:R1:W-:Y:S02]  /*16b00*/  LDGSTS.E [R187+0x14004], desc[UR4][R190.64], P1 ;  /* 0x14004000bebb7fae */ /* 0x0003e40008921844 */
[----:B-1----:R-:W-:Y:S01]  /*16b10*/  MOV R191, R3 ;  /* 0x0000000300bf7202 */ /* 0x002fe20000000f00 */
[----:B------:R-:W-:Y:S01]  /*16b20*/  IMAD.MOV.U32 R190, RZ, RZ, R0 ;  /* 0x000000ffffbe7224 */ /* 0x000fe200078e0000 */
        /* <DEDUP_REMOVED lines=8> */
[----:B------:R-:W-:Y:S02]  /*16bb0*/  IMAD.X R188, R188, 0x1, R182, P3 ;  /* 0x00000001bcbc7824 */ /* 0x000fe400018e06b6 */
[----:B------:R-:W-:Y:S01]  /*16bc0*/  IMAD.MOV.U32 R190, RZ, RZ, R181 ;  /* 0x000000ffffbe7224 */ /* 0x000fe200078e00b5 */
[----:B------:R-:W-:Y:S02]  /*16bd0*/  STL [R1+0x27c], R181 ;  /* 0x00027cb501007387 */ /* 0x000fe40000100800 */
[----:B------:R-:W-:Y:S02]  /*16be0*/  MOV R191, R188 ;  /* 0x000000bc00bf7202 */ /* 0x000fe40000000f00 */
[----:B------:R1:W-:Y:S04]  /*16bf0*/  STL [R1+0x278], R188 ;  /* 0x000278bc01007387 */ /* 0x0003e80000100800 */
[----:B------:R1:W-:Y:S01]  /*16c00*/  LDGSTS.E [R187+0x14008], desc[UR4][R190.64], P2 ;  /* 0x14008000bebb7fae */ /* 0x0003e20009121844 */
[----:B--2---:R-:W-:-:S05]  /*16c10*/  IADD3 R2, P4, R2, R183, RZ ;  /* 0x000000b702027210 */ /* 0x004fca0007f9e0ff */
[----:B------:R-:W-:Y:S01]  /*16c20*/  IMAD.X R4, R4, 0x1, R182, P4 ;  /* 0x0000000104047824 */ /* 0x000fe200020e06b6 */
[----:B------:R-:W-:Y:S01]  /*16c30*/  STL [R1+0x284], R2 ;  /* 0x0002840201007387 */ /* 0x000fe20000100800 */
[----:B-1----:R-:W-:Y:S02]  /*16c40*/  IMAD.MOV.U32 R190, RZ, RZ, R2 ;  /* 0x000000ffffbe7224 */ /* 0x002fe400078e0002 */
[----:B------:R-:W-:Y:S01]  /*16c50*/  IMAD.MOV.U32 R191, RZ, RZ, R4 ;  /* 0x000000ffffbf7224 */ /* 0x000fe200078e0004 */
[----:B------:R1:W-:Y:S01]  /*16c60*/  STL [R1+0x280], R4 ;  /* 0x0002800401007387 */ /* 0x0003e20000100800 */
[----:B------:R-:W-:-:S03]  /*16c70*/  ISETP.GT.AND P2, PT, R176, 0x60, PT ;  /* 0x00000060b000780c */ /* 0x000fc60003f44270 */
[----:B------:R-:W2:Y:S04]  /*16c80*/  LDL.LU R188, [R1+0x458] ;  /* 0x0004580001bc7983 */ /* 0x000ea80000300800 */
[----:B------:R-:W2:Y:S04]  /*16c90*/  LDL.LU R181, [R1+0x45c] ;  /* 0x00045c0001b57983 */ /* 0x000ea80000300800 */
[----:B-1----:R-:W2:Y:S04]  /*16ca0*/  LDL.LU R4, [R1+0x460] ;  /* 0x0004600001047983 */ /* 0x002ea80000300800 */
[----:B------:R-:W2:Y:S04]  /*16cb0*/  LDL.LU R2, [R1+0x464] ;  /* 0x0004640001027983 */ /* 0x000ea80000300800 */
[----:B------:R1:W-:Y:S02]  /*16cc0*/  LDGSTS.E [R187+0x1000c], desc[UR4][R190.64], P1 ;  /* 0x1000c000bebb7fae */ /* 0x0003e40008921844 */
[----:B-1----:R-:W-:-:S02]  /*16cd0*/  SEL R190, RZ, 0x4, !P2 ;  /* 0x00000004ffbe7807 */ /* 0x002fc40005000000 */
[----:B----4-:R-:W-:Y:S02]  /*16ce0*/  IADD3 R5, P3, R5, R183, RZ ;  /* 0x000000b705057210 */ /* 0x010fe40007f7e0ff */
[----:B------:R-:W-:-:S03]  /*16cf0*/  SEL R190, R190, RZ, !P0 ;  /* 0x000000ffbebe7207 */ /* 0x000fc60004000000 */
[----:B------:R-:W-:Y:S01]  /*16d00*/  IMAD.X R189, R189, 0x1, R182, P3 ;  /* 0x00000001bdbd7824 */ /* 0x000fe200018e06b6 */
[----:B------:R-:W-:Y:S01]  /*16d10*/  ISETP.NE.U32.AND P2, PT, R190, RZ, PT ;  /* 0x000000ffbe00720c */ /* 0x000fe20003f45070 */
[----:B------:R-:W-:Y:S02]  /*16d20*/  IMAD.MOV.U32 R190, RZ, RZ, R5 ;  /* 0x000000ffffbe7224 */ /* 0x000fe400078e0005 */
[----:B------:R-:W-:Y:S01]  /*16d30*/  IMAD.MOV.U32 R191, RZ, RZ, R189 ;  /* 0x000000ffffbf7224 */ /* 0x000fe200078e00bd */
[----:B------:R1:W-:Y:S04]  /*16d40*/  STL [R1+0x28c], R5 ;  /* 0x00028c0501007387 */ /* 0x0003e80000100800 */
[----:B------:R-:W-:Y:S04]  /*16d50*/  STL [R1+0x288], R189 ;  /* 0x000288bd01007387 */ /* 0x000fe80000100800 */
[----:B------:R4:W-:Y:S01]  /*16d60*/  LDGSTS.E [R187+0x1400c], desc[UR4][R190.64], P1 ;  /* 0x1400c000bebb7fae */ /* 0x0009e20008921844 */
[----:B---3--:R-:W-:-:S04]  /*16d70*/  IADD3 R0, P4, R0, R183, RZ ;  /* 0x000000b700007210 */ /* 0x008fc80007f9e0ff */
[----:B------:R-:W-:Y:S01]  /*16d80*/  IADD3.X R3, R3, R182, RZ, P4, !PT ;  /* 0x000000b603037210 */ /* 0x000fe200027fe4ff */
[----:B------:R-:W-:Y:S03]  /*16d90*/  STL [R1+0x454], R0 ;  /* 0x0004540001007387 */ /* 0x000fe60000100800 */
[----:B----4-:R-:W-:Y:S01]  /*16da0*/  MOV R191, R3 ;  /* 0x0000000300bf7202 */ /* 0x010fe20000000f00 */
[----:B------:R3:W-:Y:S04]  /*16db0*/  STL [R1+0x450], R3 ;  /* 0x0004500301007387 */ /* 0x0007e80000100800 */
[----:B-1----:R-:W4:Y:S01]  /*16dc0*/  LDL.LU R5, [R1+0x468] ;  /* 0x0004680001057983 */ /* 0x002f220000300800 */
[----:B------:R-:W-:-:S03]  /*16dd0*/  IMAD.MOV.U32 R190, RZ, RZ, R0 ;  /* 0x000000ffffbe7224 */ /* 0x000fc600078e0000 */
[----:B---3--:R-:W3:Y:S04]  /*16de0*/  LDL.LU R3, [R1+0x46c] ;  /* 0x00046c0001037983 */ /* 0x008ee80000300800 */
[----:B------:R-:W4:Y:S04]  /*16df0*/  LDL.LU R189, [R1+0x470] ;  /* 0x0004700001bd7983 */ /* 0x000f280000300800 */
[----:B------:R-:W4:Y:S01]  /*16e00*/  LDL.LU R0, [R1+0x474] ;  /* 0x0004740001007983 */ /* 0x000f220000300800 */
[----:B------:R-:W-:-:S03]  /*16e10*/  ISETP.GT.AND P1, PT, R176, 0x61, PT ;  /* 0x00000061b000780c */ /* 0x000fc60003f24270 */
[----:B------:R1:W-:Y:S02]  /*16e20*/  LDGSTS.E [R187+0x18000], desc[UR4][R190.64], P2 ;  /* 0x18000000bebb7fae */ /* 0x0003e40009121844 */
[----:B-1----:R-:W-:-:S04]  /*16e30*/  SEL R190, RZ, 0x4, !P1 ;  /* 0x00000004ffbe7807 */ /* 0x002fc80004800000 */
[----:B------:R-:W-:-:S04]  /*16e40*/  SEL R190, R190, RZ, !P0 ;  /* 0x000000ffbebe7207 */ /* 0x000fc80004000000 */
[----:B------:R-:W-:Y:S02]  /*16e50*/  ISETP.NE.U32.AND P1, PT, R190, RZ, PT ;  /* 0x000000ffbe00720c */ /* 0x000fe40003f25070 */
[----:B--2---:R-:W-:-:S05]  /*16e60*/  IADD3 R181, P3, R181, R183, RZ ;  /* 0x000000b7b5b57210 */ /* 0x004fca0007f7e0ff */
[--C-:B------:R-:W-:Y:S01]  /*16e70*/  IMAD.X R188, R188, 0x1, R182.reuse, P3 ;  /* 0x00000001bcbc7824 */ /* 0x100fe200018e06b6 */
[----:B------:R-:W-:Y:S01]  /*16e80*/  IADD3 R2, P4, R2, R183, RZ ;  /* 0x000000b702027210 */ /* 0x000fe20007f9e0ff */
[----:B------:R-:W-:Y:S04]  /*16e90*/  STL [R1+0x45c], R181 ;  /* 0x00045cb501007387 */ /* 0x000fe80000100800 */
[----:B------:R-:W-:Y:S01]  /*16ea0*/  IMAD.X R4, R4, 0x1, R182, P4 ;  /* 0x0000000104047824 */ /* 0x000fe200020e06b6 */
[----:B------:R1:W-:Y:S01]  /*16eb0*/  STL [R1+0x458], R188 ;  /* 0x000458bc01007387 */ /* 0x0003e20000100800 */
[----:B------:R-:W-:Y:S01]  /*16ec0*/  MOV R191, R188 ;  /* 0x000000bc00bf7202 */ /* 0x000fe20000000f00 */
[----:B------:R-:W-:Y:S02]  /*16ed0*/  IMAD.MOV.U32 R190, RZ, RZ, R181 ;  /* 0x000000ffffbe7224 */ /* 0x000fe400078e00b5 */
[----:B------:R-:W-:Y:S04]  /*16ee0*/  STL [R1+0x464], R2 ;  /* 0x0004640201007387 */ /* 0x000fe80000100800 */
[----:B------:R2:W-:Y:S04]  /*16ef0*/  STL [R1+0x460], R4 ;  /* 0x0004600401007387 */ /* 0x0005e80000100800 */
[----:B-1----:R-:W4:Y:S04]  /*16f00*/  LDL.LU R188, [R1+0x478] ;  /* 0x0004780001bc7983 */ /* 0x002f280000300800 */
[----:B------:R-:W4:Y:S04]  /*16f10*/  LDL.LU R181, [R1+0x47c] ;  /* 0x00047c0001b57983 */ /* 0x000f280000300800 */
[----:B------:R1:W-:Y:S01]  /*16f20*/  LDGSTS.E [R187+0x1c000], desc[UR4][R190.64], P2 ;  /* 0x1c000000bebb7fae */ /* 0x0003e20009121844 */
[----:B------:R-:W-:Y:S01]  /*16f30*/  ISETP.GT.AND P2, PT, R176, 0x62, PT ;  /* 0x00000062b000780c */ /* 0x000fe20003f44270 */
[----:B-1----:R-:W-:-:S02]  /*16f40*/  IMAD.MOV.U32 R190, RZ, RZ, R2 ;  /* 0x000000ffffbe7224 */ /* 0x002fc400078e0002 */
[----:B------:R-:W-:Y:S02]  /*16f50*/  IMAD.MOV.U32 R191, RZ, RZ, R4 ;  /* 0x000000ffffbf7224 */ /* 0x000fe400078e0004 */
[----:B--2---:R-:W2:Y:S04]  /*16f60*/  LDL.LU R4, [R1+0x484] ;  /* 0x0004840001047983 */ /* 0x004ea80000300800 */
[----:B------:R-:W2:Y:S04]  /*16f70*/  LDL.LU R2, [R1+0x48c] ;  /* 0x00048c0001027983 */ /* 0x000ea80000300800 */
[----:B------:R1:W-:Y:S01]  /*16f80*/  LDGSTS.E [R187+0x18004], desc[UR4][R190.64], P1 ;  /* 0x18004000bebb7fae */ /* 0x0003e20008921844 */
[----:B---3--:R-:W-:-:S05]  /*16f90*/  IADD3 R3, P3, R3, R183, RZ ;  /* 0x000000b703037210 */ /* 0x008fca0007f7e0ff */
[----:B----4-:R-:W-:Y:S01]  /*16fa0*/  IMAD.X R5, R5, 0x1, R182, P3 ;  /* 0x0000000105057824 */ /* 0x010fe200018e06b6 */
[----:B------:R-:W-:Y:S01]  /*16fb0*/  IADD3 R0, P4, R0, R183, RZ ;  /* 0x000000b700007210 */ /* 0x000fe20007f9e0ff */
[----:B------:R-:W-:Y:S01]  /*16fc0*/  STL [R1+0x46c], R3 ;  /* 0x00046c0301007387 */ /* 0x000fe20000100800 */
[----:B-1----:R-:W-:Y:S01]  /*16fd0*/  SEL R190, RZ, 0x4, !P2 ;  /* 0x00000004ffbe7807 */ /* 0x002fe20005000000 */
[----:B------:R-:W-:Y:S02]  /*16fe0*/  IMAD.MOV.U32 R191, RZ, RZ, R5 ;  /* 0x000000ffffbf7224 */ /* 0x000fe400078e0005 */
[----:B------:R1:W-:Y:S01]  /*16ff0*/  STL [R1+0x468], R5 ;  /* 0x0004680501007387 */ /* 0x0003e20000100800 */
[----:B------:R-:W-:-:S03]  /*17000*/  SEL R190, R190, RZ, !P0 ;  /* 0x000000ffbebe7207 */ /* 0x000fc60004000000 */
[----:B------:R3:W-:Y:S01]  /*17010*/  STL [R1+0x474], R0 ;  /* 0x0004740001007387 */ /* 0x0007e20000100800 */
[----:B------:R-:W-:-:S03]  /*17020*/  IADD3.X R189, R189, R182, RZ, P4, !PT ;  /* 0x000000b6bdbd7210 */ /* 0x000fc600027fe4ff */
[----:B-1----:R-:W4:Y:S01]  /*17030*/  LDL.LU R5, [R1+0x480] ;  /* 0x0004800001057983 */ /* 0x002f220000300800 */
[----:B------:R-:W-:Y:S01]  /*17040*/  ISETP.NE.U32.AND P2, PT, R190, RZ, PT ;  /* 0x000000ffbe00720c */ /* 0x000fe20003f45070 */
[----:B------:R-:W-:Y:S02]  /*17050*/  IMAD.MOV.U32 R190, RZ, RZ, R3 ;  /* 0x000000ffffbe7224 */ /* 0x000fe400078e0003 */
[----:B------:R-:W-:Y:S04]  /*17060*/  STL [R1+0x470], R189 ;  /* 0x000470bd01007387 */ /* 0x000fe80000100800 */
[----:B------:R-:W4:Y:S04]  /*17070*/  LDL.LU R3, [R1+0x488] ;  /* 0x0004880001037983 */ /* 0x000f280000300800 */
[----:B------:R1:W-:Y:S02]  /*17080*/  LDGSTS.E [R187+0x1c004], desc[UR4][R190.64], P1 ;  /* 0x1c004000bebb7fae */ /* 0x0003e40008921844 */
[----:B-1----:R-:W-:-:S02]  /*17090*/  IMAD.MOV.U32 R190, RZ, RZ, R0 ;  /* 0x000000ffffbe7224 */ /* 0x002fc400078e0000 */
[----:B---3--:R-:W3:Y:S01]  /*170a0*/  LDL R0, [R1+0xc48] ;  /* 0x000c480001007983 */ /* 0x008ee20000100800 */
[----:B------:R-:W-:Y:S02]  /*170b0*/  MOV R191, R189 ;  /* 0x000000bd00bf7202 */ /* 0x000fe40000000f00 */
[----:B------:R-:W-:-:S03]  /*170c0*/  ISETP.GT.AND P1, PT, R176, 0x63, PT ;  /* 0x00000063b000780c */ /* 0x000fc60003f24270 */
[----:B------:R1:W-:Y:S02]  /*170d0*/  LDGSTS.E [R187+0x18008], desc[UR4][R190.64], P2 ;  /* 0x18008000bebb7fae */ /* 0x0003e40009121844 */
[----:B-1----:R-:W-:-:S04]  /*170e0*/  SEL R190, RZ, 0x4, !P1 ;  /* 0x00000004ffbe7807 */ /* 0x002fc80004800000 */
[----:B------:R-:W-:-:S04]  /*170f0*/  SEL R190, R190, RZ, !P0 ;  /* 0x000000ffbebe7207 */ /* 0x000fc80004000000 */
[----:B------:R-:W-:Y:S02]  /*17100*/  ISETP.NE.U32.AND P1, PT, R190, RZ, PT ;  /* 0x000000ffbe00720c */ /* 0x000fe40003f25070 */
[----:B------:R-:W-:-:S05]  /*17110*/  IADD3 R181, P3, R181, R183, RZ ;  /* 0x000000b7b5b57210 */ /* 0x000fca0007f7e0ff */
[----:B------:R-:W-:Y:S02]  /*17120*/  IMAD.X R188, R188, 0x1, R182, P3 ;  /* 0x00000001bcbc7824 */ /* 0x000fe400018e06b6 */
[----:B------:R-:W-:Y:S02]  /*17130*/  IMAD.MOV.U32 R190, RZ, RZ, R181 ;  /* 0x000000ffffbe7224 */ /* 0x000fe400078e00b5 */
[----:B------:R-:W-:-:S05]  /*17140*/  IMAD.MOV.U32 R191, RZ, RZ, R188 ;  /* 0x000000ffffbf7224 */ /* 0x000fca00078e00bc */
[----:B------:R1:W-:Y:S01]  /*17150*/  LDGSTS.E [R187+0x1c008], desc[UR4][R190.64], P2 ;  /* 0x1c008000bebb7fae */ /* 0x0003e20009121844 */
[-C--:B--2---:R-:W-:Y:S02]  /*17160*/  IADD3 R4, P2, R4, R183.reuse, RZ ;  /* 0x000000b704047210 */ /* 0x084fe40007f5e0ff */
[----:B------:R-:W-:-:S03]  /*17170*/  IADD3 R2, P3, R2, R183, RZ ;  /* 0x000000b702027210 */ /* 0x000fc60007f7e0ff */
[----:B-1----:R-:W-:Y:S01]  /*17180*/  IMAD.MOV.U32 R190, RZ, RZ, R4 ;  /* 0x000000ffffbe7224 */ /* 0x002fe200078e0004 */
[----:B------:R-:W-:Y:S04]  /*17190*/  STL [R1+0x47c], R181 ;  /* 0x00047cb501007387 */ /* 0x000fe80000100800 */
[----:B------:R-:W-:Y:S01]  /*171a0*/  STL [R1+0x478], R188 ;  /* 0x000478bc01007387 */ /* 0x000fe20000100800 */
[----:B----4-:R-:W-:-:S05]  /*171b0*/  IADD3.X R5, R5, R182, RZ, P2, !PT ;  /* 0x000000b605057210 */ /* 0x010fca00017fe4ff */
[----:B------:R-:W-:Y:S02]  /*171c0*/  IMAD.MOV.U32 R191, RZ, RZ, R5 ;  /* 0x000000ffffbf7224 */ /* 0x000fe400078e0005 */
[----:B------:R-:W-:-:S03]  /*171d0*/  IMAD.X R3, R3, 0x1, R182, P3 ;  /* 0x0000000103037824 */ /* 0x000fc600018e06b6 */
[----:B------:R1:W-:Y:S02]  /*171e0*/  LDGSTS.E [R187+0x1800c], desc[UR4][R190.64], P1 ;  /* 0x1800c000bebb7fae */ /* 0x0003e40008921844 */
[----:B-1----:R-:W-:Y:S01]  /*171f0*/  MOV R190, R2 ;  /* 0x0000000200be7202 */ /* 0x002fe20000000f00 */
[----:B------:R-:W-:-:S05]  /*17200*/  IMAD.MOV.U32 R191, RZ, RZ, R3 ;  /* 0x000000ffffbf7224 */ /* 0x000fca00078e0003 */
[----:B------:R1:W-:Y:S01]  /*17210*/  LDGSTS.E [R187+0x1c00c], desc[UR4][R190.64], P1 ;  /* 0x1c00c000bebb7fae */ /* 0x0003e20008921844 */
[----:B------:R-:W-:-:S03]  /*17220*/  ISETP.GT.AND P1, PT, R176, 0x4, PT ;  /* 0x00000004b000780c */ /* 0x000fc60003f24270 */
[----:B------:R-:W-:Y:S01]  /*17230*/  STL [R1+0x484], R4 ;  /* 0x0004840401007387 */ /* 0x000fe20000100800 */
[----:B-1----:R-:W-:-:S03]  /*17240*/  SEL R187, RZ, 0x4, !P1 ;  /* 0x00000004ffbb7807 */ /* 0x002fc60004800000 */
[----:B------:R-:W-:Y:S01]  /*17250*/  STL [R1+0x480], R5 ;  /* 0x0004800501007387 */ /* 0x000fe20000100800 */
[----:B------:R-:W-:-:S03]  /*17260*/  SEL R187, R187, RZ, !P0 ;  /* 0x000000ffbbbb7207 */ /* 0x000fc60004000000 */
[----:B------:R-:W-:Y:S01]  /*17270*/  STL [R1+0x48c], R2 ;  /* 0x00048c0201007387 */ /* 0x000fe20000100800 */
[----:B------:R-:W-:-:S03]  /*17280*/  ISETP.NE.U32.AND P2, PT, R187, RZ, PT ;  /* 0x000000ffbb00720c */ /* 0x000fc60003f45070 */
[----:B------:R1:W-:Y:S01]  /*17290*/  STL [R1+0x488], R3 ;  /* 0x0004880301007387 */ /* 0x0003e20000100800 */
[----:B---3--:R-:W-:-:S03]  /*172a0*/  VIADD R187, R0, UR8 ;  /* 0x0000000800bb7c36 */ /* 0x008fc60008000000 */
[----:B-1----:R-:W2:Y:S04]  /*172b0*/  LDL.LU R3, [R1+0x90] ;  /* 0x0000900001037983 */ /* 0x002ea80000300800 */
[----:B------:R-:W3:Y:S01]  /*172c0*/  LDL.LU R0, [R1+0x94] ;  /* 0x0000940001007983 */ /* 0x000ee20000300800 */
[-C--:B------:R-:W-:Y:S02]  /*172d0*/  IADD3 R186, P1, R186, R183.reuse, RZ ;  /* 0x000000b7baba7210 */ /* 0x080fe40007f3e0ff */
[-C--:B------:R-:W-:Y:S01]  /*172e0*/  IADD3 R179, P3, R179, R183.reuse, RZ ;  /* 0x000000b7b3b37210 */ /* 0x080fe20007f7e0ff */
[----:B------:R-:W4:Y:S02]  /*172f0*/  LDL.LU R188, [R1+0x98] ;  /* 0x0000980001bc7983 */ /* 0x000f240000300800 */
[--C-:B------:R-:W-:Y:S01]  /*17300*/  IMAD.X R22, R22, 0x1, R182.reuse, P1 ;  /* 0x0000000116167824 */ /* 0x100fe200008e06b6 */
[----:B------:R-:W-:Y:S01]  /*17310*/  MOV R190, R186 ;  /* 0x000000ba00be7202 */ /* 0x000fe20000000f00 */
[----:B------:R-:W-:Y:S01]  /*17320*/  IMAD.X R154, R154, 0x1, R182, P3 ;  /* 0x000000019a9a7824 */ /* 0x000fe200018e06b6 */
[-C--:B------:R-:W-:Y:S01]  /*17330*/  IADD3 R152, P4, R152, R183.reuse, RZ ;  /* 0x000000b798987210 */ /* 0x080fe20007f9e0ff */
[----:B------:R-:W-:Y:S01]  /*17340*/  IMAD.MOV.U32 R191, RZ, RZ, R22 ;  /* 0x000000ffffbf7224 */ /* 0x000fe200078e0016 */
[----:B------:R-:W-:Y:S01]  /*17350*/  ISETP.GT.AND P1, PT, R176, 0x5, PT ;  /* 0x00000005b000780c */ /* 0x000fe20003f24270 */
[----:B------:R-:W4:Y:S04]  /*17360*/  LDL.LU R181, [R1+0x9c] ;  /* 0x00009c0001b57983 */ /* 0x000f280000300800 */
[----:B------:R1:W-:Y:S01]  /*17370*/  LDGSTS.E [R187], desc[UR4][R190.64], P2 ;  /* 0x00000000bebb7fae */ /* 0x0003e20009121844 */
[----:B------:R-:W-:Y:S01]  /*17380*/  IADD3 R155, P3, R155, R183, RZ ;  /* 0x000000b79b9b7210 */ /* 0x000fe20007f7e0ff */
[----:B------:R-:W-:-:S02]  /*17390*/  IMAD.X R153, R153, 0x1, R182, P4 ;  /* 0x0000000199997824 */ /* 0x000fc400020e06b6 */
[----:B------:R-:W4:Y:S01]  /*173a0*/  LDL.LU R4, [R1+0xa0] ;  /* 0x0000a00001047983 */ /* 0x000f220000300800 */
[----:B-1----:R-:W-:Y:S01]  /*173b0*/  SEL R190, RZ, 0x4, !P1 ;  /* 0x00000004ffbe7807 */ /* 0x002fe20004800000 */
[----:B------:R-:W-:Y:S02]  /*173c0*/  IMAD.MOV.U32 R191, RZ, RZ, R154 ;  /* 0x000000ffffbf7224 */ /* 0x000fe400078e009a */
[----:B------:R-:W-:Y:S01]  /*173d0*/  IMAD.X R158, R158, 0x1, R182, P3 ;  /* 0x000000019e9e7824 */ /* 0x000fe200018e06b6 */
[----:B------:R-:W-:Y:S01]  /*173e0*/  SEL R190, R190, RZ, !P0 ;  /* 0x000000ffbebe7207 */ /* 0x000fe20004000000 */
[----:B------:R-:W4:Y:S03]  /*173f0*/  LDL.LU R2, [R1+0xa4] ;  /* 0x0000a40001027983 */ /* 0x000f260000300800 */
[----:B------:R-:W-:Y:S02]  /*17400*/  ISETP.NE.U32.AND P1, PT, R190, RZ, PT ;  /* 0x000000ffbe00720c */ /* 0x000fe40003f25070 */
[----:B------:R-:W-:-:S05]  /*17410*/  MOV R190, R179 ;  /* 0x000000b300be7202 */ /* 0x000fca0000000f00 */
[----:B------:R1:W-:Y:S01]  /*17420*/  LDGSTS.E [R187+0x4000], desc[UR4][R190.64], P2 ;  /* 0x04000000bebb7fae */ /* 0x0003e20009121844 */
[----:B------:R-:W-:-:S05]  /*17430*/  ISETP.GT.AND P2, PT, R176, 0x6, PT ;  /* 0x00000006b000780c */ /* 0x000fca0003f44270 */
[----:B------:R-:W-:Y:S01]  /*17440*/  LDGSTS.E [R187+0x4], desc[UR4][R152.64], P1 ;  /* 0x0000400098bb7fae */ /* 0x000fe20008921844 */
[----:B-1----:R-:W-:-:S04]  /*17450*/  SEL R190, RZ, 0x4, !P2 ;  /* 0x00000004ffbe7807 */ /* 0x002fc80005000000 */
[----:B------:R-:W-:Y:S01]  /*17460*/  SEL R190, R190, RZ, !P0 ;  /* 0x000000ffbebe7207 */ /* 0x000fe20004000000 */
[----:B------:R-:W-:-:S03]  /*17470*/  IMAD.MOV.U32 R191, RZ, RZ, R158 ;  /* 0x000000ffffbf7224 */ /* 0x000fc600078e009e */
[----:B------:R-:W-:Y:S02]  /*17480*/  ISETP.NE.U32.AND P2, PT, R190, RZ, PT ;  /* 0x000000ffbe00720c */ /* 0x000fe40003f45070 */
[----:B------:R-:W-:-:S05]  /*17490*/  MOV R190, R155 ;  /* 0x0000009b00be7202 */ /* 0x000fca0000000f00 */
[----:B------:R1:W-:Y:S01]  /*174a0*/  LDGSTS.E [R187+0x4004], desc[UR4][R190.64], P1 ;  /* 0x04004000bebb7fae */ /* 0x0003e20008921844 */
[----:B------:R-:W-:Y:S02]  /*174b0*/  ISETP.GT.AND P1, PT, R176, 0x7, PT ;  /* 0x00000007b000780c */ /* 0x000fe40003f24270 */
[-C--:B------:R-:W-:Y:S02]  /*174c0*/  IADD3 R159, P3, R159, R183.reuse, RZ ;  /* 0x000000b79f9f7210 */ /* 0x080fe40007f7e0ff */
[----:B------:R-:W-:Y:S02]  /*174d0*/  IADD3 R156, P4, R156, R183, RZ ;  /* 0x000000b79c9c7210 */ /* 0x000fe40007f9e0ff */
[----:B-1----:R-:W-:Y:S01]  /*174e0*/  SEL R190, RZ, 0x4, !P1 ;  /* 0x00000004ffbe7807 */ /* 0x002fe20004800000 */
[----:B------:R-:W-:-:S03]  /*174f0*/  IMAD.X R162, R162, 0x1, R182, P3 ;  /* 0x00000001a2a27824 */ /* 0x000fc600018e06b6 */
[----:B------:R-:W-:Y:S01]  /*17500*/  SEL R190, R190, RZ, !P0 ;  /* 0x000000ffbebe7207 */ /* 0x000fe20004000000 */
[----:B------:R-:W-:Y:S02]  /*17510*/  IMAD.X R157, R157, 0x1, R182, P4 ;  /* 0x000000019d9d7824 */ /* 0x000fe400020e06b6 */
[----:B------:R-:W-:Y:S01]  /*17520*/  IMAD.MOV.U32 R191, RZ, RZ, R162 ;  /* 0x000000ffffbf7224 */ /* 0x000fe200078e00a2 */
[----:B------:R-:W-:Y:S02]  /*17530*/  ISETP.NE.U32.AND P1, PT, R190, RZ, PT ;  /* 0x000000ffbe00720c */ /* 0x000fe40003f25070 */
[----:B------:R-:W-:Y:S01]  /*17540*/  MOV R190, R159 ;  /* 0x0000009f00be7202 */ /* 0x000fe20000000f00 */
[----:B------:R-:W-:Y:S01]  /*17550*/  LDGSTS.E [R187+0x8], desc[UR4][R156.64], P2 ;  /* 0x000080009cbb7fae */ /* 0x000fe20009121844 */
[----:B------:R-:W-:-:S03]  /*17560*/  IADD3 R160, P4, R160, R183, RZ ;  /* 0x000000b7a0a07210 */ /* 0x000fc60007f9e0ff */
[----:B------:R1:W-:Y:S01]  /*17570*/  LDGSTS.E [R187+0x4008], desc[UR4][R190.64], P2 ;  /* 0x04008000bebb7fae */ /* 0x0003e20009121844 */
[----:B------:R-:W-:Y:S02]  /*17580*/  ISETP.GT.AND P2, PT, R176, 0x24, PT ;  /* 0x00000024b000780c */ /* 0x000fe40003f44270 */
[----:B------:R-:W-:Y:S01]  /*17590*/  IADD3 R163, P3, R163, R183, RZ ;  /* 0x000000b7a3a37210 */ /* 0x000fe20007f7e0ff */
[----:B------:R-:W-:Y:S01]  /*175a0*/  IMAD.X R161, R161, 0x1, R182, P4 ;  /* 0x00000001a1a17824 */ /* 0x000fe200020e06b6 */
[----:B-1----:R-:W-:-:S03]  /*175b0*/  SEL R190, RZ, 0x4, !P2 ;  /* 0x00000004ffbe7807 */ /* 0x002fc60005000000 */
[----:B------:R-:W-:Y:S01]  /*175c0*/  IMAD.X R177, R177, 0x1, R182, P3 ;  /* 0x00000001b1b17824 */ /* 0x000fe200018e06b6 */
[----:B------:R-:W-:Y:S01]  /*175d0*/  LDGSTS.E [R187+0xc], desc[UR4][R160.64], P1 ;  /* 0x0000c000a0bb7fae */ /* 0x000fe20008921844 */
[----:B------:R-:W-:Y:S02]  /*175e0*/  SEL R190, R190, RZ, !P0 ;  /* 0x000000ffbebe7207 */ /* 0x000fe40004000000 */
[----:B------:R-:W-:Y:S02]  /*175f0*/  IMAD.MOV.U32 R191, RZ, RZ, R177 ;  /* 0x000000ffffbf7224 */ /* 0x000fe400078e00b1 */
[----:B------:R-:W-:Y:S02]  /*17600*/  ISETP.NE.U32.AND P2, PT, R190, RZ, PT ;  /* 0x000000ffbe00720c */ /* 0x000fe40003f45070 */
[----:B------:R-:W-:-:S05]  /*17610*/  MOV R190, R163 ;  /* 0x000000a300be7202 */ /* 0x000fca0000000f00 */
[----:B------:R1:W-:Y:S01]  /*17620*/  LDGSTS.E [R187+0x400c], desc[UR4][R190.64], P1 ;  /* 0x0400c000bebb7fae */ /* 0x0003e20008921844 */
[----:B---3--:R-:W-:-:S05]  /*17630*/  IADD3 R0, P4, R0, R183, RZ ;  /* 0x000000b700007210 */ /* 0x008fca0007f9e0ff */
[----:B--2---:R-:W-:Y:S01]  /*17640*/  IMAD.X R3, R3, 0x1, R182, P4 ;  /* 0x0000000103037824 */ /* 0x004fe200020e06b6 */
[----:B------:R-:W-:Y:S01]  /*17650*/  STL [R1+0x94], R0 ;  /* 0x0000940001007387 */ /* 0x000fe20000100800 */
[----:B-1----:R-:W-:-:S03]  /*17660*/  IMAD.MOV.U32 R190, RZ, RZ, R0 ;  /* 0x000000ffffbe7224 */ /* 0x002fc600078e0000 */
[----:B------:R1:W-:Y:S01]  /*17670*/  STL [R1+0x90], R3 ;  /* 0x0000900301007387 */ /* 0x0003e20000100800 */
[----:B------:R-:W-:-:S03]  /*17680*/  IMAD.MOV.U32 R191, RZ, RZ, R3 ;  /* 0x000000ffffbf7224 */ /* 0x000fc600078e0003 */
[----:B------:R-:W2:Y:S04]  /*17690*/  LDL.LU R189, [R1+0xa8] ;  /* 0x0000a80001bd7983 */ /* 0x000ea80000300800 */
[----:B------:R-:W3:Y:S04]  /*176a0*/  LDL.LU R5, [R1+0xac] ;  /* 0x0000ac0001057983 */ /* 0x000ee80000300800 */
[----:B-1----:R-:W2:Y:S04]  /*176b0*/  LDL.LU R3, [R1+0xb0] ;  /* 0x0000b00001037983 */ /* 0x002ea80000300800 */
[----:B------:R-:W2:Y:S01]  /*176c0*/  LDL.LU R0, [R1+0xb4] ;  /* 0x0000b40001007983 */ /* 0x000ea20000300800 */
[----:B------:R-:W-:-:S03]  /*176d0*/  ISETP.GT.AND P1, PT, R176, 0x25, PT ;  /* 0x00000025b000780c */ /* 0x000fc60003f24270 */
[----:B------:R1:W-:Y:S01]  /*176e0*/  LDGSTS.E [R187+0x8000], desc[UR4][R190.64], P2 ;  /* 0x08000000bebb7fae */ /* 0x0003e20009121844 */
[-C--:B----4-:R-:W-:Y:S02]  /*176f0*/  IADD3 R181, P3, R181, R183.reuse, RZ ;  /* 0x000000b7b5b57210 */ /* 0x090fe40007f7e0ff */
[----:B------:R-:W-:Y:S02]  /*17700*/  IADD3 R2, P4, R2, R183, RZ ;  /* 0x000000b702027210 */ /* 0x000fe40007f9e0ff */
[----:B------:R-:W-:Y:S02]  /*17710*/  IADD3.X R188, R188, R182, RZ, P3, !PT ;  /* 0x000000b6bcbc7210 */ /* 0x000fe40001ffe4ff */
[----:B-1----:R-:W-:-:S04]  /*17720*/  SEL R190, RZ, 0x4, !P1 ;  /* 0x00000004ffbe7807 */ /* 0x002fc80004800000 */
[----:B------:R-:W-:Y:S01]  /*17730*/  SEL R190, R190, RZ, !P0 ;  /* 0x000000ffbebe7207 */ /* 0x000fe20004000000 */
[----:B------:R-:W-:Y:S01]  /*17740*/  IMAD.X R4, R4, 0x1, R182, P4 ;  /* 0x0000000104047824 */ /* 0x000fe200020e06b6 */
[----:B------:R-:W-:Y:S02]  /*17750*/  STL [R1+0x9c], R181 ;  /* 0x00009cb501007387 */ /* 0x000fe40000100800 */
[----:B------:R-:W-:Y:S01]  /*17760*/  ISETP.NE.U32.AND P1, PT, R190, RZ, PT ;  /* 0x000000ffbe00720c */ /* 0x000fe20003f25070 */
[----:B------:R-:W-:Y:S01]  /*17770*/  IMAD.MOV.U32 R190, RZ, RZ, R181 ;  /* 0x000000ffffbe7224 */ /* 0x000fe200078e00b5 */
[----:B------:R1:W-:Y:S01]  /*17780*/  STL [R1+0x98], R188 ;  /* 0x000098bc01007387 */ /* 0x0003e20000100800 */
[----:B------:R-:W-:-:S03]  /*17790*/  IMAD.MOV.U32 R191, RZ, RZ, R188 ;  /* 0x000000ffffbf7224 */ /* 0x000fc600078e00bc */
[----:B------:R-:W-:Y:S04]  /*177a0*/  STL [R1+0xa4], R2 ;  /* 0x0000a40201007387 */ /* 0x000fe80000100800 */
[----:B------:R4:W-:Y:S04]  /*177b0*/  STL [R1+0xa0], R4 ;  /* 0x0000a00401007387 */ /* 0x0009e80000100800 */
[----:B-1----:R-:W2:Y:S04]  /*177c0*/  LDL.LU R188, [R1+0xb8] ;  /* 0x0000b80001bc7983 */ /* 0x002ea80000300800 */
[----:B------:R1:W-:Y:S01]  /*177d0*/  LDGSTS.E [R187+0xc000], desc[UR4][R190.64], P2 ;  /* 0x0c000000bebb7fae */ /* 0x0003e20009121844 */
[----:B------:R-:W-:-:S03]  /*177e0*/  ISETP.GT.AND P2, PT, R176, 0x26, PT ;  /* 0x00000026b000780c */ /* 0x000fc60003f44270 */
[----:B------:R-:W2:Y:S01]  /*177f0*/  LDL.LU R181, [R1+0xbc] ;  /* 0x0000bc0001b57983 */ /* 0x000ea20000300800 */
[----:B-1----:R-:W-:Y:S01]  /*17800*/  MOV R190, R2 ;  /* 0x0000000200be7202 */ /* 0x002fe20000000f00 */
[----:B------:R-:W-:Y:S02]  /*17810*/  IMAD.MOV.U32 R191, RZ, RZ, R4 ;  /* 0x000000ffffbf7224 */ /* 0x000fe400078e0004 */
[----:B----4-:R-:W4:Y:S04]  /*17820*/  LDL.LU R4, [R1+0xc0] ;  /* 0x0000c00001047983 */ /* 0x010f280000300800 */
[----:B------:R-:W4:Y:S04]  /*17830*/  LDL.LU R2, [R1+0xc4] ;  /* 0x0000c40001027983 */ /* 0x000f280000300800 */
[----:B------:R1:W-:Y:S02]  /*17840*/  LDGSTS.E [R187+0x8004], desc[UR4][R190.64], P1 ;  /* 0x08004000bebb7fae */ /* 0x0003e40008921844 */
[----:B-1----:R-:W-:-:S04]  /*17850*/  SEL R190, RZ, 0x4, !P2 ;  /* 0x00000004ffbe7807 */ /* 0x002fc80005000000 */
[----:B------:R-:W-:-:S04]  /*17860*/  SEL R190, R190, RZ, !P0 ;  /* 0x000000ffbebe7207 */ /* 0x000fc80004000000 */
[----:B------:R-:W-:Y:S02]  /*17870*/  ISETP.NE.U32.AND P2, PT, R190, RZ, PT ;  /* 0x000000ffbe00720c */ /* 0x000fe40003f45070 */
[----:B---3--:R-:W-:-:S05]  /*17880*/  IADD3 R5, P3, R5, R183, RZ ;  /* 0x000000b705057210 */ /* 0x008fca0007f7e0ff */
[--C-:B--2---:R-:W-:Y:S01]  /*17890*/  IMAD.X R189, R189, 0x1, R182.reuse, P3 ;  /* 0x00000001bdbd7824 */ /* 0x104fe200018e06b6 */
[----:B------:R-:W-:Y:S01]  /*178a0*/  IADD3 R0, P4, R0, R183, RZ ;  /* 0x000000b700007210 */ /* 0x000fe20007f9e0ff */
[----:B------:R-:W-:Y:S01]  /*178b0*/  STL [R1+0xac], R5 ;  /* 0x0000ac0501007387 */ /* 0x000fe20000100800 */
[----:B------:R-:W-:Y:S01]  /*178c0*/  MOV R190, R5 ;  /* 0x0000000500be7202 */ /* 0x000fe20000000f00 */
[----:B------:R-:W-:Y:S02]  /*178d0*/  IMAD.MOV.U32 R191, RZ, RZ, R189 ;  /* 0x000000ffffbf7224 */ /* 0x000fe400078e00bd */
[----:B------:R-:W-:Y:S01]  /*178e0*/  IMAD.X R3, R3, 0x1, R182, P4 ;  /* 0x0000000103037824 */ /* 0x000fe200020e06b6 */
[----:B------:R1:W-:Y:S04]  /*178f0*/  STL [R1+0xa8], R189 ;  /* 0x0000a8bd01007387 */ /* 0x0003e80000100800 */
[----:B------:R-:W-:Y:S04]  /*17900*/  STL [R1+0xb4], R0 ;  /* 0x0000b40001007387 */ /* 0x000fe80000100800 */
[----:B------:R2:W-:Y:S04]  /*17910*/  STL [R1+0xb0], R3 ;  /* 0x0000b00301007387 */ /* 0x0005e80000100800 */
[----:B-1----:R-:W3:Y:S04]  /*17920*/  LDL.LU R189, [R1+0xc8] ;  /* 0x0000c80001bd7983 */ /* 0x002ee80000300800 */
[----:B------:R1:W-:Y:S04]  /*17930*/  LDGSTS.E [R187+0xc004], desc[UR4][R190.64], P1 ;  /* 0x0c004000bebb7fae */ /* 0x0003e80008921844 */
[----:B------:R-:W3:Y:S01]  /*17940*/  LDL.LU R5, [R1+0xcc] ;  /* 0x0000cc0001057983 */ /* 0x000ee20000300800 */
[----:B-1----:R-:W-:-:S02]  /*17950*/  IMAD.MOV.U32 R191, RZ, RZ, R3 ;  /* 0x000000ffffbf7224 */ /* 0x002fc400078e0003 */
[----:B------:R-:W-:Y:S01]  /*17960*/  IMAD.MOV.U32 R190, RZ, RZ, R0 ;  /* 0x000000ffffbe7224 */ /* 0x000fe200078e0000 */
[----:B--2---:R-:W2:Y:S04]  /*17970*/  LDL.LU R3, [R1+0x290] ;  /* 0x0002900001037983 */ /* 0x004ea80000300800 */
[----:B------:R-:W2:Y:S01]  /*17980*/  LDL.LU R0, [R1+0x294] ;  /* 0x0002940001007983 */ /* 0x000ea20000300800 */
[----:B------:R-:W-:-:S03]  /*17990*/  ISETP.GT.AND P1, PT, R176, 0x27, PT ;  /* 0x00000027b000780c */ /* 0x000fc60003f24270 */
[----:B------:R1:W-:Y:S01]  /*179a0*/  LDGSTS.E [R187+0x8008], desc[UR4][R190.64], P2 ;  /* 0x08008000bebb7fae */ /* 0x0003e20009121844 */
[----:B------:R-:W-:-:S04]  /*179b0*/  IADD3 R181, P3, R181, R183, RZ ;  /* 0x000000b7b5b57210 */ /* 0x000fc80007f7e0ff */
[----:B------:R-:W-:Y:S02]  /*179c0*/  IADD3.X R188, R188, R182, RZ, P3, !PT ;  /* 0x000000b6bcbc7210 */ /* 0x000fe40001ffe4ff */
[----:B-1----:R-:W-:-:S04]  /*179d0*/  SEL R190, RZ, 0x4, !P1 ;  /* 0x00000004ffbe7807 */ /* 0x002fc80004800000 */
[----:B------:R-:W-:Y:S02]  /*179e0*/  SEL R190, R190, RZ, !P0 ;  /* 0x000000ffbebe7207 */ /* 0x000fe40004000000 */
[----:B----4-:R-:W-:Y:S02]  /*179f0*/  IADD3 R2, P4, R2, R183, RZ ;  /* 0x000000b702027210 */ /* 0x010fe40007f9e0ff */
[----:B------:R-:W-:Y:S01]  /*17a00*/  ISETP.NE.U32.AND P1, PT, R190, RZ, PT ;  /* 0x000000ffbe00720c */ /* 0x000fe20003f25070 */
[----:B------:R-:W-:Y:S02]  /*17a10*/  IMAD.MOV.U32 R190, RZ, RZ, R181 ;  /* 0x000000ffffbe7224 */ /* 0x000fe400078e00b5 */
[----:B------:R-:W-:Y:S01]  /*17a20*/  IMAD.X R4, R4, 0x1, R182, P4 ;  /* 0x0000000104047824 */ /* 0x000fe200020e06b6 */
[----:B------:R-:W-:Y:S01]  /*17a30*/  STL [R1+0xbc], R181 ;  /* 0x0000bcb501007387 */ /* 0x000fe20000100800 */
[----:B------:R-:W-:-:S03]  /*17a40*/  IMAD.MOV.U32 R191, RZ, RZ, R188 ;  /* 0x000000ffffbf7224 */ /* 0x000fc600078e00bc */
[----:B------:R1:W-:Y:S04]  /*17a50*/  STL [R1+0xb8], R188 ;  /* 0x0000b8bc01007387 */ /* 0x0003e80000100800 */
[----:B------:R-:W-:Y:S04]  /*17a60*/  STL [R1+0xc4], R2 ;  /* 0x0000c40201007387 */ /* 0x000fe80000100800 */
[----:B------:R4:W-:Y:S04]  /*17a70*/  STL [R1+0xc0], R4 ;  /* 0x0000c00401007387 */ /* 0x0009e80000100800 */
[----:B------:R4:W-:Y:S01]  /*17a80*/  LDGSTS.E [R187+0xc008], desc[UR4][R190.64], P2 ;  /* 0x0c008000bebb7fae */ /* 0x0009e20009121844 */
[----:B------:R-:W-:-:S03]  /*17a90*/  ISETP.GT.AND P2, PT, R176, 0x44, PT ;  /* 0x00000044b000780c */ /* 0x000fc60003f44270 */
[----:B-1----:R-:W2:Y:S04]  /*17aa0*/  LDL.LU R188, [R1+0x298] ;  /* 0x0002980001bc7983 */ /* 0x002ea80000300800 */
[----:B------:R-:W2:Y:S01]  /*17ab0*/  LDL.LU R181, [R1+0x29c] ;  /* 0x00029c0001b57983 */ /* 0x000ea20000300800 */
[----:B----4-:R-:W-:Y:S01]  /*17ac0*/  MOV R190, R2 ;  /* 0x0000000200be7202 */ /* 0x010fe20000000f00 */
[----:B------:R-:W-:Y:S02]  /*17ad0*/  IMAD.MOV.U32 R191, RZ, RZ, R4 ;  /* 0x000000ffffbf7224 */ /* 0x000fe400078e0004 */
[----:B------:R-:W4:Y:S04]  /*17ae0*/  LDL.LU R4, [R1+0x2a0] ;  /* 0x0002a00001047983 */ /* 0x000f280000300800 */
[----:B------:R-:W4:Y:S04]  /*17af0*/  LDL.LU R2, [R1+0x2a4] ;  /* 0x0002a40001027983 */ /* 0x000f280000300800 */
[----:B------:R1:W-:Y:S02]  /*17b00*/  LDGSTS.E [R187+0x800c], desc[UR4][R190.64], P1 ;  /* 0x0800c000bebb7fae */ /* 0x0003e40008921844 */
[----:B-1----:R-:W-:-:S04]  /*17b10*/  SEL R190, RZ, 0x4, !P2 ;  /* 0x00000004ffbe7807 */ /* 0x002fc80005000000 */
[----:B------:R-:W-:-:S04]  /*17b20*/  SEL R190, R190, RZ, !P0 ;  /* 0x000000ffbebe7207 */ /* 0x000fc80004000000 */
[----:B------:R-:W-:Y:S02]  /*17b30*/  ISETP.NE.U32.AND P2, PT, R190, RZ, PT ;  /* 0x000000ffbe00720c */ /* 0x000fe40003f45070 */
[----:B---3--:R-:W-:-:S05]  /*17b40*/  IADD3 R5, P3, R5, R183, RZ ;  /* 0x000000b705057210 */ /* 0x008fca0007f7e0ff */
[--C-:B------:R-:W-:Y:S01]  /*17b50*/  IMAD.X R189, R189, 0x1, R182.reuse, P3 ;  /* 0x00000001bdbd7824 */ /* 0x100fe200018e06b6 */
[----:B------:R-:W-:Y:S01]  /*17b60*/  MOV R190, R5 ;  /* 0x0000000500be7202 */ /* 0x000fe20000000f00 */
[----:B------:R-:W-:Y:S02]  /*17b70*/  STL [R1+0xcc], R5 ;  /* 0x0000cc0501007387 */ /* 0x000fe40000100800 */
[----:B------:R-:W-:Y:S01]  /*17b80*/  IMAD.MOV.U32 R191, RZ, RZ, R189 ;  /* 0x000000ffffbf7224 */ /* 0x000fe200078e00bd */
[----:B--2---:R-:W-:Y:S01]  /*17b90*/  IADD3 R0, P4, R0, R183, RZ ;  /* 0x000000b700007210 */ /* 0x004fe20007f9e0ff */
[----:B------:R1:W-:Y:S04]  /*17ba0*/  STL [R1+0xc8], R189 ;  /* 0x0000c8bd01007387 */ /* 0x0003e80000100800 */
[----:B------:R-:W-:Y:S01]  /*17bb0*/  IMAD.X R3, R3, 0x1, R182, P4 ;  /* 0x0000000103037824 */ /* 0x000fe200020e06b6 */
[----:B------:R-:W-:Y:S04]  /*17bc0*/  STL [R1+0x294], R0 ;  /* 0x0002940001007387 */ /* 0x000fe80000100800 */
[----:B------:R2:W-:Y:S04]  /*17bd0*/  STL [R1+0x290], R3 ;  /* 0x0002900301007387 */ /* 0x0005e80000100800 */
[----:B------:R3:W-:Y:S04]  /*17be0*/  LDGSTS.E [R187+0xc00c], desc[UR4][R190.64], P1 ;  /* 0x0c00c000bebb7fae */ /* 0x0007e80008921844 */
[----:B-1----:R-:W4:Y:S04]  /*17bf0*/  LDL.LU R189, [R1+0x2a8] ;  /* 0x0002a80001bd7983 */ /* 0x002f280000300800 */
[----:B------:R-:W4:Y:S01]  /*17c00*/  LDL.LU R5, [R1+0x2ac] ;  /* 0x0002ac0001057983 */ /* 0x000f220000300800 */
[----:B---3--:R-:W-:-:S02]  /*17c10*/  IMAD.MOV.U32 R191, RZ, RZ, R3 ;  /* 0x000000ffffbf7224 */ /* 0x008fc400078e0003 */
[----:B------:R-:W-:Y:S01]  /*17c20*/  IMAD.MOV.U32 R190, RZ, RZ, R0 ;  /* 0x000000ffffbe7224 */ /* 0x000fe200078e0000 */
[----:B--2---:R-:W2:Y:S04]  /*17c30*/  LDL.LU R3, [R1+0x2b0] ;  /* 0x0002b00001037983 */ /* 0x004ea80000300800 */
[----:B------:R-:W3:Y:S01]  /*17c40*/  LDL.LU R0, [R1+0x2b4] ;  /* 0x0002b40001007983 */ /* 0x000ee20000300800 */
[----:B------:R-:W-:-:S03]  /*17c50*/  ISETP.GT.AND P1, PT, R176, 0x45, PT ;  /* 0x00000045b000780c */ /* 0x000fc60003f24270 */
[----:B------:R1:W-:Y:S02]  /*17c60*/  LDGSTS.E [R187+0x10000], desc[UR4][R190.64], P2 ;  /* 0x10000000bebb7fae */ /* 0x0003e40009121844 */
[----:B-1----:R-:W-:Y:S02]  /*17c70*/  SEL R190, RZ, 0x4, !P1 ;  /* 0x00000004ffbe7807 */ /* 0x002fe40004800000 */
[-C--:B------:R-:W-:Y:S02]  /*17c80*/  IADD3 R181, P3, R181, R183.reuse, RZ ;  /* 0x000000b7b5b57210 */ /* 0x080fe40007f7e0ff */
[----:B------:R-:W-:Y:S02]  /*17c90*/  SEL R190, R190, RZ, !P0 ;  /* 0x000000ffbebe7207 */ /* 0x000fe40004000000 */
[----:B------:R-:W-:Y:S02]  /*17ca0*/  IADD3.X R188, R188, R182, RZ, P3, !PT ;  /* 0x000000b6bcbc7210 */ /* 0x000fe40001ffe4ff */
[----:B----4-:R-:W-:Y:S01]  /*17cb0*/  IADD3 R2, P4, R2, R183, RZ ;  /* 0x000000b702027210 */ /* 0x010fe20007f9e0ff */
[----:B------:R-:W-:Y:S01]  /*17cc0*/  STL [R1+0x29c], R181 ;  /* 0x00029cb501007387 */ /* 0x000fe20000100800 */
[----:B------:R-:W-:Y:S01]  /*17cd0*/  ISETP.NE.U32.AND P1, PT, R190, RZ, PT ;  /* 0x000000ffbe00720c */ /* 0x000fe20003f25070 */
[----:B------:R-:W-:-:S02]  /*17ce0*/  IMAD.MOV.U32 R190, RZ, RZ, R181 ;  /* 0x000000ffffbe7224 */ /* 0x000fc400078e00b5 */
[----:B------:R-:W-:Y:S01]  /*17cf0*/  IMAD.X R4, R4, 0x1, R182, P4 ;  /* 0x0000000104047824 */ /* 0x000fe200020e06b6 */
[----:B------:R1:W-:Y:S01]  /*17d00*/  STL [R1+0x298], R188 ;  /* 0x000298bc01007387 */ /* 0x0003e20000100800 */
[----:B------:R-:W-:-:S03]  /*17d10*/  IMAD.MOV.U32 R191, RZ, RZ, R188 ;  /* 0x000000ffffbf7224 */ /* 0x000fc600078e00bc */
[----:B------:R-:W-:Y:S04]  /*17d20*/  STL [R1+0x2a4], R2 ;  /* 0x0002a40201007387 */ /* 0x000fe80000100800 */
[----:B------:R4:W-:Y:S04]  /*17d30*/  STL [R1+0x2a0], R4 ;  /* 0x0002a00401007387 */ /* 0x0009e80000100800 */
[----:B-1----:R-:W2:Y:S04]  /*17d40*/  LDL.LU R188, [R1+0x2b8] ;  /* 0x0002b80001bc7983 */ /* 0x002ea80000300800 */
[----:B------:R1:W-:Y:S04]  /*17d50*/  LDGSTS.E [R187+0x14000], desc[UR4][R190.64], P2 ;  /* 0x14000000bebb7fae */ /* 0x0003e80009121844 */
[----:B------:R-:W2:Y:S01]  /*17d60*/  LDL.LU R181, [R1+0x2bc] ;  /* 0x0002bc0001b57983 */ /* 0x000ea20000300800 */
[----:B------:R-:W-:Y:S01]  /*17d70*/  ISETP.GT.AND P2, PT, R176, 0x46, PT ;  /* 0x00000046b000780c */ /* 0x000fe20003f44270 */
[----:B-1----:R-:W-:Y:S01]  /*17d80*/  IMAD.MOV.U32 R191, RZ, RZ, R4 ;  /* 0x000000ffffbf7224 */ /* 0x002fe200078e0004 */
[----:B------:R-:W-:Y:S01]  /*17d90*/  MOV R190, R2 ;  /* 0x0000000200be7202 */ /* 0x000fe20000000f00 */
[----:B----4-:R-:W4:Y:S04]  /*17da0*/  LDL.LU R4, [R1+0x2c0] ;  /* 0x0002c00001047983 */ /* 0x010f280000300800 */
[----:B------:R-:W4:Y:S04]  /*17db0*/  LDL.LU R2, [R1+0x2c4] ;  /* 0x0002c40001027983 */ /* 0x000f280000300800 */
[----:B------:R1:W-:Y:S02]  /*17dc0*/  LDGSTS.E [R187+0x10004], desc[UR4][R190.64], P1 ;  /* 0x10004000bebb7fae */ /* 0x0003e40008921844 */
[----:B-1----:R-:W-:-:S04]  /*17dd0*/  SEL R190, RZ, 0x4, !P2 ;  /* 0x00000004ffbe7807 */ /* 0x002fc80005000000 */
[----:B------:R-:W-:-:S04]  /*17de0*/  SEL R190, R190, RZ, !P0 ;  /* 0x000000ffbebe7207 */ /* 0x000fc80004000000 */
[----:B------:R-:W-:Y:S02]  /*17df0*/  ISETP.NE.U32.AND P2, PT, R190, RZ, PT ;  /* 0x000000ffbe00720c */ /* 0x000fe40003f45070 */
[----:B------:R-:W-:-:S05]  /*17e00*/  IADD3 R5, P3, R5, R183, RZ ;  /* 0x000000b705057210 */ /* 0x000fca0007f7e0ff */
[----:B------:R-:W-:Y:S01]  /*17e10*/  IMAD.X R189, R189, 0x1, R182, P3 ;  /* 0x00000001bdbd7824 */ /* 0x000fe200018e06b6 */
[----:B---3--:R-:W-:Y:S01]  /*17e20*/  IADD3 R0, P4, R0, R183, RZ ;  /* 0x000000b700007210 */ /* 0x008fe20007f9e0ff */
[----:B------:R-:W-:Y:S01]  /*17e30*/  STL [R1+0x2ac], R5 ;  /* 0x0002ac0501007387 */ /* 0x000fe20000100800 */
[----:B------:R-:W-:-:S03]  /*17e40*/  MOV R190, R5 ;  /* 0x0000000500be7202 */ /* 0x000fc60000000f00 */
[----:B--2---:R-:W-:Y:S01]  /*17e50*/  IMAD.X R3, R3, 0x1, R182, P4 ;  /* 0x0000000103037824 */ /* 0x004fe200020e06b6 */
[----:B------:R1:W-:Y:S01]  /*17e60*/  STL [R1+0x2a8], R189 ;  /* 0x0002a8bd01007387 */ /* 0x0003e20000100800 */
[----:B------:R-:W-:-:S03]  /*17e70*/  IMAD.MOV.U32 R191, RZ, RZ, R189 ;  /* 0x000000ffffbf7224 */ /* 0x000fc600078e00bd */
[----:B------:R-:W-:Y:S04]  /*17e80*/  STL [R1+0x2b4], R0 ;  /* 0x0002b40001007387 */ /* 0x000fe80000100800 */
[----:B------:R2:W-:Y:S04]  /*17e90*/  STL [R1+0x2b0], R3 ;  /* 0x0002b00301007387 */ /* 0x0005e80000100800 */
[----:B-1----:R-:W3:Y:S04]  /*17ea0*/  LDL.LU R189, [R1+0x2c8] ;  /* 0x0002c80001bd7983 */ /* 0x002ee80000300800 */
[----:B------:R-:W3:Y:S04]  /*17eb0*/  LDL.LU R5, [R1+0x2cc] ;  /* 0x0002cc0001057983 */ /* 0x000ee80000300800 */
[----:B------:R1:W-:Y:S02]  /*17ec0*/  LDGSTS.E [R187+0x14004], desc[UR4][R190.64], P1 ;  /* 0x14004000bebb7fae */ /* 0x0003e40008921844 */
[----:B-1----:R-:W-:-:S02]  /*17ed0*/  IMAD.MOV.U32 R191, RZ, RZ, R3 ;  /* 0x000000ffffbf7224 */ /* 0x002fc400078e0003 */
[----:B------:R-:W-:Y:S01]  /*17ee0*/  IMAD.MOV.U32 R190, RZ, RZ, R0 ;  /* 0x000000ffffbe7224 */ /* 0x000fe200078e0000 */
[----:B--2---:R-:W2:Y:S04]  /*17ef0*/  LDL.LU R3, [R1+0x490] ;  /* 0x0004900001037983 */ /* 0x004ea80000300800 */
[----:B------:R-:W2:Y:S01]  /*17f00*/  LDL.LU R0, [R1+0x494] ;  /* 0x0004940001007983 */ /* 0x000ea20000300800 */
[----:B------:R-:W-:-:S03]  /*17f10*/  ISETP.GT.AND P1, PT, R176, 0x47, PT ;  /* 0x00000047b000780c */ /* 0x000fc60003f24270 */
[----:B------:R1:W-:Y:S01]  /*17f20*/  LDGSTS.E [R187+0x10008], desc[UR4][R190.64], P2 ;  /* 0x10008000bebb7fae */ /* 0x0003e20009121844 */
[-C--:B------:R-:W-:Y:S02]  /*17f30*/  IADD3 R181, P3, R181, R183.reuse, RZ ;  /* 0x000000b7b5b57210 */ /* 0x080fe40007f7e0ff */
[----:B-1----:R-:W-:Y:S02]  /*17f40*/  SEL R190, RZ, 0x4, !P1 ;  /* 0x00000004ffbe7807 */ /* 0x002fe40004800000 */
[----:B------:R-:W-:Y:S02]  /*17f50*/  IADD3.X R188, R188, R182, RZ, P3, !PT ;  /* 0x000000b6bcbc7210 */ /* 0x000fe40001ffe4ff */
[----:B------:R-:W-:Y:S02]  /*17f60*/  SEL R190, R190, RZ, !P0 ;  /* 0x000000ffbebe7207 */ /* 0x000fe40004000000 */
[----:B----4-:R-:W-:Y:S02]  /*17f70*/  IADD3 R2, P4, R2, R183, RZ ;  /* 0x000000b702027210 */ /* 0x010fe40007f9e0ff */
[----:B------:R-:W-:Y:S01]  /*17f80*/  ISETP.NE.U32.AND P1, PT, R190, RZ, PT ;  /* 0x000000ffbe00720c */ /* 0x000fe20003f25070 */
[----:B------:R-:W-:-:S02]  /*17f90*/  IMAD.MOV.U32 R190, RZ, RZ, R181 ;  /* 0x000000ffffbe7224 */ /* 0x000fc400078e00b5 */
        /* <DEDUP_REMOVED lines=19> */
[----:B------:R-:W-:Y:S01]  /*180d0*/  IMAD.X R189, R189, 0x1, R182, P3 ;  /* 0x00000001bdbd7824 */ /* 0x000fe200018e06b6 */
[----:B------:R-:W-:Y:S01]  /*180e0*/  MOV R190, R5 ;  /* 0x0000000500be7202 */ /* 0x000fe20000000f00 */
[----:B------:R1:W-:Y:S02]  /*180f0*/  STL [R1+0x2cc], R5 ;  /* 0x0002cc0501007387 */ /* 0x0003e40000100800 */
[----:B------:R-:W-:Y:S02]  /*18100*/  IMAD.MOV.U32 R191, RZ, RZ, R189 ;  /* 0x000000ffffbf7224 */ /* 0x000fe400078e00bd */
[----:B------:R-:W-:Y:S04]  /*18110*/  STL [R1+0x2c8], R189 ;  /* 0x0002c8bd01007387 */ /* 0x000fe80000100800 */
[----:B------:R3:W-:Y:S01]  /*18120*/  LDGSTS.E [R187+0x1400c], desc[UR4][R190.64], P1 ;  /* 0x1400c000bebb7fae */ /* 0x0007e20008921844 */
[----:B--2---:R-:W-:-:S05]  /*18130*/  IADD3 R0, P4, R0, R183, RZ ;  /* 0x000000b700007210 */ /* 0x004fca0007f9e0ff */
[----:B------:R-:W-:Y:S01]  /*18140*/  IMAD.X R3, R3, 0x1, R182, P4 ;  /* 0x0000000103037824 */ /* 0x000fe200020e06b6 */
[----:B------:R-:W-:Y:S03]  /*18150*/  STL [R1+0x494], R0 ;  /* 0x0004940001007387 */ /* 0x000fe60000100800 */
[----:B---3--:R-:W-:Y:S01]  /*18160*/  IMAD.MOV.U32 R191, RZ, RZ, R3 ;  /* 0x000000ffffbf7224 */ /* 0x008fe200078e0003 */
[----:B------:R2:W-:Y:S04]  /*18170*/  STL [R1+0x490], R3 ;  /* 0x0004900301007387 */ /* 0x0005e80000100800 */
[----:B-1----:R-:W3:Y:S01]  /*18180*/  LDL.LU R5, [R1+0x4a8] ;  /* 0x0004a80001057983 */ /* 0x002ee20000300800 */
[----:B------:R-:W-:-:S03]  /*18190*/  IMAD.MOV.U32 R190, RZ, RZ, R0 ;  /* 0x000000ffffbe7224 */ /* 0x000fc600078e0000 */
[----:B--2---:R-:W2:Y:S04]  /*181a0*/  LDL.LU R3, [R1+0x4ac] ;  /* 0x0004ac0001037983 */ /* 0x004ea80000300800 */
[----:B------:R-:W3:Y:S04]  /*181b0*/  LDL.LU R189, [R1+0x4b0] ;  /* 0x0004b00001bd7983 */ /* 0x000ee80000300800 */
[----:B------:R-:W3:Y:S01]  /*181c0*/  LDL.LU R0, [R1+0x4b4] ;  /* 0x0004b40001007983 */ /* 0x000ee20000300800 */
[----:B------:R-:W-:-:S03]  /*181d0*/  ISETP.GT.AND P1, PT, R176, 0x65, PT ;  /* 0x00000065b000780c */ /* 0x000fc60003f24270 */
[----:B------:R1:W-:Y:S02]  /*181e0*/  LDGSTS.E [R187+0x18000], desc[UR4][R190.64], P2 ;  /* 0x18000000bebb7fae */ /* 0x0003e40009121844 */
[----:B-1----:R-:W-:-:S04]  /*181f0*/  SEL R190, RZ, 0x4, !P1 ;  /* 0x00000004ffbe7807 */ /* 0x002fc80004800000 */
[----:B------:R-:W-:Y:S02]  /*18200*/  SEL R190, R190, RZ, !P0 ;  /* 0x000000ffbebe7207 */ /* 0x000fe40004000000 */
[----:B------:R-:W-:-:S04]  /*18210*/  IADD3 R181, P3, R181, R183, RZ ;  /* 0x000000b7b5b57210 */ /* 0x000fc80007f7e0ff */
[----:B------:R-:W-:Y:S02]  /*18220*/  IADD3.X R188, R188, R182, RZ, P3, !PT ;  /* 0x000000b6bcbc7210 */ /* 0x000fe40001ffe4ff */
[----:B----4-:R-:W-:Y:S01]  /*18230*/  IADD3 R2, P4, R2, R183, RZ ;  /* 0x000000b702027210 */ /* 0x010fe20007f9e0ff */
[----:B------:R-:W-:Y:S04]  /*18240*/  STL [R1+0x49c], R181 ;  /* 0x00049cb501007387 */ /* 0x000fe80000100800 */
[----:B------:R-:W-:Y:S01]  /*18250*/  IMAD.X R4, R4, 0x1, R182, P4 ;  /* 0x0000000104047824 */ /* 0x000fe200020e06b6 */
[----:B------:R1:W-:Y:S01]  /*18260*/  STL [R1+0x498], R188 ;  /* 0x000498bc01007387 */ /* 0x0003e20000100800 */
[----:B------:R-:W-:Y:S01]  /*18270*/  ISETP.NE.U32.AND P1, PT, R190, RZ, PT ;  /* 0x000000ffbe00720c */ /* 0x000fe20003f25070 */
[----:B------:R-:W-:-:S02]  /*18280*/  IMAD.MOV.U32 R191, RZ, RZ, R188 ;  /* 0x000000ffffbf7224 */ /* 0x000fc400078e00bc */
[----:B------:R-:W-:Y:S01]  /*18290*/  STL [R1+0x4a4], R2 ;  /* 0x0004a40201007387 */ /* 0x000fe20000100800 */
[----:B------:R-:W-:-:S03]  /*182a0*/  IMAD.MOV.U32 R190, RZ, RZ, R181 ;  /* 0x000000ffffbe7224 */ /* 0x000fc600078e00b5 */
[----:B------:R4:W-:Y:S04]  /*182b0*/  STL [R1+0x4a0], R4 ;  /* 0x0004a00401007387 */ /* 0x0009e80000100800 */
[----:B-1----:R-:W3:Y:S04]  /*182c0*/  LDL.LU R188, [R1+0x4b8] ;  /* 0x0004b80001bc7983 */ /* 0x002ee80000300800 */
[----:B------:R-:W3:Y:S04]  /*182d0*/  LDL.LU R181, [R1+0x4bc] ;  /* 0x0004bc0001b57983 */ /* 0x000ee80000300800 */
[----:B------:R1:W-:Y:S01]  /*182e0*/  LDGSTS.E [R187+0x1c000], desc[UR4][R190.64], P2 ;  /* 0x1c000000bebb7fae */ /* 0x0003e20009121844 */
[----:B------:R-:W-:-:S02]  /*182f0*/  ISETP.GT.AND P2, PT, R176, 0x66, PT ;  /* 0x00000066b000780c */ /* 0x000fc40003f44270 */
[----:B-1----:R-:W-:Y:S01]  /*18300*/  MOV R190, R2 ;  /* 0x0000000200be7202 */ /* 0x002fe20000000f00 */
[----:B------:R-:W-:Y:S02]  /*18310*/  IMAD.MOV.U32 R191, RZ, RZ, R4 ;  /* 0x000000ffffbf7224 */ /* 0x000fe400078e0004 */
[----:B----4-:R-:W4:Y:S04]  /*18320*/  LDL.LU R4, [R1+0x4c4] ;  /* 0x0004c40001047983 */ /* 0x010f280000300800 */
[----:B------:R1:W-:Y:S04]  /*18330*/  LDGSTS.E [R187+0x18004], desc[UR4][R190.64], P1 ;  /* 0x18004000bebb7fae */ /* 0x0003e80008921844 */
[----:B------:R-:W4:Y:S01]  /*18340*/  LDL.LU R2, [R1+0x4cc] ;  /* 0x0004cc0001027983 */ /* 0x000f220000300800 */
[----:B-1----:R-:W-:-:S04]  /*18350*/  SEL R190, RZ, 0x4, !P2 ;  /* 0x00000004ffbe7807 */ /* 0x002fc80005000000 */
[----:B------:R-:W-:-:S04]  /*18360*/  SEL R190, R190, RZ, !P0 ;  /* 0x000000ffbebe7207 */ /* 0x000fc80004000000 */
[----:B------:R-:W-:Y:S02]  /*18370*/  ISETP.NE.U32.AND P2, PT, R190, RZ, PT ;  /* 0x000000ffbe00720c */ /* 0x000fe40003f45070 */
[----:B--2---:R-:W-:-:S05]  /*18380*/  IADD3 R3, P3, R3, R183, RZ ;  /* 0x000000b703037210 */ /* 0x004fca0007f7e0ff */
[--C-:B---3--:R-:W-:Y:S01]  /*18390*/  IMAD.X R5, R5, 0x1, R182.reuse, P3 ;  /* 0x0000000105057824 */ /* 0x108fe200018e06b6 */
[----:B------:R-:W-:Y:S01]  /*183a0*/  IADD3 R0, P4, R0, R183, RZ ;  /* 0x000000b700007210 */ /* 0x000fe20007f9e0ff */
[----:B------:R-:W-:Y:S02]  /*183b0*/  STL [R1+0x4ac], R3 ;  /* 0x0004ac0301007387 */ /* 0x000fe40000100800 */
[----:B------:R-:W-:Y:S02]  /*183c0*/  IMAD.MOV.U32 R191, RZ, RZ, R5 ;  /* 0x000000ffffbf7224 */ /* 0x000fe400078e0005 */
[----:B------:R1:W-:Y:S01]  /*183d0*/  STL [R1+0x4a8], R5 ;  /* 0x0004a80501007387 */ /* 0x0003e20000100800 */
[----:B------:R-:W-:-:S03]  /*183e0*/  IMAD.X R189, R189, 0x1, R182, P4 ;  /* 0x00000001bdbd7824 */ /* 0x000fc600020e06b6 */
[----:B------:R2:W-:Y:S01]  /*183f0*/  STL [R1+0x4b4], R0 ;  /* 0x0004b40001007387 */ /* 0x0005e20000100800 */
[----:B------:R-:W-:-:S03]  /*18400*/  MOV R190, R3 ;  /* 0x0000000300be7202 */ /* 0x000fc60000000f00 */
[----:B-1----:R-:W3:Y:S04]  /*18410*/  LDL.LU R5, [R1+0x4c0] ;  /* 0x0004c00001057983 */ /* 0x002ee80000300800 */
[----:B------:R-:W-:Y:S04]  /*18420*/  STL [R1+0x4b0], R189 ;  /* 0x0004b0bd01007387 */ /* 0x000fe80000100800 */
[----:B------:R-:W3:Y:S04]  /*18430*/  LDL.LU R3, [R1+0x4c8] ;  /* 0x0004c80001037983 */ /* 0x000ee80000300800 */
[----:B------:R1:W-:Y:S02]  /*18440*/  LDGSTS.E [R187+0x1c004], desc[UR4][R190.64], P1 ;  /* 0x1c004000bebb7fae */ /* 0x0003e40008921844 */
[----:B-1----:R-:W-:-:S02]  /*18450*/  IMAD.MOV.U32 R190, RZ, RZ, R0 ;  /* 0x000000ffffbe7224 */ /* 0x002fc400078e0000 */
[----:B--2---:R-:W2:Y:S01]  /*18460*/  LDL R0, [R1+0xc44] ;  /* 0x000c440001007983 */ /* 0x004ea20000100800 */
[----:B------:R-:W-:Y:S01]  /*18470*/  IMAD.MOV.U32 R191, RZ, RZ, R189 ;  /* 0x000000ffffbf7224 */ /* 0x000fe200078e00bd */
[----:B------:R-:W-:-:S04]  /*18480*/  ISETP.GT.AND P1, PT, R176, 0x67, PT ;  /* 0x00000067b000780c */ /* 0x000fc80003f24270 */
[----:B------:R1:W-:Y:S02]  /*18490*/  LDGSTS.E [R187+0x18008], desc[UR4][R190.64], P2 ;  /* 0x18008000bebb7fae */ /* 0x0003e40009121844 */
[----:B-1----:R-:W-:Y:S02]  /*184a0*/  SEL R190, RZ, 0x4, !P1 ;  /* 0x00000004ffbe7807 */ /* 0x002fe40004800000 */
[----:B------:R-:W-:Y:S02]  /*184b0*/  IADD3 R181, P3, R181, R183, RZ ;  /* 0x000000b7b5b57210 */ /* 0x000fe40007f7e0ff */
[----:B------:R-:W-:Y:S02]  /*184c0*/  SEL R190, R190, RZ, !P0 ;  /* 0x000000ffbebe7207 */ /* 0x000fe40004000000 */
[----:B------:R-:W-:Y:S02]  /*184d0*/  IADD3.X R188, R188, R182, RZ, P3, !PT ;  /* 0x000000b6bcbc7210 */ /* 0x000fe40001ffe4ff */
[----:B------:R-:W-:Y:S01]  /*184e0*/  ISETP.NE.U32.AND P1, PT, R190, RZ, PT ;  /* 0x000000ffbe00720c */ /* 0x000fe20003f25070 */
[----:B------:R-:W-:-:S02]  /*184f0*/  IMAD.MOV.U32 R190, RZ, RZ, R181 ;  /* 0x000000ffffbe7224 */ /* 0x000fc400078e00b5 */
[----:B------:R-:W-:-:S05]  /*18500*/  IMAD.MOV.U32 R191, RZ, RZ, R188 ;  /* 0x000000ffffbf7224 */ /* 0x000fca00078e00bc */
[----:B------:R1:W-:Y:S01]  /*18510*/  LDGSTS.E [R187+0x1c008], desc[UR4][R190.64], P2 ;  /* 0x1c008000bebb7fae */ /* 0x0003e20009121844 */
[-C--:B----4-:R-:W-:Y:S02]  /*18520*/  IADD3 R4, P2, R4, R183.reuse, RZ ;  /* 0x000000b704047210 */ /* 0x090fe40007f5e0ff */
[----:B------:R-:W-:-:S03]  /*18530*/  IADD3 R2, P3, R2, R183, RZ ;  /* 0x000000b702027210 */ /* 0x000fc60007f7e0ff */
[----:B-1----:R-:W-:Y:S01]  /*18540*/  IMAD.MOV.U32 R190, RZ, RZ, R4 ;  /* 0x000000ffffbe7224 */ /* 0x002fe200078e0004 */
[----:B------:R-:W-:Y:S04]  /*18550*/  STL [R1+0x4bc], R181 ;  /* 0x0004bcb501007387 */ /* 0x000fe80000100800 */
[----:B------:R-:W-:Y:S04]  /*18560*/  STL [R1+0x4b8], R188 ;  /* 0x0004b8bc01007387 */ /* 0x000fe80000100800 */
[----:B------:R-:W-:Y:S01]  /*18570*/  STL [R1+0x4c4], R4 ;  /* 0x0004c40401007387 */ /* 0x000fe20000100800 */
[----:B---3--:R-:W-:-:S04]  /*18580*/  IMAD.X R5, R5, 0x1, R182, P2 ;  /* 0x0000000105057824 */ /* 0x008fc800010e06b6 */
[----:B------:R-:W-:Y:S01]  /*18590*/  IMAD.MOV.U32 R191, RZ, RZ, R5 ;  /* 0x000000ffffbf7224 */ /* 0x000fe200078e0005 */
[----:B------:R-:W-:-:S04]  /*185a0*/  IADD3.X R3, R3, R182, RZ, P3, !PT ;  /* 0x000000b603037210 */ /* 0x000fc80001ffe4ff */
[----:B------:R1:W-:Y:S02]  /*185b0*/  LDGSTS.E [R187+0x1800c], desc[UR4][R190.64], P1 ;  /* 0x1800c000bebb7fae */ /* 0x0003e40008921844 */
[----:B-1----:R-:W-:Y:S01]  /*185c0*/  IMAD.MOV.U32 R190, RZ, RZ, R2 ;  /* 0x000000ffffbe7224 */ /* 0x002fe200078e0002 */
[----:B------:R-:W-:-:S05]  /*185d0*/  MOV R191, R3 ;  /* 0x0000000300bf7202 */ /* 0x000fca0000000f00 */
[----:B------:R1:W-:Y:S01]  /*185e0*/  LDGSTS.E [R187+0x1c00c], desc[UR4][R190.64], P1 ;  /* 0x1c00c000bebb7fae */ /* 0x0003e20008921844 */
[----:B------:R-:W-:-:S03]  /*185f0*/  ISETP.GT.AND P1, PT, R176, 0x8, PT ;  /* 0x00000008b000780c */ /* 0x000fc60003f24270 */
[----:B------:R-:W-:Y:S01]  /*18600*/  STL [R1+0x4c0], R5 ;  /* 0x0004c00501007387 */ /* 0x000fe20000100800 */
[----:B-1----:R-:W-:-:S03]  /*18610*/  SEL R187, RZ, 0x4, !P1 ;  /* 0x00000004ffbb7807 */ /* 0x002fc60004800000 */
[----:B------:R-:W-:Y:S01]  /*18620*/  STL [R1+0x4cc], R2 ;  /* 0x0004cc0201007387 */ /* 0x000fe20000100800 */
[----:B------:R-:W-:-:S03]  /*18630*/  SEL R187, R187, RZ, !P0 ;  /* 0x000000ffbbbb7207 */ /* 0x000fc60004000000 */
[----:B------:R1:W-:Y:S01]  /*18640*/  STL [R1+0x4c8], R3 ;  /* 0x0004c80301007387 */ /* 0x0003e20000100800 */
[----:B------:R-:W-:Y:S01]  /*18650*/  ISETP.NE.U32.AND P2, PT, R187, RZ, PT ;  /* 0x000000ffbb00720c */ /* 0x000fe20003f45070 */
[----:B--2---:R-:W-:Y:S02]  /*18660*/  VIADD R187, R0, UR8 ;  /* 0x0000000800bb7c36 */ /* 0x004fe40008000000 */
[----:B-1----:R-:W2:Y:S04]  /*18670*/  LDL.LU R3, [R1+0xd0] ;  /* 0x0000d00001037983 */ /* 0x002ea80000300800 */
[----:B------:R-:W3:Y:S01]  /*18680*/  LDL.LU R0, [R1+0xd4] ;  /* 0x0000d40001007983 */ /* 0x000ee20000300800 */
[-C--:B------:R-:W-:Y:S02]  /*18690*/  IADD3 R23, P1, R23, R183.reuse, RZ ;  /* 0x000000b717177210 */ /* 0x080fe40007f3e0ff */
[----:B------:R-:W-:Y:S01]  /*186a0*/  IADD3 R180, P3, R180, R183, RZ ;  /* 0x000000b7b4b47210 */ /* 0x000fe20007f7e0ff */
[----:B------:R-:W4:Y:S02]  /*186b0*/  LDL.LU R188, [R1+0xd8] ;  /* 0x0000d80001bc7983 */ /* 0x000f240000300800 */
[--C-:B------:R-:W-:Y:S01]  /*186c0*/  IMAD.X R164, R164, 0x1, R182.reuse, P1 ;  /* 0x00000001a4a47824 */ /* 0x100fe200008e06b6 */
[----:B------:R-:W-:Y:S01]  /*186d0*/  MOV R190, R23 ;  /* 0x0000001700be7202 */ /* 0x000fe20000000f00 */
[----:B------:R-:W-:Y:S01]  /*186e0*/  IMAD.X R167, R167, 0x1, R182, P3 ;  /* 0x00000001a7a77824 */ /* 0x000fe200018e06b6 */
[----:B------:R-:W-:Y:S01]  /*186f0*/  IADD3 R165, P4, R165, R183, RZ ;  /* 0x000000b7a5a57210 */ /* 0x000fe20007f9e0ff */
[----:B------:R-:W-:Y:S01]  /*18700*/  IMAD.MOV.U32 R191, RZ, RZ, R164 ;  /* 0x000000ffffbf7224 */ /* 0x000fe200078e00a4 */
[----:B------:R-:W-:Y:S01]  /*18710*/  ISETP.GT.AND P1, PT, R176, 0x9, PT ;  /* 0x00000009b000780c */ /* 0x000fe20003f24270 */
[----:B------:R-:W4:Y:S04]  /*18720*/  LDL.LU R181, [R1+0xdc] ;  /* 0x0000dc0001b57983 */ /* 0x000f280000300800 */
[----:B------:R1:W-:Y:S01]  /*18730*/  LDGSTS.E [R187], desc[UR4][R190.64], P2 ;  /* 0x00000000bebb7fae */ /* 0x0003e20009121844 */
[----:B------:R-:W-:-:S02]  /*18740*/  IADD3.X R166, R166, R182, RZ, P4, !PT ;  /* 0x000000b6a6a67210 */ /* 0x000fc400027fe4ff */
[-C--:B------:R-:W-:Y:S01]  /*18750*/  IADD3 R168, P3, R168, R183.reuse, RZ ;  /* 0x000000b7a8a87210 */ /* 0x080fe20007f7e0ff */
[----:B------:R-:W4:Y:S01]  /*18760*/  LDL.LU R4, [R1+0xe0] ;  /* 0x0000e00001047983 */ /* 0x000f220000300800 */
[----:B-1----:R-:W-:Y:S01]  /*18770*/  SEL R190, RZ, 0x4, !P1 ;  /* 0x00000004ffbe7807 */ /* 0x002fe20004800000 */
[----:B------:R-:W-:Y:S01]  /*18780*/  IMAD.MOV.U32 R191, RZ, RZ, R167 ;  /* 0x000000ffffbf7224 */ /* 0x000fe200078e00a7 */
[----:B------:R-:W-:Y:S01]  /*18790*/  IADD3 R169, P4, R169, R183, RZ ;  /* 0x000000b7a9a97210 */ /* 0x000fe20007f9e0ff */
[----:B------:R-:W-:Y:S01]  /*187a0*/  IMAD.X R171, R171, 0x1, R182, P3 ;  /* 0x00000001abab7824 */ /* 0x000fe200018e06b6 */
[----:B------:R-:W-:Y:S01]  /*187b0*/  SEL R190, R190, RZ, !P0 ;  /* 0x000000ffbebe7207 */ /* 0x000fe20004000000 */
[----:B------:R-:W4:Y:S03]  /*187c0*/  LDL.LU R2, [R1+0xe4] ;  /* 0x0000e40001027983 */ /* 0x000f260000300800 */
[----:B------:R-:W-:Y:S01]  /*187d0*/  ISETP.NE.U32.AND P1, PT, R190, RZ, PT ;  /* 0x000000ffbe00720c */ /* 0x000fe20003f25070 */
[----:B------:R-:W-:-:S05]  /*187e0*/  IMAD.MOV.U32 R190, RZ, RZ, R180 ;  /* 0x000000ffffbe7224 */ /* 0x000fca00078e00b4 */
[----:B------:R1:W-:Y:S01]  /*187f0*/  LDGSTS.E [R187+0x4000], desc[UR4][R190.64], P2 ;  /* 0x04000000bebb7fae */ /* 0x0003e20009121844 */
[----:B------:R-:W-:Y:S02]  /*18800*/  ISETP.GT.AND P2, PT, R176, 0xa, PT ;  /* 0x0000000ab000780c */ /* 0x000fe40003f44270 */
[----:B-1----:R-:W-:Y:S01]  /*18810*/  MOV R190, R165 ;  /* 0x000000a500be7202 */ /* 0x002fe20000000f00 */
[----:B------:R-:W-:-:S05]  /*18820*/  IMAD.MOV.U32 R191, RZ, RZ, R166 ;  /* 0x000000ffffbf7224 */ /* 0x000fca00078e00a6 */
[----:B------:R1:W-:Y:S01]  /*18830*/  LDGSTS.E [R187+0x4], desc[UR4][R190.64], P1 ;  /* 0x00004000bebb7fae */ /* 0x0003e20008921844 */
[----:B------:R-:W-:Y:S02]  /*18840*/  IADD3.X R170, R170, R182, RZ, P4, !PT ;  /* 0x000000b6aaaa7210 */ /* 0x000fe400027fe4ff */
[----:B-1----:R-:W-:-:S04]  /*18850*/  SEL R190, RZ, 0x4, !P2 ;  /* 0x00000004ffbe7807 */ /* 0x002fc80005000000 */
[----:B------:R-:W-:Y:S01]  /*18860*/  SEL R190, R190, RZ, !P0 ;  /* 0x000000ffbebe7207 */ /* 0x000fe20004000000 */
[----:B------:R-:W-:-:S03]  /*18870*/  IMAD.MOV.U32 R191, RZ, RZ, R171 ;  /* 0x000000ffffbf7224 */ /* 0x000fc600078e00ab */
[----:B------:R-:W-:Y:S01]  /*18880*/  ISETP.NE.U32.AND P2, PT, R190, RZ, PT ;  /* 0x000000ffbe00720c */ /* 0x000fe20003f45070 */
[----:B------:R-:W-:-:S05]  /*18890*/  IMAD.MOV.U32 R190, RZ, RZ, R168 ;  /* 0x000000ffffbe7224 */ /* 0x000fca00078e00a8 */
[----:B------:R1:W-:Y:S01]  /*188a0*/  LDGSTS.E [R187+0x4004], desc[UR4][R190.64], P1 ;  /* 0x04004000bebb7fae */ /* 0x0003e20008921844 */
[----:B------:R-:W-:Y:S02]  /*188b0*/  ISETP.GT.AND P1, PT, R176, 0xb, PT ;  /* 0x0000000bb000780c */ /* 0x000fe40003f24270 */
[----:B------:R-:W-:Y:S02]  /*188c0*/  IADD3 R172, P3, R172, R183, RZ ;  /* 0x000000b7acac7210 */ /* 0x000fe40007f7e0ff */
[----:B-1----:R-:W-:Y:S01]  /*188d0*/  MOV R190, R169 ;  /* 0x000000a900be7202 */ /* 0x002fe20000000f00 */
[----:B------:R-:W-:-:S05]  /*188e0*/  IMAD.MOV.U32 R191, RZ, RZ, R170 ;  /* 0x000000ffffbf7224 */ /* 0x000fca00078e00aa */
[----:B------:R1:W-:Y:S01]  /*188f0*/  LDGSTS.E [R187+0x8], desc[UR4][R190.64], P2 ;  /* 0x00008000bebb7fae */ /* 0x0003e20009121844 */
[----:B------:R-:W-:Y:S01]  /*18900*/  IMAD.X R175, R175, 0x1, R182, P3 ;  /* 0x00000001afaf7824 */ /* 0x000fe200018e06b6 */
[----:B------:R-:W-:Y:S02]  /*18910*/  IADD3 R173, P4, R173, R183, RZ ;  /* 0x000000b7adad7210 */ /* 0x000fe40007f9e0ff */
[----:B-1----:R-:W-:-:S04]  /*18920*/  SEL R190, RZ, 0x4, !P1 ;  /* 0x00000004ffbe7807 */ /* 0x002fc80004800000 */
[----:B------:R-:W-:Y:S01]  /*18930*/  SEL R190, R190, RZ, !P0 ;  /* 0x000000ffbebe7207 */ /* 0x000fe20004000000 */
[----:B------:R-:W-:-:S03]  /*18940*/  IMAD.MOV.U32 R191, RZ, RZ, R175 ;  /* 0x000000ffffbf7224 */ /* 0x000fc600078e00af */
[----:B------:R-:W-:Y:S01]  /*18950*/  ISETP.NE.U32.AND P1, PT, R190, RZ, PT ;  /* 0x000000ffbe00720c */ /* 0x000fe20003f25070 */
[----:B------:R-:W-:Y:S01]  /*18960*/  IMAD.MOV.U32 R190, RZ, RZ, R172 ;  /* 0x000000ffffbe7224 */ /* 0x000fe200078e00ac */
[----:B------:R-:W-:-:S04]  /*18970*/  IADD3.X R174, R174, R182, RZ, P4, !PT ;  /* 0x000000b6aeae7210 */ /* 0x000fc800027fe4ff */
[----:B------:R1:W-:Y:S01]  /*18980*/  LDGSTS.E [R187+0x4008], desc[UR4][R190.64], P2 ;  /* 0x04008000bebb7fae */ /* 0x0003e20009121844 */
[----:B------:R-:W-:Y:S02]  /*18990*/  ISETP.GT.AND P2, PT, R176, 0x28, PT ;  /* 0x00000028b000780c */ /* 0x000fe40003f44270 */
[----:B------:R-:W-:Y:S02]  /*189a0*/  IADD3 R192, P3, R192, R183, RZ ;  /* 0x000000b7c0c07210 */ /* 0x000fe40007f7e0ff */
[----:B-1----:R-:W-:Y:S01]  /*189b0*/  MOV R190, R173 ;  /* 0x000000ad00be7202 */ /* 0x002fe20000000f00 */
[----:B------:R-:W-:-:S05]  /*189c0*/  IMAD.MOV.U32 R191, RZ, RZ, R174 ;  /* 0x000000ffffbf7224 */ /* 0x000fca00078e00ae */
[----:B------:R1:W-:Y:S01]  /*189d0*/  LDGSTS.E [R187+0xc], desc[UR4][R190.64], P1 ;  /* 0x0000c000bebb7fae */ /* 0x0003e20008921844 */
[----:B------:R-:W-:Y:S01]  /*189e0*/  IMAD.X R178, R178, 0x1, R182, P3 ;  /* 0x00000001b2b27824 */ /* 0x000fe200018e06b6 */
[----:B-1----:R-:W-:-:S04]  /*189f0*/  SEL R190, RZ, 0x4, !P2 ;  /* 0x00000004ffbe7807 */ /* 0x002fc80005000000 */
[----:B------:R-:W-:Y:S01]  /*18a00*/  SEL R190, R190, RZ, !P0 ;  /* 0x000000ffbebe7207 */ /* 0x000fe20004000000 */
[----:B------:R-:W-:-:S03]  /*18a10*/  IMAD.MOV.U32 R191, RZ, RZ, R178 ;  /* 0x000000ffffbf7224 */ /* 0x000fc600078e00b2 */
[----:B------:R-:W-:Y:S01]  /*18a20*/  ISETP.NE.U32.AND P2, PT, R190, RZ, PT ;  /* 0x000000ffbe00720c */ /* 0x000fe20003f45070 */
[----:B------:R-:W-:-:S05]  /*18a30*/  IMAD.MOV.U32 R190, RZ, RZ, R192 ;  /* 0x000000ffffbe7224 */ /* 0x000fca00078e00c0 */
[----:B------:R1:W-:Y:S01]  /*18a40*/  LDGSTS.E [R187+0x400c], desc[UR4][R190.64], P1 ;  /* 0x0400c000bebb7fae */ /* 0x0003e20008921844 */
[----:B---3--:R-:W-:-:S04]  /*18a50*/  IADD3 R0, P4, R0, R183, RZ ;  /* 0x000000b700007210 */ /* 0x008fc80007f9e0ff */
[----:B--2---:R-:W-:Y:S01]  /*18a60*/  IADD3.X R3, R3, R182, RZ, P4, !PT ;  /* 0x000000b603037210 */ /* 0x004fe200027fe4ff */
[----:B------:R-:W-:Y:S04]  /*18a70*/  STL [R1+0xd4], R0 ;  /* 0x0000d40001007387 */ /* 0x000fe80000100800 */
[----:B------:R2:W-:Y:S01]  /*18a80*/  STL [R1+0xd0], R3 ;  /* 0x0000d00301007387 */ /* 0x0005e20000100800 */
[----:B-1----:R-:W-:-:S03]  /*18a90*/  IMAD.MOV.U32 R191, RZ, RZ, R3 ;  /* 0x000000ffffbf7224 */ /* 0x002fc600078e0003 */
[----:B------:R-:W3:Y:S01]  /*18aa0*/  LDL.LU R189, [R1+0xe8] ;  /* 0x0000e80001bd7983 */ /* 0x000ee20000300800 */
[----:B------:R-:W-:-:S03]  /*18ab0*/  MOV R190, R0 ;  /* 0x0000000000be7202 */ /* 0x000fc60000000f00 */
[----:B------:R-:W3:Y:S04]  /*18ac0*/  LDL.LU R5, [R1+0xec] ;  /* 0x0000ec0001057983 */ /* 0x000ee80000300800 */
[----:B--2---:R-:W2:Y:S04]  /*18ad0*/  LDL.LU R3, [R1+0xf0] ;  /* 0x0000f00001037983 */ /* 0x004ea80000300800 */
[----:B------:R-:W2:Y:S01]  /*18ae0*/  LDL.LU R0, [R1+0xf4] ;  /* 0x0000f40001007983 */ /* 0x000ea20000300800 */
[----:B------:R-:W-:-:S03]  /*18af0*/  ISETP.GT.AND P1, PT, R176, 0x29, PT ;  /* 0x00000029b000780c */ /* 0x000fc60003f24270 */
[----:B------:R1:W-:Y:S01]  /*18b00*/  LDGSTS.E [R187+0x8000], desc[UR4][R190.64], P2 ;  /* 0x08000000bebb7fae */ /* 0x0003e20009121844 */
[-C--:B----4-:R-:W-:Y:S02]  /*18b10*/  IADD3 R181, P3, R181, R183.reuse, RZ ;  /* 0x000000b7b5b57210 */ /* 0x090fe40007f7e0ff */
[----:B------:R-:W-:-:S03]  /*18b20*/  IADD3 R2, P4, R2, R183, RZ ;  /* 0x000000b702027210 */ /* 0x000fc60007f9e0ff */
[----:B------:R-:W-:Y:S01]  /*18b30*/  IMAD.X R188, R188, 0x1, R182, P3 ;  /* 0x00000001bcbc7824 */ /* 0x000fe200018e06b6 */
[----:B-1----:R-:W-:-:S04]  /*18b40*/  SEL R190, RZ, 0x4, !P1 ;  /* 0x00000004ffbe7807 */ /* 0x002fc80004800000 */
[----:B------:R-:W-:Y:S02]  /*18b50*/  SEL R190, R190, RZ, !P0 ;  /* 0x000000ffbebe7207 */ /* 0x000fe40004000000 */
[----:B------:R-:W-:Y:S02]  /*18b60*/  IADD3.X R4, R4, R182, RZ, P4, !PT ;  /* 0x000000b604047210 */ /* 0x000fe400027fe4ff */
[----:B------:R-:W-:Y:S01]  /*18b70*/  ISETP.NE.U32.AND P1, PT, R190, RZ, PT ;  /* 0x000000ffbe00720c */ /* 0x000fe20003f25070 */
[----:B------:R-:W-:Y:S01]  /*18b80*/  STL [R1+0xdc], R181 ;  /* 0x0000dcb501007387 */ /* 0x000fe20000100800 */
[----:B------:R-:W-:Y:S02]  /*18b90*/  IMAD.MOV.U32 R190, RZ, RZ, R181 ;  /* 0x000000ffffbe7224 */ /* 0x000fe400078e00b5 */
[----:B------:R-:W-:Y:S01]  /*18ba0*/  IMAD.MOV.U32 R191, RZ, RZ, R188 ;  /* 0x000000ffffbf7224 */ /* 0x000fe200078e00bc */
[----:B------:R1:W-:Y:S04]  /*18bb0*/  STL [R1+0xd8], R188 ;  /* 0x0000d8bc01007387 */ /* 0x0003e80000100800 */
        /* <DEDUP_REMOVED lines=15> */
[----:B------:R-:W-:Y:S01]  /*18cb0*/  IMAD.X R189, R189, 0x1, R182, P3 ;  /* 0x00000001bdbd7824 */ /* 0x000fe200018e06b6 */
[----:B--2---:R-:W-:Y:S01]  /*18cc0*/  IADD3 R0, P4, R0, R183, RZ ;  /* 0x000000b700007210 */ /* 0x004fe20007f9e0ff */
[----:B------:R-:W-:Y:S01]  /*18cd0*/  STL [R1+0xec], R5 ;  /* 0x0000ec0501007387 */ /* 0x000fe20000100800 */
[----:B------:R-:W-:Y:S02]  /*18ce0*/  IMAD.MOV.U32 R190, RZ, RZ, R5 ;  /* 0x000000ffffbe7224 */ /* 0x000fe400078e0005 */
[----:B------:R-:W-:Y:S01]  /*18cf0*/  IADD3.X R3, R3, R182, RZ, P4, !PT ;  /* 0x000000b603037210 */ /* 0x000fe200027fe4ff */
[----:B------:R-:W-:Y:S01]  /*18d00*/  IMAD.MOV.U32 R191, RZ, RZ, R189 ;  /* 0x000000ffffbf7224 */ /* 0x000fe200078e00bd */
[----:B------:R1:W-:Y:S04]  /*18d10*/  STL [R1+0xe8], R189 ;  /* 0x0000e8bd01007387 */ /* 0x0003e80000100800 */
[----:B------:R-:W-:Y:S04]  /*18d20*/  STL [R1+0xf4], R0 ;  /* 0x0000f40001007387 */ /* 0x000fe80000100800 */
[----:B------:R2:W-:Y:S04]  /*18d30*/  STL [R1+0xf0], R3 ;  /* 0x0000f00301007387 */ /* 0x0005e80000100800 */
[----:B-1----:R-:W3:Y:S04]  /*18d40*/  LDL.LU R189, [R1+0x108] ;  /* 0x0001080001bd7983 */ /* 0x002ee80000300800 */
[----:B------:R1:W-:Y:S04]  /*18d50*/  LDGSTS.E [R187+0xc004], desc[UR4][R190.64], P1 ;  /* 0x0c004000bebb7fae */ /* 0x0003e80008921844 */
[----:B------:R-:W3:Y:S01]  /*18d60*/  LDL.LU R5, [R1+0x10c] ;  /* 0x00010c0001057983 */ /* 0x000ee20000300800 */
[----:B-1----:R-:W-:Y:S01]  /*18d70*/  IMAD.MOV.U32 R191, RZ, RZ, R3 ;  /* 0x000000ffffbf7224 */ /* 0x002fe200078e0003 */
[----:B------:R-:W-:-:S02]  /*18d80*/  MOV R190, R0 ;  /* 0x0000000000be7202 */ /* 0x000fc40000000f00 */
[----:B--2---:R-:W2:Y:S04]  /*18d90*/  LDL.LU R3, [R1+0x2d0] ;  /* 0x0002d00001037983 */ /* 0x004ea80000300800 */
[----:B------:R-:W2:Y:S01]  /*18da0*/  LDL.LU R0, [R1+0x2d4] ;  /* 0x0002d40001007983 */ /* 0x000ea20000300800 */
[----:B------:R-:W-:-:S03]  /*18db0*/  ISETP.GT.AND P1, PT, R176, 0x2b, PT ;  /* 0x0000002bb000780c */ /* 0x000fc60003f24270 */
[----:B------:R1:W-:Y:S01]  /*18dc0*/  LDGSTS.E [R187+0x8008], desc[UR4][R190.64], P2 ;  /* 0x08008000bebb7fae */ /* 0x0003e20009121844 */
[----:B------:R-:W-:Y:S02]  /*18dd0*/  IADD3 R181, P3, R181, R183, RZ ;  /* 0x000000b7b5b57210 */ /* 0x000fe40007f7e0ff */
[----:B-1----:R-:W-:-:S03]  /*18de0*/  SEL R190, RZ, 0x4, !P1 ;  /* 0x00000004ffbe7807 */ /* 0x002fc60004800000 */
[----:B------:R-:W-:Y:S01]  /*18df0*/  IMAD.X R188, R188, 0x1, R182, P3 ;  /* 0x00000001bcbc7824 */ /* 0x000fe200018e06b6 */
[----:B------:R-:W-:Y:S02]  /*18e00*/  SEL R190, R190, RZ, !P0 ;  /* 0x000000ffbebe7207 */ /* 0x000fe40004000000 */
[----:B----4-:R-:W-:Y:S02]  /*18e10*/  IADD3 R2, P4, R2, R183, RZ ;  /* 0x000000b702027210 */ /* 0x010fe40007f9e0ff */
[----:B------:R-:W-:Y:S02]  /*18e20*/  ISETP.NE.U32.AND P1, PT, R190, RZ, PT ;  /* 0x000000ffbe00720c */ /* 0x000fe40003f25070 */
[----:B------:R-:W-:Y:S01]  /*18e30*/  IADD3.X R4, R4, R182, RZ, P4, !PT ;  /* 0x000000b604047210 */ /* 0x000fe200027fe4ff */
        /* <DEDUP_REMOVED lines=20> */
[----:B------:R-:W-:Y:S01]  /*18f80*/  STL [R1+0x10c], R5 ;  /* 0x00010c0501007387 */ /* 0x000fe20000100800 */
[----:B------:R-:W-:Y:S01]  /*18f90*/  IMAD.MOV.U32 R190, RZ, RZ, R5 ;  /* 0x000000ffffbe7224 */ /* 0x000fe200078e0005 */
[----:B--2---:R-:W-:Y:S01]  /*18fa0*/  IADD3 R0, P4, R0, R183, RZ ;  /* 0x000000b700007210 */ /* 0x004fe20007f9e0ff */
[----:B------:R-:W-:-:S03]  /*18fb0*/  IMAD.MOV.U32 R191, RZ, RZ, R189 ;  /* 0x000000ffffbf7224 */ /* 0x000fc600078e00bd */
[----:B------:R-:W-:Y:S01]  /*18fc0*/  IADD3.X R3, R3, R182, RZ, P4, !PT ;  /* 0x000000b603037210 */ /* 0x000fe200027fe4ff */
        /* <DEDUP_REMOVED lines=15> */
[----:B------:R-:W-:Y:S01]  /*190c0*/  SEL R190, R190, RZ, !P0 ;  /* 0x000000ffbebe7207 */ /* 0x000fe20004000000 */
[----:B------:R-:W-:Y:S01]  /*190d0*/  STL [R1+0x2dc], R181 ;  /* 0x0002dcb501007387 */ /* 0x000fe20000100800 */
[----:B----4-:R-:W-:-:S03]  /*190e0*/  IADD3 R2, P4, R2, R183, RZ ;  /* 0x000000b702027210 */ /* 0x010fc60007f9e0ff */
[----:B------:R1:W-:Y:S01]  /*190f0*/  STL [R1+0x2d8], R188 ;  /* 0x0002d8bc01007387 */ /* 0x0003e20000100800 */
[----:B------:R-:W-:Y:S02]  /*19100*/  ISETP.NE.U32.AND P1, PT, R190, RZ, PT ;  /* 0x000000ffbe00720c */ /* 0x000fe40003f25070 */
[----:B------:R-:W-:Y:S01]  /*19110*/  IADD3.X R4, R4, R182, RZ, P4, !PT ;  /* 0x000000b604047210 */ /* 0x000fe200027fe4ff */
[----:B------:R-:W-:Y:S01]  /*19120*/  IMAD.MOV.U32 R190, RZ, RZ, R181 ;  /* 0x000000ffffbe7224 */ /* 0x000fe200078e00b5 */
[----:B------:R-:W-:Y:S01]  /*19130*/  STL [R1+0x2e4], R2 ;  /* 0x0002e40201007387 */ /* 0x000fe20000100800 */
[----:B------:R-:W-:-:S03]  /*19140*/  IMAD.MOV.U32 R191, RZ, RZ, R188 ;  /* 0x000000ffffbf7224 */ /* 0x000fc600078e00bc */
[----:B------:R4:W-:Y:S04]  /*19150*/  STL [R1+0x2e0], R4 ;  /* 0x0002e00401007387 */ /* 0x0009e80000100800 */
[----:B-1----:R-:W2:Y:S04]  /*19160*/  LDL.LU R188, [R1+0x2f8] ;  /* 0x0002f80001bc7983 */ /* 0x002ea80000300800 */
[----:B------:R-:W2:Y:S04]  /*19170*/  LDL.LU R181, [R1+0x2fc] ;  /* 0x0002fc0001b57983 */ /* 0x000ea80000300800 */
[----:B------:R1:W-:Y:S01]  /*19180*/  LDGSTS.E [R187+0x14000], desc[UR4][R190.64], P2 ;  /* 0x14000000bebb7fae */ /* 0x0003e20009121844 */
        /* <DEDUP_REMOVED lines=12> */
[----:B--2---:R-:W-:-:S03]  /*19250*/  IADD3 R0, P4, R0, R183, RZ ;  /* 0x000000b700007210 */ /* 0x004fc60007f9e0ff */
[----:B------:R1:W-:Y:S01]  /*19260*/  STL [R1+0x2e8], R189 ;  /* 0x0002e8bd01007387 */ /* 0x0003e20000100800 */
[----:B------:R-:W-:Y:S01]  /*19270*/  IADD3.X R3, R3, R182, RZ, P4, !PT ;  /* 0x000000b603037210 */ /* 0x000fe200027fe4ff */
[----:B------:R-:W-:Y:S02]  /*19280*/  IMAD.MOV.U32 R190, RZ, RZ, R5 ;  /* 0x000000ffffbe7224 */ /* 0x000fe400078e0005 */
[----:B------:R-:W-:Y:S01]  /*19290*/  STL [R1+0x2f4], R0 ;  /* 0x0002f40001007387 */ /* 0x000fe20000100800 */
[----:B------:R-:W-:-:S03]  /*192a0*/  IMAD.MOV.U32 R191, RZ, RZ, R189 ;  /* 0x000000ffffbf7224 */ /* 0x000fc600078e00bd */
[----:B------:R2:W-:Y:S04]  /*192b0*/  STL [R1+0x2f0], R3 ;  /* 0x0002f00301007387 */ /* 0x0005e80000100800 */
[----:B-1----:R-:W3:Y:S04]  /*192c0*/  LDL.LU R189, [R1+0x308] ;  /* 0x0003080001bd7983 */ /* 0x002ee80000300800 */
[----:B------:R-:W3:Y:S04]  /*192d0*/  LDL.LU R5, [R1+0x30c] ;  /* 0x00030c0001057983 */ /* 0x000ee80000300800 */
[----:B------:R1:W-:Y:S02]  /*192e0*/  LDGSTS.E [R187+0x14004], desc[UR4][R190.64], P1 ;  /* 0x14004000bebb7fae */ /* 0x0003e40008921844 */
[----:B-1----:R-:W-:Y:S01]  /*192f0*/  IMAD.MOV.U32 R191, RZ, RZ, R3 ;  /* 0x000000ffffbf7224 */ /* 0x002fe200078e0003 */
[----:B------:R-:W-:Y:S01]  /*19300*/  MOV R190, R0 ;  /* 0x0000000000be7202 */ /* 0x000fe20000000f00 */
[----:B--2---:R-:W2:Y:S04]  /*19310*/  LDL.LU R3, [R1+0x4d0] ;  /* 0x0004d00001037983 */ /* 0x004ea80000300800 */
[----:B------:R-:W2:Y:S01]  /*19320*/  LDL.LU R0, [R1+0x4d4] ;  /* 0x0004d40001007983 */ /* 0x000ea20000300800 */
[----:B------:R-:W-:-:S03]  /*19330*/  ISETP.GT.AND P1, PT, R176, 0x4b, PT ;  /* 0x0000004bb000780c */ /* 0x000fc60003f24270 */
[----:B------:R1:W-:Y:S01]  /*19340*/  LDGSTS.E [R187+0x10008], desc[UR4][R190.64], P2 ;  /* 0x10008000bebb7fae */ /* 0x0003e20009121844 */
[----:B------:R-:W-:Y:S02]  /*19350*/  IADD3 R181, P3, R181, R183, RZ ;  /* 0x000000b7b5b57210 */ /* 0x000fe40007f7e0ff */
[----:B-1----:R-:W-:-:S03]  /*19360*/  SEL R190, RZ, 0x4, !P1 ;  /* 0x00000004ffbe7807 */ /* 0x002fc60004800000 */
[----:B------:R-:W-:Y:S01]  /*19370*/  IMAD.X R188, R188, 0x1, R182, P3 ;  /* 0x00000001bcbc7824 */ /* 0x000fe200018e06b6 */
[----:B------:R-:W-:-:S03]  /*19380*/  SEL R190, R190, RZ, !P0 ;  /* 0x000000ffbebe7207 */ /* 0x000fc60004000000 */
[----:B------:R-:W-:Y:S01]  /*19390*/  IMAD.MOV.U32 R191, RZ, RZ, R188 ;  /* 0x000000ffffbf7224 */ /* 0x000fe200078e00bc */
[----:B------:R-:W-:Y:S02]  /*193a0*/  ISETP.NE.U32.AND P1, PT, R190, RZ, PT ;  /* 0x000000ffbe00720c */ /* 0x000fe40003f25070 */
[----:B----4-:R-:W-:Y:S01]  /*193b0*/  IADD3 R2, P4, R2, R183, RZ ;  /* 0x000000b702027210 */ /* 0x010fe20007f9e0ff */
[----:B------:R-:W-:Y:S01]  /*193c0*/  IMAD.MOV.U32 R190, RZ, RZ, R181 ;  /* 0x000000ffffbe7224 */ /* 0x000fe200078e00b5 */
[----:B------:R-:W-:Y:S02]  /*193d0*/  STL [R1+0x2fc], R181 ;  /* 0x0002fcb501007387 */ /* 0x000fe40000100800 */
[----:B------:R-:W-:Y:S02]  /*193e0*/  IADD3.X R4, R4, R182, RZ, P4, !PT ;  /* 0x000000b604047210 */ /* 0x000fe400027fe4ff */
        /* <DEDUP_REMOVED lines=16> */
[----:B------:R-:W-:Y:S02]  /*194f0*/  IMAD.X R189, R189, 0x1, R182, P3 ;  /* 0x00000001bdbd7824 */ /* 0x000fe400018e06b6 */
[----:B------:R-:W-:Y:S02]  /*19500*/  IMAD.MOV.U32 R190, RZ, RZ, R5 ;  /* 0x000000ffffbe7224 */ /* 0x000fe400078e0005 */
[----:B------:R-:W-:Y:S01]  /*19510*/  IMAD.MOV.U32 R191, RZ, RZ, R189 ;  /* 0x000000ffffbf7224 */ /* 0x000fe200078e00bd */
[----:B------:R1:W-:Y:S04]  /*19520*/  STL [R1+0x30c], R5 ;  /* 0x00030c0501007387 */ /* 0x0003e80000100800 */
[----:B------:R-:W-:Y:S04]  /*19530*/  STL [R1+0x308], R189 ;  /* 0x000308bd01007387 */ /* 0x000fe80000100800 */
[----:B------:R3:W-:Y:S01]  /*19540*/  LDGSTS.E [R187+0x1400c], desc[UR4][R190.64], P1 ;  /* 0x1400c000bebb7fae */ /* 0x0007e20008921844 */
[----:B--2---:R-:W-:-:S04]  /*19550*/  IADD3 R0, P4, R0, R183, RZ ;  /* 0x000000b700007210 */ /* 0x004fc80007f9e0ff */
[----:B------:R-:W-:Y:S01]  /*19560*/  IADD3.X R3, R3, R182, RZ, P4, !PT ;  /* 0x000000b603037210 */ /* 0x000fe200027fe4ff */
[----:B------:R-:W-:Y:S04]  /*19570*/  STL [R1+0x4d4], R0 ;  /* 0x0004d40001007387 */ /* 0x000fe80000100800 */
[----:B------:R2:W-:Y:S01]  /*19580*/  STL [R1+0x4d0], R3 ;  /* 0x0004d00301007387 */ /* 0x0005e20000100800 */
[----:B---3--:R-:W-:-:S03]  /*19590*/  IMAD.MOV.U32 R191, RZ, RZ, R3 ;  /* 0x000000ffffbf7224 */ /* 0x008fc600078e0003 */
[----:B-1----:R-:W3:Y:S01]  /*195a0*/  LDL.LU R5, [R1+0x4e8] ;  /* 0x0004e80001057983 */ /* 0x002ee20000300800 */
[----:B------:R-:W-:-:S03]  /*195b0*/  MOV R190, R0 ;  /* 0x0000000000be7202 */ /* 0x000fc60000000f00 */
[----:B--2---:R-:W2:Y:S04]  /*195c0*/  LDL.LU R3, [R1+0x4ec] ;  /* 0x0004ec0001037983 */ /* 0x004ea80000300800 */
[----:B------:R-:W3:Y:S04]  /*195d0*/  LDL.LU R189, [R1+0x4f0] ;  /* 0x0004f00001bd7983 */ /* 0x000ee80000300800 */
[----:B------:R-:W3:Y:S01]  /*195e0*/  LDL.LU R0, [R1+0x4f4] ;  /* 0x0004f40001007983 */ /* 0x000ee20000300800 */
[----:B------:R-:W-:-:S03]  /*195f0*/  ISETP.GT.AND P1, PT, R176, 0x69, PT ;  /* 0x00000069b000780c */ /* 0x000fc60003f24270 */
[----:B------:R1:W-:Y:S02]  /*19600*/  LDGSTS.E [R187+0x18000], desc[UR4][R190.64], P2 ;  /* 0x18000000bebb7fae */ /* 0x0003e40009121844 */
[----:B-1----:R-:W-:-:S04]  /*19610*/  SEL R190, RZ, 0x4, !P1 ;  /* 0x00000004ffbe7807 */ /* 0x002fc80004800000 */
[----:B------:R-:W-:Y:S02]  /*19620*/  SEL R190, R190, RZ, !P0 ;  /* 0x000000ffbebe7207 */ /* 0x000fe40004000000 */
[----:B------:R-:W-:-:S05]  /*19630*/  IADD3 R181, P3, R181, R183, RZ ;  /* 0x000000b7b5b57210 */ /* 0x000fca0007f7e0ff */
[----:B------:R-:W-:Y:S01]  /*19640*/  IMAD.X R188, R188, 0x1, R182, P3 ;  /* 0x00000001bcbc7824 */ /* 0x000fe200018e06b6 */
[----:B----4-:R-:W-:Y:S01]  /*19650*/  IADD3 R2, P4, R2, R183, RZ ;  /* 0x000000b702027210 */ /* 0x010fe20007f9e0ff */
[----:B------:R-:W-:Y:S03]  /*19660*/  STL [R1+0x4dc], R181 ;  /* 0x0004dcb501007387 */ /* 0x000fe60000100800 */
[----:B------:R-:W-:Y:S01]  /*19670*/  IADD3.X R4, R4, R182, RZ, P4, !PT ;  /* 0x000000b604047210 */ /* 0x000fe200027fe4ff */
[----:B------:R1:W-:Y:S01]  /*19680*/  STL [R1+0x4d8], R188 ;  /* 0x0004d8bc01007387 */ /* 0x0003e20000100800 */
[----:B------:R-:W-:Y:S01]  /*19690*/  ISETP.NE.U32.AND P1, PT, R190, RZ, PT ;  /* 0x000000ffbe00720c */ /* 0x000fe20003f25070 */
[----:B------:R-:W-:Y:S02]  /*196a0*/  IMAD.MOV.U32 R191, RZ, RZ, R188 ;  /* 0x000000ffffbf7224 */ /* 0x000fe400078e00bc */
        /* <DEDUP_REMOVED lines=16> */
[----:B---3--:R-:W-:Y:S01]  /*197b0*/  IMAD.X R5, R5, 0x1, R182, P3 ;  /* 0x0000000105057824 */ /* 0x008fe200018e06b6 */
[----:B------:R-:W-:Y:S01]  /*197c0*/  IADD3 R0, P4, R0, R183, RZ ;  /* 0x000000b700007210 */ /* 0x000fe20007f9e0ff */
[----:B------:R-:W-:Y:S02]  /*197d0*/  STL [R1+0x4ec], R3 ;  /* 0x0004ec0301007387 */ /* 0x000fe40000100800 */
[----:B------:R-:W-:Y:S01]  /*197e0*/  IMAD.MOV.U32 R191, RZ, RZ, R5 ;  /* 0x000000ffffbf7224 */ /* 0x000fe200078e0005 */
[----:B------:R-:W-:Y:S01]  /*197f0*/  IADD3.X R189, R189, R182, RZ, P4, !PT ;  /* 0x000000b6bdbd7210 */ /* 0x000fe200027fe4ff */
[----:B------:R1:W-:Y:S04]  /*19800*/  STL [R1+0x4e8], R5 ;  /* 0x0004e80501007387 */ /* 0x0003e80000100800 */
[----:B------:R2:W-:Y:S01]  /*19810*/  STL [R1+0x4f4], R0 ;  /* 0x0004f40001007387 */ /* 0x0005e20000100800 */
[----:B------:R-:W-:-:S03]  /*19820*/  IMAD.MOV.U32 R190, RZ, RZ, R3 ;  /* 0x000000ffffbe7224 */ /* 0x000fc600078e0003 */
[----:B-1----:R-:W3:Y:S04]  /*19830*/  LDL.LU R5, [R1+0x500] ;  /* 0x0005000001057983 */ /* 0x002ee80000300800 */
[----:B------:R-:W-:Y:S04]  /*19840*/  STL [R1+0x4f0], R189 ;  /* 0x0004f0bd01007387 */ /* 0x000fe80000100800 */
[----:B------:R-:W3:Y:S04]  /*19850*/  LDL.LU R3, [R1+0x508] ;  /* 0x0005080001037983 */ /* 0x000ee80000300800 */
[----:B------:R1:W-:Y:S02]  /*19860*/  LDGSTS.E [R187+0x1c004], desc[UR4][R190.64], P1 ;  /* 0x1c004000bebb7fae */ /* 0x0003e40008921844 */
[----:B-1----:R-:W-:-:S02]  /*19870*/  MOV R190, R0 ;  /* 0x0000000000be7202 */ /* 0x002fc40000000f00 */
[----:B--2---:R-:W2:Y:S01]  /*19880*/  LDL R0, [R1+0xc40] ;  /* 0x000c400001007983 */ /* 0x004ea20000100800 */
[----:B------:R-:W-:Y:S01]  /*19890*/  IMAD.MOV.U32 R191, RZ, RZ, R189 ;  /* 0x000000ffffbf7224 */ /* 0x000fe200078e00bd */
[----:B------:R-:W-:-:S04]  /*198a0*/  ISETP.GT.AND P1, PT, R176, 0x6b, PT ;  /* 0x0000006bb000780c */ /* 0x000fc80003f24270 */
[----:B------:R1:W-:Y:S02]  /*198b0*/  LDGSTS.E [R187+0x18008], desc[UR4][R190.64], P2 ;  /* 0x18008000bebb7fae */ /* 0x0003e40009121844 */
[----:B-1----:R-:W-:Y:S02]  /*198c0*/  SEL R190, RZ, 0x4, !P1 ;  /* 0x00000004ffbe7807 */ /* 0x002fe40004800000 */
[----:B------:R-:W-:Y:S02]  /*198d0*/  IADD3 R181, P3, R181, R183, RZ ;  /* 0x000000b7b5b57210 */ /* 0x000fe40007f7e0ff */
[----:B------:R-:W-:-:S03]  /*198e0*/  SEL R190, R190, RZ, !P0 ;  /* 0x000000ffbebe7207 */ /* 0x000fc60004000000 */
[----:B------:R-:W-:Y:S01]  /*198f0*/  IMAD.X R188, R188, 0x1, R182, P3 ;  /* 0x00000001bcbc7824 */ /* 0x000fe200018e06b6 */
[----:B------:R-:W-:Y:S02]  /*19900*/  ISETP.NE.U32.AND P1, PT, R190, RZ, PT ;  /* 0x000000ffbe00720c */ /* 0x000fe40003f25070 */
[----:B------:R-:W-:Y:S01]  /*19910*/  MOV R190, R181 ;  /* 0x000000b500be7202 */ /* 0x000fe20000000f00 */
        /* <DEDUP_REMOVED lines=20> */
[----:B------:R1:W-:Y:S01]  /*19a60*/  STL [R1+0x508], R3 ;  /* 0x0005080301007387 */ /* 0x0003e20000100800 */
[----:B------:R-:W-:Y:S02]  /*19a70*/  ISETP.NE.U32.AND P2, PT, R187, RZ, PT ;  /* 0x000000ffbb00720c */ /* 0x000fe40003f45070 */
[----:B--2---:R-:W-:Y:S01]  /*19a80*/  IADD3 R187, R0, UR8, RZ ;  /* 0x0000000800bb7c10 */ /* 0x004fe2000fffe0ff */
[----:B-1----:R-:W2:Y:S04]  /*19a90*/  LDL.LU R3, [R1+0x110] ;  /* 0x0001100001037983 */ /* 0x002ea80000300800 */
[----:B------:R-:W3:Y:S01]  /*19aa0*/  LDL.LU R0, [R1+0x114] ;  /* 0x0001140001007983 */ /* 0x000ee20000300800 */
[-C--:B------:R-:W-:Y:S02]  /*19ab0*/  IADD3 R194, P1, R194, R183.reuse, RZ ;  /* 0x000000b7c2c27210 */ /* 0x080fe40007f3e0ff */
[----:B------:R-:W-:Y:S01]  /*19ac0*/  IADD3 R196, P3, R196, R183, RZ ;  /* 0x000000b7c4c47210 */ /* 0x000fe20007f7e0ff */
[----:B------:R-:W4:Y:S02]  /*19ad0*/  LDL.LU R188, [R1+0x118] ;  /* 0x0001180001bc7983 */ /* 0x000f240000300800 */
[----:B------:R-:W-:-:S02]  /*19ae0*/  IMAD.X R193, R193, 0x1, R182, P1 ;  /* 0x00000001c1c17824 */ /* 0x000fc400008e06b6 */
[----:B------:R-:W-:Y:S01]  /*19af0*/  IMAD.MOV.U32 R190, RZ, RZ, R194 ;  /* 0x000000ffffbe7224 */ /* 0x000fe200078e00c2 */
[----:B------:R-:W-:Y:S01]  /*19b00*/  IADD3.X R195, R195, R182, RZ, P3, !PT ;  /* 0x000000b6c3c37210 */ /* 0x000fe20001ffe4ff */
[----:B------:R-:W-:Y:S01]  /*19b10*/  IMAD.MOV.U32 R191, RZ, RZ, R193 ;  /* 0x000000ffffbf7224 */ /* 0x000fe200078e00c1 */
[----:B------:R-:W-:Y:S01]  /*19b20*/  ISETP.GT.AND P1, PT, R176, 0xd, PT ;  /* 0x0000000db000780c */ /* 0x000fe20003f24270 */
[----:B------:R-:W4:Y:S04]  /*19b30*/  LDL.LU R181, [R1+0x11c] ;  /* 0x00011c0001b57983 */ /* 0x000f280000300800 */
[----:B------:R1:W-:Y:S01]  /*19b40*/  LDGSTS.E [R187], desc[UR4][R190.64], P2 ;  /* 0x00000000bebb7fae */ /* 0x0003e20009121844 */
[-C--:B------:R-:W-:Y:S02]  /*19b50*/  IADD3 R198, P4, R198, R183.reuse, RZ ;  /* 0x000000b7c6c67210 */ /* 0x080fe40007f9e0ff */
[----:B------:R-:W-:Y:S01]  /*19b60*/  IADD3 R200, P3, R200, R183, RZ ;  /* 0x000000b7c8c87210 */ /* 0x000fe20007f7e0ff */
[----:B------:R-:W4:Y:S01]  /*19b70*/  LDL.LU R4, [R1+0x120] ;  /* 0x0001200001047983 */ /* 0x000f220000300800 */
[----:B-1----:R-:W-:-:S02]  /*19b80*/  SEL R190, RZ, 0x4, !P1 ;  /* 0x00000004ffbe7807 */ /* 0x002fc40004800000 */
[----:B------:R-:W-:Y:S01]  /*19b90*/  MOV R191, R195 ;  /* 0x000000c300bf7202 */ /* 0x000fe20000000f00 */
[----:B------:R-:W-:Y:S01]  /*19ba0*/  IMAD.X R197, R197, 0x1, R182, P4 ;  /* 0x00000001c5c57824 */ /* 0x000fe200020e06b6 */
[----:B------:R-:W-:Y:S01]  /*19bb0*/  SEL R190, R190, RZ, !P0 ;  /* 0x000000ffbebe7207 */ /* 0x000fe20004000000 */
[----:B------:R-:W4:Y:S03]  /*19bc0*/  LDL.LU R2, [R1+0x124] ;  /* 0x0001240001027983 */ /* 0x000f260000300800 */
[----:B------:R-:W-:Y:S01]  /*19bd0*/  ISETP.NE.U32.AND P1, PT, R190, RZ, PT ;  /* 0x000000ffbe00720c */ /* 0x000fe20003f25070 */
[----:B------:R-:W-:-:S05]  /*19be0*/  IMAD.MOV.U32 R190, RZ, RZ, R196 ;  /* 0x000000ffffbe7224 */ /* 0x000fca00078e00c4 */
[----:B------:R1:W-:Y:S01]  /*19bf0*/  LDGSTS.E [R187+0x4000], desc[UR4][R190.64], P2 ;  /* 0x04000000bebb7fae */ /* 0x0003e20009121844 */
[----:B------:R-:W-:Y:S01]  /*19c00*/  ISETP.GT.AND P2, PT, R176, 0xe, PT ;  /* 0x0000000eb000780c */ /* 0x000fe20003f44270 */
[----:B-1----:R-:W-:Y:S02]  /*19c10*/  IMAD.MOV.U32 R190, RZ, RZ, R198 ;  /* 0x000000ffffbe7224 */ /* 0x002fe400078e00c6 */
[----:B------:R-:W-:-:S05]  /*19c20*/  IMAD.MOV.U32 R191, RZ, RZ, R197 ;  /* 0x000000ffffbf7224 */ /* 0x000fca00078e00c5 */
[----:B------:R1:W-:Y:S01]  /*19c30*/  LDGSTS.E [R187+0x4], desc[UR4][R190.64], P1 ;  /* 0x00004000bebb7fae */ /* 0x0003e20008921844 */
[----:B------:R-:W-:Y:S02]  /*19c40*/  IADD3.X R199, R199, R182, RZ, P3, !PT ;  /* 0x000000b6c7c77210 */ /* 0x000fe40001ffe4ff */
[----:B------:R-:W-:Y:S02]  /*19c50*/  IADD3 R202, P4, R202, R183, RZ ;  /* 0x000000b7caca7210 */ /* 0x000fe40007f9e0ff */
[----:B-1----:R-:W-:-:S04]  /*19c60*/  SEL R190, RZ, 0x4, !P2 ;  /* 0x00000004ffbe7807 */ /* 0x002fc80005000000 */
[----:B------:R-:W-:Y:S02]  /*19c70*/  SEL R190, R190, RZ, !P0 ;  /* 0x000000ffbebe7207 */ /* 0x000fe40004000000 */
[----:B------:R-:W-:Y:S02]  /*19c80*/  MOV R191, R199 ;  /* 0x000000c700bf7202 */ /* 0x000fe40000000f00 */
[----:B------:R-:W-:Y:S01]  /*19c90*/  ISETP.NE.U32.AND P2, PT, R190, RZ, PT ;  /* 0x000000ffbe00720c */ /* 0x000fe20003f45070 */
[----:B------:R-:W-:Y:S02]  /*19ca0*/  IMAD.MOV.U32 R190, RZ, RZ, R200 ;  /* 0x000000ffffbe7224 */ /* 0x000fe400078e00c8 */
[----:B------:R-:W-:-:S03]  /*19cb0*/  IMAD.X R201, R201, 0x1, R182, P4 ;  /* 0x00000001c9c97824 */ /* 0x000fc600020e06b6 */
[----:B------:R1:W-:Y:S01]  /*19cc0*/  LDGSTS.E [R187+0x4004], desc[UR4][R190.64], P1 ;  /* 0x04004000bebb7fae */ /* 0x0003e20008921844 */
[----:B------:R-:W-:Y:S02]  /*19cd0*/  ISETP.GT.AND P1, PT, R176, 0xf, PT ;  /* 0x0000000fb000780c */ /* 0x000fe40003f24270 */
[----:B------:R-:W-:Y:S01]  /*19ce0*/  IADD3 R204, P3, R204, R183, RZ ;  /* 0x000000b7cccc7210 */ /* 0x000fe20007f7e0ff */
        /* <DEDUP_REMOVED lines=18> */
[----:B-1----:R-:W-:-:S04]  /*19e10*/  SEL R190, RZ, 0x4, !P2 ;  /* 0x00000004ffbe7807 */ /* 0x002fc80005000000 */
[----:B------:R-:W-:Y:S02]  /*19e20*/  SEL R190, R190, RZ, !P0 ;  /* 0x000000ffbebe7207 */ /* 0x000fe40004000000 */
[----:B------:R-:W-:Y:S02]  /*19e30*/  MOV R191, R207 ;  /* 0x000000cf00bf7202 */ /* 0x000fe40000000f00 */
[----:B------:R-:W-:Y:S01]  /*19e40*/  ISETP.NE.U32.AND P2, PT, R190, RZ, PT ;  /* 0x000000ffbe00720c */ /* 0x000fe20003f45070 */
[----:B------:R-:W-:-:S05]  /*19e50*/  IMAD.MOV.U32 R190, RZ, RZ, R208 ;  /* 0x000000ffffbe7224 */ /* 0x000fca00078e00d0 */
        /* <DEDUP_REMOVED lines=19> */
[----:B------:R-:W-:Y:S02]  /*19f90*/  MOV R191, R188 ;  /* 0x000000bc00bf7202 */ /* 0x000fe40000000f00 */
[----:B------:R-:W-:Y:S01]  /*19fa0*/  ISETP.NE.U32.AND P1, PT, R190, RZ, PT ;  /* 0x000000ffbe00720c */ /* 0x000fe20003f25070 */
[----:B------:R-:W-:Y:S01]  /*19fb0*/  IMAD.MOV.U32 R190, RZ, RZ, R181 ;  /* 0x000000ffffbe7224 */ /* 0x000fe200078e00b5 */
[----:B------:R-:W-:Y:S04]  /*19fc0*/  STL [R1+0x11c], R181 ;  /* 0x00011cb501007387 */ /* 0x000fe80000100800 */
[----:B------:R1:W-:Y:S04]  /*19fd0*/  STL [R1+0x118], R188 ;  /* 0x000118bc01007387 */ /* 0x0003e80000100800 */
[----:B------:R-:W-:Y:S04]  /*19fe0*/  STL [R1+0x124], R2 ;  /* 0x0001240201007387 */ /* 0x000fe80000100800 */
[----:B------:R4:W-:Y:S04]  /*19ff0*/  STL [R1+0x120], R4 ;  /* 0x0001200401007387 */ /* 0x0009e80000100800 */
[----:B------:R4:W-:Y:S01]  /*1a000*/  LDGSTS.E [R187+0xc000], desc[UR4][R190.64], P2 ;  /* 0x0c000000bebb7fae */ /* 0x0009e20009121844 */
[----:B------:R-:W-:-:S03]  /*1a010*/  ISETP.GT.AND P2, PT, R176, 0x2e, PT ;  /* 0x0000002eb000780c */ /* 0x000fc60003f44270 */
[----:B-1----:R-:W2:Y:S04]  /*1a020*/  LDL.LU R188, [R1+0x138] ;  /* 0x0001380001bc7983 */ /* 0x002ea80000300800 */
[----:B------:R-:W2:Y:S01]  /*1a030*/  LDL.LU R181, [R1+0x13c] ;  /* 0x00013c0001b57983 */ /* 0x000ea20000300800 */
[----:B----4-:R-:W-:Y:S02]  /*1a040*/  IMAD.MOV.U32 R190, RZ, RZ, R2 ;  /* 0x000000ffffbe7224 */ /* 0x010fe400078e0002 */
[----:B------:R-:W-:Y:S02]  /*1a050*/  IMAD.MOV.U32 R191, RZ, RZ, R4 ;  /* 0x000000ffffbf7224 */ /* 0x000fe400078e0004 */
[----:B------:R-:W4:Y:S04]  /*1a060*/  LDL.LU R4, [R1+0x140] ;  /* 0x0001400001047983 */ /* 0x000f280000300800 */
[----:B------:R-:W4:Y:S04]  /*1a070*/  LDL.LU R2, [R1+0x144] ;  /* 0x0001440001027983 */ /* 0x000f280000300800 */
[----:B------:R1:W-:Y:S02]  /*1a080*/  LDGSTS.E [R187+0x8004], desc[UR4][R190.64], P1 ;  /* 0x08004000bebb7fae */ /* 0x0003e40008921844 */
[----:B-1----:R-:W-:-:S04]  /*1a090*/  SEL R190, RZ, 0x4, !P2 ;  /* 0x00000004ffbe7807 */ /* 0x002fc80005000000 */
[----:B------:R-:W-:-:S04]  /*1a0a0*/  SEL R190, R190, RZ, !P0 ;  /* 0x000000ffbebe7207 */ /* 0x000fc80004000000 */
[----:B------:R-:W-:Y:S02]  /*1a0b0*/  ISETP.NE.U32.AND P2, PT, R190, RZ, PT ;  /* 0x000000ffbe00720c */ /* 0x000fe40003f45070 */
[----:B---3--:R-:W-:-:S04]  /*1a0c0*/  IADD3 R5, P3, R5, R183, RZ ;  /* 0x000000b705057210 */ /* 0x008fc80007f7e0ff */
[----:B--2---:R-:W-:Y:S02]  /*1a0d0*/  IADD3.X R189, R189, R182, RZ, P3, !PT ;  /* 0x000000b6bdbd7210 */ /* 0x004fe40001ffe4ff */
[----:B------:R-:W-:Y:S01]  /*1a0e0*/  IADD3 R0, P4, R0, R183, RZ ;  /* 0x000000b700007210 */ /* 0x000fe20007f9e0ff */
[----:B------:R-:W-:Y:S01]  /*1a0f0*/  IMAD.MOV.U32 R190, RZ, RZ, R5 ;  /* 0x000000ffffbe7224 */ /* 0x000fe200078e0005 */
[----:B------:R-:W-:Y:S01]  /*1a100*/  MOV R191, R189 ;  /* 0x000000bd00bf7202 */ /* 0x000fe20000000f00 */
[----:B------:R-:W-:Y:S02]  /*1a110*/  STL [R1+0x12c], R5 ;  /* 0x00012c0501007387 */ /* 0x000fe40000100800 */
[----:B------:R-:W-:Y:S02]  /*1a120*/  IMAD.X R3, R3, 0x1, R182, P4 ;  /* 0x0000000103037824 */ /* 0x000fe400020e06b6 */
[----:B------:R1:W-:Y:S04]  /*1a130*/  STL [R1+0x128], R189 ;  /* 0x000128bd01007387 */ /* 0x0003e80000100800 */
        /* <DEDUP_REMOVED lines=17> */
[----:B------:R-:W-:Y:S01]  /*1a250*/  IMAD.MOV.U32 R190, RZ, RZ, R181 ;  /* 0x000000ffffbe7224 */ /* 0x000fe200078e00b5 */
[----:B------:R-:W-:Y:S01]  /*1a260*/  MOV R191, R188 ;  /* 0x000000bc00bf7202 */ /* 0x000fe20000000f00 */
[----:B------:R-:W-:Y:S01]  /*1a270*/  IMAD.X R4, R4, 0x1, R182, P4 ;  /* 0x0000000104047824 */ /* 0x000fe200020e06b6 */
        /* <DEDUP_REMOVED lines=16> */
[----:B------:R-:W-:-:S04]  /*1a380*/  IADD3 R5, P3, R5, R183, RZ ;  /* 0x000000b705057210 */ /* 0x000fc80007f7e0ff */
[----:B------:R-:W-:Y:S01]  /*1a390*/  IADD3.X R189, R189, R182, RZ, P3, !PT ;  /* 0x000000b6bdbd7210 */ /* 0x000fe20001ffe4ff */
[----:B------:R-:W-:Y:S01]  /*1a3a0*/  IMAD.MOV.U32 R190, RZ, RZ, R5 ;  /* 0x000000ffffbe7224 */ /* 0x000fe200078e0005 */
[----:B---3--:R-:W-:Y:S01]  /*1a3b0*/  IADD3 R0, P4, R0, R183, RZ ;  /* 0x000000b700007210 */ /* 0x008fe20007f9e0ff */
[----:B------:R-:W-:Y:S01]  /*1a3c0*/  STL [R1+0x14c], R5 ;  /* 0x00014c0501007387 */ /* 0x000fe20000100800 */
[----:B------:R-:W-:-:S03]  /*1a3d0*/  MOV R191, R189 ;  /* 0x000000bd00bf7202 */ /* 0x000fc60000000f00 */
[----:B--2---:R-:W-:Y:S01]  /*1a3e0*/  IMAD.X R3, R3, 0x1, R182, P4 ;  /* 0x0000000103037824 */ /* 0x004fe200020e06b6 */
        /* <DEDUP_REMOVED lines=13> */
[----:B------:R-:W-:Y:S02]  /*1a4c0*/  IADD3 R181, P3, R181, R183, RZ ;  /* 0x000000b7b5b57210 */ /* 0x000fe40007f7e0ff */
[----:B------:R-:W-:Y:S02]  /*1a4d0*/  SEL R190, R190, RZ, !P0 ;  /* 0x000000ffbebe7207 */ /* 0x000fe40004000000 */
[----:B------:R-:W-:Y:S02]  /*1a4e0*/  IADD3.X R188, R188, R182, RZ, P3, !PT ;  /* 0x000000b6bcbc7210 */ /* 0x000fe40001ffe4ff */
[----:B------:R-:W-:-:S02]  /*1a4f0*/  ISETP.NE.U32.AND P1, PT, R190, RZ, PT ;  /* 0x000000ffbe00720c */ /* 0x000fc40003f25070 */
[----:B----4-:R-:W-:Y:S01]  /*1a500*/  IADD3 R2, P4, R2, R183, RZ ;  /* 0x000000b702027210 */ /* 0x010fe20007f9e0ff */
        /* <DEDUP_REMOVED lines=8> */
[----:B-1----:R-:W2:Y:S01]  /*1a590*/  LDL.LU R188, [R1+0x338] ;  /* 0x0003380001bc7983 */ /* 0x002ea20000300800 */
[----:B------:R-:W-:-:S03]  /*1a5a0*/  ISETP.GT.AND P2, PT, R176, 0x4e, PT ;  /* 0x0000004eb000780c */ /* 0x000fc60003f44270 */
[----:B------:R-:W2:Y:S01]  /*1a5b0*/  LDL.LU R181, [R1+0x33c] ;  /* 0x00033c0001b57983 */ /* 0x000ea20000300800 */
[----:B----4-:R-:W-:Y:S02]  /*1a5c0*/  IMAD.MOV.U32 R191, RZ, RZ, R4 ;  /* 0x000000ffffbf7224 */ /* 0x010fe400078e0004 */
[----:B------:R-:W-:Y:S01]  /*1a5d0*/  IMAD.MOV.U32 R190, RZ, RZ, R2 ;  /* 0x000000ffffbe7224 */ /* 0x000fe200078e0002 */
[----:B------:R-:W4:Y:S04]  /*1a5e0*/  LDL.LU R4, [R1+0x340] ;  /* 0x0003400001047983 */ /* 0x000f280000300800 */
[----:B------:R-:W4:Y:S04]  /*1a5f0*/  LDL.LU R2, [R1+0x344] ;  /* 0x0003440001027983 */ /* 0x000f280000300800 */
[----:B------:R1:W-:Y:S02]  /*1a600*/  LDGSTS.E [R187+0x10004], desc[UR4][R190.64], P1 ;  /* 0x10004000bebb7fae */ /* 0x0003e40008921844 */
[----:B-1----:R-:W-:-:S04]  /*1a610*/  SEL R190, RZ, 0x4, !P2 ;  /* 0x00000004ffbe7807 */ /* 0x002fc80005000000 */
[----:B------:R-:W-:-:S04]  /*1a620*/  SEL R190, R190, RZ, !P0 ;  /* 0x000000ffbebe7207 */ /* 0x000fc80004000000 */
[----:B------:R-:W-:Y:S02]  /*1a630*/  ISETP.NE.U32.AND P2, PT, R190, RZ, PT ;  /* 0x000000ffbe00720c */ /* 0x000fe40003f45070 */
[----:B------:R-:W-:-:S04]  /*1a640*/  IADD3 R5, P3, R5, R183, RZ ;  /* 0x000000b705057210 */ /* 0x000fc80007f7e0ff */
[----:B------:R-:W-:Y:S02]  /*1a650*/  IADD3.X R189, R189, R182, RZ, P3, !PT ;  /* 0x000000b6bdbd7210 */ /* 0x000fe40001ffe4ff */
[----:B---3--:R-:W-:Y:S01]  /*1a660*/  IADD3 R0, P4, R0, R183, RZ ;  /* 0x000000b700007210 */ /* 0x008fe20007f9e0ff */
[----:B------:R-:W-:Y:S01]  /*1a670*/  STL [R1+0x32c], R5 ;  /* 0x00032c0501007387 */ /* 0x000fe20000100800 */
[----:B------:R-:W-:Y:S01]  /*1a680*/  IMAD.MOV.U32 R190, RZ, RZ, R5 ;  /* 0x000000ffffbe7224 */ /* 0x000fe200078e0005 */
[----:B------:R-:W-:Y:S02]  /*1a690*/  MOV R191, R189 ;  /* 0x000000bd00bf7202 */ /* 0x000fe40000000f00 */
[----:B--2---:R-:W-:Y:S01]  /*1a6a0*/  IMAD.X R3, R3, 0x1, R182, P4 ;  /* 0x0000000103037824 */ /* 0x004fe200020e06b6 */
        /* <DEDUP_REMOVED lines=11> */
[----:B------:R1:W-:Y:S02]  /*1a760*/  LDGSTS.E [R187+0x10008], desc[UR4][R190.64], P2 ;  /* 0x10008000bebb7fae */ /* 0x0003e40009121844 */
[----:B-1----:R-:W-:Y:S02]  /*1a770*/  SEL R190, RZ, 0x4, !P1 ;  /* 0x00000004ffbe7807 */ /* 0x002fe40004800000 */
[-C--:B------:R-:W-:Y:S02]  /*1a780*/  IADD3 R181, P3, R181, R183.reuse, RZ ;  /* 0x000000b7b5b57210 */ /* 0x080fe40007f7e0ff */
[----:B------:R-:W-:Y:S02]  /*1a790*/  SEL R190, R190, RZ, !P0 ;  /* 0x000000ffbebe7207 */ /* 0x000fe40004000000 */
[----:B------:R-:W-:Y:S02]  /*1a7a0*/  IADD3.X R188, R188, R182, RZ, P3, !PT ;  /* 0x000000b6bcbc7210 */ /* 0x000fe40001ffe4ff */
[----:B----4-:R-:W-:-:S02]  /*1a7b0*/  IADD3 R2, P4, R2, R183, RZ ;  /* 0x000000b702027210 */ /* 0x010fc40007f9e0ff */
        /* <DEDUP_REMOVED lines=21> */
[----:B------:R-:W-:Y:S01]  /*1a910*/  IADD3.X R189, R189, R182, RZ, P3, !PT ;  /* 0x000000b6bdbd7210 */ /* 0x000fe20001ffe4ff */
[----:B------:R-:W-:Y:S01]  /*1a920*/  IMAD.MOV.U32 R190, RZ, RZ, R5 ;  /* 0x000000ffffbe7224 */ /* 0x000fe200078e0005 */
[----:B------:R1:W-:Y:S02]  /*1a930*/  STL [R1+0x34c], R5 ;  /* 0x00034c0501007387 */ /* 0x0003e40000100800 */
[----:B------:R-:W-:Y:S02]  /*1a940*/  MOV R191, R189 ;  /* 0x000000bd00bf7202 */ /* 0x000fe40000000f00 */
[----:B--2---:R-:W-:Y:S01]  /*1a950*/  IADD3 R0, P4, R0, R183, RZ ;  /* 0x000000b700007210 */ /* 0x004fe20007f9e0ff */
[----:B------:R-:W-:Y:S04]  /*1a960*/  STL [R1+0x348], R189 ;  /* 0x000348bd01007387 */ /* 0x000fe80000100800 */
[----:B------:R-:W-:Y:S01]  /*1a970*/  IMAD.X R3, R3, 0x1, R182, P4 ;  /* 0x0000000103037824 */ /* 0x000fe200020e06b6 */
[----:B------:R-:W-:Y:S04]  /*1a980*/  STL [R1+0x514], R0 ;  /* 0x0005140001007387 */ /* 0x000fe80000100800 */
[----:B------:R2:W-:Y:S04]  /*1a990*/  LDGSTS.E [R187+0x1400c], desc[UR4][R190.64], P1 ;  /* 0x1400c000bebb7fae */ /* 0x0005e80008921844 */
[----:B------:R3:W-:Y:S04]  /*1a9a0*/  STL [R1+0x510], R3 ;  /* 0x0005100301007387 */ /* 0x0007e80000100800 */
[----:B-1----:R-:W4:Y:S01]  /*1a9b0*/  LDL.LU R5, [R1+0x528] ;  /* 0x0005280001057983 */ /* 0x002f220000300800 */
[----:B--2---:R-:W-:-:S03]  /*1a9c0*/  IMAD.MOV.U32 R191, RZ, RZ, R3 ;  /* 0x000000ffffbf7224 */ /* 0x004fc600078e0003 */
[----:B---3--:R-:W2:Y:S01]  /*1a9d0*/  LDL.LU R3, [R1+0x52c] ;  /* 0x00052c0001037983 */ /* 0x008ea20000300800 */
[----:B------:R-:W-:-:S03]  /*1a9e0*/  IMAD.MOV.U32 R190, RZ, RZ, R0 ;  /* 0x000000ffffbe7224 */ /* 0x000fc600078e0000 */
[----:B------:R-:W3:Y:S04]  /*1a9f0*/  LDL.LU R189, [R1+0x530] ;  /* 0x0005300001bd7983 */ /* 0x000ee80000300800 */
[----:B------:R-:W3:Y:S01]  /*1aa00*/  LDL.LU R0, [R1+0x534] ;  /* 0x0005340001007983 */ /* 0x000ee20000300800 */
[----:B------:R-:W-:-:S03]  /*1aa10*/  ISETP.GT.AND P1, PT, R176, 0x6d, PT ;  /* 0x0000006db000780c */ /* 0x000fc60003f24270 */
[----:B------:R1:W-:Y:S02]  /*1aa20*/  LDGSTS.E [R187+0x18000], desc[UR4][R190.64], P2 ;  /* 0x18000000bebb7fae */ /* 0x0003e40009121844 */
[----:B-1----:R-:W-:Y:S02]  /*1aa30*/  SEL R190, RZ, 0x4, !P1 ;  /* 0x00000004ffbe7807 */ /* 0x002fe40004800000 */
[----:B------:R-:W-:-:S04]  /*1aa40*/  IADD3 R181, P3, R181, R183, RZ ;  /* 0x000000b7b5b57210 */ /* 0x000fc80007f7e0ff */
[----:B------:R-:W-:Y:S01]  /*1aa50*/  IADD3.X R188, R188, R182, RZ, P3, !PT ;  /* 0x000000b6bcbc7210 */ /* 0x000fe20001ffe4ff */
[----:B------:R-:W-:Y:S01]  /*1aa60*/  STL [R1+0x51c], R181 ;  /* 0x00051cb501007387 */ /* 0x000fe20000100800 */
[----:B------:R-:W-:Y:S02]  /*1aa70*/  SEL R190, R190, RZ, !P0 ;  /* 0x000000ffbebe7207 */ /* 0x000fe40004000000 */
[----:B----4-:R-:W-:Y:S01]  /*1aa80*/  IADD3 R2, P4, R2, R183, RZ ;  /* 0x000000b702027210 */ /* 0x010fe20007f9e0ff */
[----:B------:R1:W-:Y:S04]  /*1aa90*/  STL [R1+0x518], R188 ;  /* 0x000518bc01007387 */ /* 0x0003e80000100800 */
[----:B------:R-:W-:Y:S01]  /*1aaa0*/  IMAD.X R4, R4, 0x1, R182, P4 ;  /* 0x0000000104047824 */ /* 0x000fe200020e06b6 */
[----:B------:R-:W-:Y:S01]  /*1aab0*/  STL [R1+0x524], R2 ;  /* 0x0005240201007387 */ /* 0x000fe20000100800 */
[----:B------:R-:W-:Y:S01]  /*1aac0*/  ISETP.NE.U32.AND P1, PT, R190, RZ, PT ;  /* 0x000000ffbe00720c */ /* 0x000fe20003f25070 */
[----:B------:R-:W-:Y:S01]  /*1aad0*/  IMAD.MOV.U32 R190, RZ, RZ, R181 ;  /* 0x000000ffffbe7224 */ /* 0x000fe200078e00b5 */
[----:B------:R-:W-:Y:S01]  /*1aae0*/  MOV R191, R188 ;  /* 0x000000bc00bf7202 */ /* 0x000fe20000000f00 */
[----:B------:R4:W-:Y:S04]  /*1aaf0*/  STL [R1+0x520], R4 ;  /* 0x0005200401007387 */ /* 0x0009e80000100800 */
[----:B-1----:R-:W3:Y:S04]  /*1ab00*/  LDL.LU R188, [R1+0x538] ;  /* 0x0005380001bc7983 */ /* 0x002ee80000300800 */
[----:B------:R-:W3:Y:S04]  /*1ab10*/  LDL.LU R181, [R1+0x53c] ;  /* 0x00053c0001b57983 */ /* 0x000ee80000300800 */
[----:B------:R1:W-:Y:S01]  /*1ab20*/  LDGSTS.E [R187+0x1c000], desc[UR4][R190.64], P2 ;  /* 0x1c000000bebb7fae */ /* 0x0003e20009121844 */
[----:B------:R-:W-:Y:S01]  /*1ab30*/  ISETP.GT.AND P2, PT, R176, 0x6e, PT ;  /* 0x0000006eb000780c */ /* 0x000fe20003f44270 */
[----:B-1----:R-:W-:-:S02]  /*1ab40*/  IMAD.MOV.U32 R190, RZ, RZ, R2 ;  /* 0x000000ffffbe7224 */ /* 0x002fc400078e0002 */
[----:B------:R-:W-:Y:S02]  /*1ab50*/  IMAD.MOV.U32 R191, RZ, RZ, R4 ;  /* 0x000000ffffbf7224 */ /* 0x000fe400078e0004 */
[----:B----4-:R-:W4:Y:S04]  /*1ab60*/  LDL.LU R4, [R1+0x544] ;  /* 0x0005440001047983 */ /* 0x010f280000300800 */
[----:B------:R1:W-:Y:S04]  /*1ab70*/  LDGSTS.E [R187+0x18004], desc[UR4][R190.64], P1 ;  /* 0x18004000bebb7fae */ /* 0x0003e80008921844 */
[----:B------:R-:W4:Y:S01]  /*1ab80*/  LDL.LU R2, [R1+0x54c] ;  /* 0x00054c0001027983 */ /* 0x000f220000300800 */
[----:B-1----:R-:W-:-:S04]  /*1ab90*/  SEL R190, RZ, 0x4, !P2 ;  /* 0x00000004ffbe7807 */ /* 0x002fc80005000000 */
[----:B------:R-:W-:-:S04]  /*1aba0*/  SEL R190, R190, RZ, !P0 ;  /* 0x000000ffbebe7207 */ /* 0x000fc80004000000 */
[----:B------:R-:W-:Y:S02]  /*1abb0*/  ISETP.NE.U32.AND P2, PT, R190, RZ, PT ;  /* 0x000000ffbe00720c */ /* 0x000fe40003f45070 */
[----:B--2---:R-:W-:-:S04]  /*1abc0*/  IADD3 R3, P3, R3, R183, RZ ;  /* 0x000000b703037210 */ /* 0x004fc80007f7e0ff */
[----:B------:R-:W-:Y:S01]  /*1abd0*/  IADD3.X R5, R5, R182, RZ, P3, !PT ;  /* 0x000000b605057210 */ /* 0x000fe20001ffe4ff */
[----:B------:R-:W-:Y:S01]  /*1abe0*/  STL [R1+0x52c], R3 ;  /* 0x00052c0301007387 */ /* 0x000fe20000100800 */
[----:B---3--:R-:W-:-:S03]  /*1abf0*/  IADD3 R0, P4, R0, R183, RZ ;  /* 0x000000b700007210 */ /* 0x008fc60007f9e0ff */
[----:B------:R1:W-:Y:S01]  /*1ac00*/  STL [R1+0x528], R5 ;  /* 0x0005280501007387 */ /* 0x0003e20000100800 */
[----:B------:R-:W-:-:S03]  /*1ac10*/  MOV R191, R5 ;  /* 0x0000000500bf7202 */ /* 0x000fc60000000f00 */
[----:B------:R2:W-:Y:S01]  /*1ac20*/  STL [R1+0x534], R0 ;  /* 0x0005340001007387 */ /* 0x0005e20000100800 */
[----:B------:R-:W-:-:S03]  /*1ac30*/  IMAD.X R189, R189, 0x1, R182, P4 ;  /* 0x00000001bdbd7824 */ /* 0x000fc600020e06b6 */
[----:B-1----:R-:W3:Y:S01]  /*1ac40*/  LDL.LU R5, [R1+0x540] ;  /* 0x0005400001057983 */ /* 0x002ee20000300800 */
[----:B------:R-:W-:-:S03]  /*1ac50*/  IMAD.MOV.U32 R190, RZ, RZ, R3 ;  /* 0x000000ffffbe7224 */ /* 0x000fc600078e0003 */
[----:B------:R-:W-:Y:S04]  /*1ac60*/  STL [R1+0x530], R189 ;  /* 0x000530bd01007387 */ /* 0x000fe80000100800 */
[----:B------:R-:W3:Y:S04]  /*1ac70*/  LDL.LU R3, [R1+0x548] ;  /* 0x0005480001037983 */ /* 0x000ee80000300800 */
[----:B------:R1:W-:Y:S02]  /*1ac80*/  LDGSTS.E [R187+0x1c004], desc[UR4][R190.64], P1 ;  /* 0x1c004000bebb7fae */ /* 0x0003e40008921844 */
[----:B-1----:R-:W-:-:S02]  /*1ac90*/  IMAD.MOV.U32 R190, RZ, RZ, R0 ;  /* 0x000000ffffbe7224 */ /* 0x002fc400078e0000 */
[----:B--2---:R-:W2:Y:S01]  /*1aca0*/  LDL R0, [R1+0xc3c] ;  /* 0x000c3c0001007983 */ /* 0x004ea20000100800 */
[----:B------:R-:W-:Y:S01]  /*1acb0*/  IMAD.MOV.U32 R191, RZ, RZ, R189 ;  /* 0x000000ffffbf7224 */ /* 0x000fe200078e00bd */
[----:B------:R-:W-:-:S04]  /*1acc0*/  ISETP.GT.AND P1, PT, R176, 0x6f, PT ;  /* 0x0000006fb000780c */ /* 0x000fc80003f24270 */
[----:B------:R1:W-:Y:S01]  /*1acd0*/  LDGSTS.E [R187+0x18008], desc[UR4][R190.64], P2 ;  /* 0x18008000bebb7fae */ /* 0x0003e20009121844 */
[----:B------:R-:W-:Y:S02]  /*1ace0*/  IADD3 R181, P3, R181, R183, RZ ;  /* 0x000000b7b5b57210 */ /* 0x000fe40007f7e0ff */
[----:B-1----:R-:W-:Y:S02]  /*1acf0*/  SEL R190, RZ, 0x4, !P1 ;  /* 0x00000004ffbe7807 */ /* 0x002fe40004800000 */
[----:B------:R-:W-:Y:S02]  /*1ad00*/  IADD3.X R188, R188, R182, RZ, P3, !PT ;  /* 0x000000b6bcbc7210 */ /* 0x000fe40001ffe4ff */
[----:B------:R-:W-:-:S03]  /*1ad10*/  SEL R190, R190, RZ, !P0 ;  /* 0x000000ffbebe7207 */ /* 0x000fc60004000000 */
[----:B------:R-:W-:Y:S01]  /*1ad20*/  IMAD.MOV.U32 R191, RZ, RZ, R188 ;  /* 0x000000ffffbf7224 */ /* 0x000fe200078e00bc */
[----:B------:R-:W-:Y:S01]  /*1ad30*/  ISETP.NE.U32.AND P1, PT, R190, RZ, PT ;  /* 0x000000ffbe00720c */ /* 0x000fe20003f25070 */
        /* <DEDUP_REMOVED lines=8> */
[----:B---3--:R-:W-:-:S04]  /*1adc0*/  IADD3.X R5, R5, R182, RZ, P2, !PT ;  /* 0x000000b605057210 */ /* 0x008fc800017fe4ff */
[----:B------:R-:W-:Y:S01]  /*1add0*/  MOV R191, R5 ;  /* 0x0000000500bf7202 */ /* 0x000fe20000000f00 */
[----:B------:R-:W-:-:S04]  /*1ade0*/  IMAD.X R3, R3, 0x1, R182, P3 ;  /* 0x0000000103037824 */ /* 0x000fc800018e06b6 */
[----:B------:R1:W-:Y:S02]  /*1adf0*/  LDGSTS.E [R187+0x1800c], desc[UR4][R190.64], P1 ;  /* 0x1800c000bebb7fae */ /* 0x0003e40008921844 */
[----:B-1----:R-:W-:Y:S02]  /*1ae00*/  IMAD.MOV.U32 R190, RZ, RZ, R2 ;  /* 0x000000ffffbe7224 */ /* 0x002fe400078e0002 */
        /* <DEDUP_REMOVED lines=14> */
[----:B------:R-:W4:Y:S01]  /*1aef0*/  LDL.LU R188, [R1+0x158] ;  /* 0x0001580001bc7983 */ /* 0x000f220000300800 */
[----:B------:R-:W-:Y:S01]  /*1af00*/  IADD3.X R209, R209, R182, RZ, P1, !PT ;  /* 0x000000b6d1d17210 */ /* 0x000fe20000ffe4ff */
[----:B------:R-:W-:Y:S01]  /*1af10*/  IMAD.MOV.U32 R190, RZ, RZ, R210 ;  /* 0x000000ffffbe7224 */ /* 0x000fe200078e00d2 */
[----:B------:R-:W-:Y:S01]  /*1af20*/  ISETP.GT.AND P1, PT, R176, 0x11, PT ;  /* 0x00000011b000780c */ /* 0x000fe20003f24270 */
[----:B------:R-:W-:Y:S01]  /*1af30*/  IMAD.X R211, R211, 0x1, R182, P3 ;  /* 0x00000001d3d37824 */ /* 0x000fe200018e06b6 */
[----:B------:R-:W-:Y:S01]  /*1af40*/  MOV R191, R209 ;  /* 0x000000d100bf7202 */ /* 0x000fe20000000f00 */
[----:B------:R-:W4:Y:S04]  /*1af50*/  LDL.LU R181, [R1+0x15c] ;  /* 0x00015c0001b57983 */ /* 0x000f280000300800 */
[----:B------:R1:W-:Y:S01]  /*1af60*/  LDGSTS.E [R187], desc[UR4][R190.64], P2 ;  /* 0x00000000bebb7fae */ /* 0x0003e20009121844 */
[----:B------:R-:W-:-:S02]  /*1af70*/  IADD3 R214, P4, R214, R183, RZ ;  /* 0x000000b7d6d67210 */ /* 0x000fc40007f9e0ff */
[----:B------:R-:W-:Y:S01]  /*1af80*/  IADD3 R216, P3, R216, R183, RZ ;  /* 0x000000b7d8d87210 */ /* 0x000fe20007f7e0ff */
[----:B------:R-:W4:Y:S01]  /*1af90*/  LDL.LU R4, [R1+0x160] ;  /* 0x0001600001047983 */ /* 0x000f220000300800 */
[----:B-1----:R-:W-:Y:S01]  /*1afa0*/  SEL R190, RZ, 0x4, !P1 ;  /* 0x00000004ffbe7807 */ /* 0x002fe20004800000 */
[----:B------:R-:W-:Y:S02]  /*1afb0*/  IMAD.MOV.U32 R191, RZ, RZ, R211 ;  /* 0x000000ffffbf7224 */ /* 0x000fe400078e00d3 */
[----:B------:R-:W4:Y:S01]  /*1afc0*/  LDL.LU R2, [R1+0x164] ;  /* 0x0001640001027983 */ /* 0x000f220000300800 */
[----:B------:R-:W-:Y:S01]  /*1afd0*/  SEL R190, R190, RZ, !P0 ;  /* 0x000000ffbebe7207 */ /* 0x000fe20004000000 */
[----:B------:R-:W-:-:S03]  /*1afe0*/  IMAD.X R213, R213, 0x1, R182, P4 ;  /* 0x00000001d5d57824 */ /* 0x000fc600020e06b6 */
[----:B------:R-:W-:Y:S02]  /*1aff0*/  ISETP.NE.U32.AND P1, PT, R190, RZ, PT ;  /* 0x000000ffbe00720c */ /* 0x000fe40003f25070 */
[----:B------:R-:W-:-:S05]  /*1b000*/  MOV R190, R212 ;  /* 0x000000d400be7202 */ /* 0x000fca0000000f00 */
[----:B------:R1:W-:Y:S01]  /*1b010*/  LDGSTS.E [R187+0x4000], desc[UR4][R190.64], P2 ;  /* 0x04000000bebb7fae */ /* 0x0003e20009121844 */
[----:B------:R-:W-:Y:S01]  /*1b020*/  ISETP.GT.AND P2, PT, R176, 0x12, PT ;  /* 0x00000012b000780c */ /* 0x000fe20003f44270 */
[----:B-1----:R-:W-:Y:S01]  /*1b030*/  IMAD.MOV.U32 R190, RZ, RZ, R214 ;  /* 0x000000ffffbe7224 */ /* 0x002fe200078e00d6 */
[----:B------:R-:W-:-:S05]  /*1b040*/  MOV R191, R213 ;  /* 0x000000d500bf7202 */ /* 0x000fca0000000f00 */
[----:B------:R1:W-:Y:S01]  /*1b050*/  LDGSTS.E [R187+0x4], desc[UR4][R190.64], P1 ;  /* 0x00004000bebb7fae */ /* 0x0003e20008921844 */
[----:B------:R-:W-:Y:S01]  /*1b060*/  IADD3 R218, P4, R218, R183, RZ ;  /* 0x000000b7dada7210 */ /* 0x000fe20007f9e0ff */
[----:B------:R-:W-:Y:S01]  /*1b070*/  IMAD.X R215, R215, 0x1, R182, P3 ;  /* 0x00000001d7d77824 */ /* 0x000fe200018e06b6 */
[----:B-1----:R-:W-:-:S04]  /*1b080*/  SEL R190, RZ, 0x4, !P2 ;  /* 0x00000004ffbe7807 */ /* 0x002fc80005000000 */
[----:B------:R-:W-:Y:S01]  /*1b090*/  SEL R190, R190, RZ, !P0 ;  /* 0x000000ffbebe7207 */ /* 0x000fe20004000000 */
[----:B------:R-:W-:-:S03]  /*1b0a0*/  IMAD.MOV.U32 R191, RZ, RZ, R215 ;  /* 0x000000ffffbf7224 */ /* 0x000fc600078e00d7 */
[----:B------:R-:W-:Y:S01]  /*1b0b0*/  ISETP.NE.U32.AND P2, PT, R190, RZ, PT ;  /* 0x000000ffbe00720c */ /* 0x000fe20003f45070 */
[----:B------:R-:W-:Y:S01]  /*1b0c0*/  IMAD.X R217, R217, 0x1, R182, P4 ;  /* 0x00000001d9d97824 */ /* 0x000fe200020e06b6 */
[----:B------:R-:W-:-:S05]  /*1b0d0*/  MOV R190, R216 ;  /* 0x000000d800be7202 */ /* 0x000fca0000000f00 */
[----:B------:R1:W-:Y:S01]  /*1b0e0*/  LDGSTS.E [R187+0x4004], desc[UR4][R190.64], P1 ;  /* 0x04004000bebb7fae */ /* 0x0003e20008921844 */
[----:B------:R-:W-:Y:S02]  /*1b0f0*/  ISETP.GT.AND P1, PT, R176, 0x13, PT ;  /* 0x00000013b000780c */ /* 0x000fe40003f24270 */
[----:B------:R-:W-:Y:S01]  /*1b100*/  IADD3 R220, P3, R220, R183, RZ ;  /* 0x000000b7dcdc7210 */ /* 0x000fe20007f7e0ff */
        /* <DEDUP_REMOVED lines=17> */
[----:B------:R-:W-:Y:S01]  /*1b220*/  IMAD.X R223, R223, 0x1, R182, P3 ;  /* 0x00000001dfdf7824 */ /* 0x000fe200018e06b6 */
[----:B-1----:R-:W-:-:S04]  /*1b230*/  SEL R190, RZ, 0x4, !P2 ;  /* 0x00000004ffbe7807 */ /* 0x002fc80005000000 */
[----:B------:R-:W-:Y:S01]  /*1b240*/  SEL R190, R190, RZ, !P0 ;  /* 0x000000ffbebe7207 */ /* 0x000fe20004000000 */
[----:B------:R-:W-:-:S03]  /*1b250*/  IMAD.MOV.U32 R191, RZ, RZ, R223 ;  /* 0x000000ffffbf7224 */ /* 0x000fc600078e00df */
        /* <DEDUP_REMOVED lines=8> */
[----:B------:R-:W-:-:S03]  /*1b2e0*/  MOV R191, R3 ;  /* 0x0000000300bf7202 */ /* 0x000fc60000000f00 */
[----:B------:R-:W2:Y:S04]  /*1b2f0*/  LDL.LU R189, [R1+0x168] ;  /* 0x0001680001bd7983 */ /* 0x000ea80000300800 */
[----:B------:R-:W3:Y:S04]  /*1b300*/  LDL.LU R5, [R1+0x16c] ;  /* 0x00016c0001057983 */ /* 0x000ee80000300800 */
[----:B-1----:R-:W2:Y:S04]  /*1b310*/  LDL.LU R3, [R1+0x170] ;  /* 0x0001700001037983 */ /* 0x002ea80000300800 */
[----:B------:R-:W2:Y:S01]  /*1b320*/  LDL.LU R0, [R1+0x174] ;  /* 0x0001740001007983 */ /* 0x000ea20000300800 */
[----:B------:R-:W-:-:S02]  /*1b330*/  ISETP.GT.AND P1, PT, R176, 0x31, PT ;  /* 0x00000031b000780c */ /* 0x000fc40003f24270 */
[-C--:B----4-:R-:W-:Y:S01]  /*1b340*/  IADD3 R181, P3, R181, R183.reuse, RZ ;  /* 0x000000b7b5b57210 */ /* 0x090fe20007f7e0ff */
[----:B------:R1:W-:Y:S01]  /*1b350*/  LDGSTS.E [R187+0x8000], desc[UR4][R190.64], P2 ;  /* 0x08000000bebb7fae */ /* 0x0003e20009121844 */
[----:B------:R-:W-:-:S03]  /*1b360*/  IADD3 R2, P4, R2, R183, RZ ;  /* 0x000000b702027210 */ /* 0x000fc60007f9e0ff */
[--C-:B------:R-:W-:Y:S01]  /*1b370*/  IMAD.X R188, R188, 0x1, R182.reuse, P3 ;  /* 0x00000001bcbc7824 */ /* 0x100fe200018e06b6 */
[----:B-1----:R-:W-:Y:S01]  /*1b380*/  SEL R190, RZ, 0x4, !P1 ;  /* 0x00000004ffbe7807 */ /* 0x002fe20004800000 */
[----:B------:R-:W-:-:S03]  /*1b390*/  IMAD.X R4, R4, 0x1, R182, P4 ;  /* 0x0000000104047824 */ /* 0x000fc600020e06b6 */
[----:B------:R-:W-:Y:S01]  /*1b3a0*/  SEL R190, R190, RZ, !P0 ;  /* 0x000000ffbebe7207 */ /* 0x000fe20004000000 */
[----:B------:R-:W-:Y:S01]  /*1b3b0*/  STL [R1+0x15c], R181 ;  /* 0x00015cb501007387 */ /* 0x000fe20000100800 */
[----:B------:R-:W-:Y:S02]  /*1b3c0*/  IMAD.MOV.U32 R191, RZ, RZ, R188 ;  /* 0x000000ffffbf7224 */ /* 0x000fe400078e00bc */
[----:B------:R-:W-:Y:S01]  /*1b3d0*/  ISETP.NE.U32.AND P1, PT, R190, RZ, PT ;  /* 0x000000ffbe00720c */ /* 0x000fe20003f25070 */
[----:B------:R1:W-:Y:S01]  /*1b3e0*/  STL [R1+0x158], R188 ;  /* 0x000158bc01007387 */ /* 0x0003e20000100800 */
[----:B------:R-:W-:-:S03]  /*1b3f0*/  MOV R190, R181 ;  /* 0x000000b500be7202 */ /* 0x000fc60000000f00 */
[----:B------:R-:W-:Y:S04]  /*1b400*/  STL [R1+0x164], R2 ;  /* 0x0001640201007387 */ /* 0x000fe80000100800 */
[----:B------:R4:W-:Y:S04]  /*1b410*/  STL [R1+0x160], R4 ;  /* 0x0001600401007387 */ /* 0x0009e80000100800 */
[----:B-1----:R-:W2:Y:S04]  /*1b420*/  LDL.LU R188, [R1+0x178] ;  /* 0x0001780001bc7983 */ /* 0x002ea80000300800 */
[----:B------:R1:W-:Y:S04]  /*1b430*/  LDGSTS.E [R187+0xc000], desc[UR4][R190.64], P2 ;  /* 0x0c000000bebb7fae */ /* 0x0003e80009121844 */
[----:B------:R-:W2:Y:S01]  /*1b440*/  LDL.LU R181, [R1+0x17c] ;  /* 0x00017c0001b57983 */ /* 0x000ea20000300800 */
[----:B------:R-:W-:-:S02]  /*1b450*/  ISETP.GT.AND P2, PT, R176, 0x32, PT ;  /* 0x00000032b000780c */ /* 0x000fc40003f44270 */
[----:B-1----:R-:W-:Y:S01]  /*1b460*/  MOV R191, R4 ;  /* 0x0000000400bf7202 */ /* 0x002fe20000000f00 */
[----:B------:R-:W-:Y:S01]  /*1b470*/  IMAD.MOV.U32 R190, RZ, RZ, R2 ;  /* 0x000000ffffbe7224 */ /* 0x000fe200078e0002 */
        /* <DEDUP_REMOVED lines=19> */
[----:B-1----:R-:W-:Y:S01]  /*1b5b0*/  MOV R191, R3 ;  /* 0x0000000300bf7202 */ /* 0x002fe20000000f00 */
[----:B------:R-:W-:-:S02]  /*1b5c0*/  IMAD.MOV.U32 R190, RZ, RZ, R0 ;  /* 0x000000ffffbe7224 */ /* 0x000fc400078e0000 */
[----:B--2---:R-:W2:Y:S04]  /*1b5d0*/  LDL.LU R3, [R1+0x350] ;  /* 0x0003500001037983 */ /* 0x004ea80000300800 */
[----:B------:R-:W2:Y:S01]  /*1b5e0*/  LDL.LU R0, [R1+0x354] ;  /* 0x0003540001007983 */ /* 0x000ea20000300800 */
[----:B------:R-:W-:-:S03]  /*1b5f0*/  ISETP.GT.AND P1, PT, R176, 0x33, PT ;  /* 0x00000033b000780c */ /* 0x000fc60003f24270 */
[----:B------:R1:W-:Y:S01]  /*1b600*/  LDGSTS.E [R187+0x8008], desc[UR4][R190.64], P2 ;  /* 0x08008000bebb7fae */ /* 0x0003e20009121844 */
[----:B------:R-:W-:-:S05]  /*1b610*/  IADD3 R181, P3, R181, R183, RZ ;  /* 0x000000b7b5b57210 */ /* 0x000fca0007f7e0ff */
[----:B------:R-:W-:Y:S01]  /*1b620*/  IMAD.X R188, R188, 0x1, R182, P3 ;  /* 0x00000001bcbc7824 */ /* 0x000fe200018e06b6 */
[----:B-1----:R-:W-:Y:S02]  /*1b630*/  SEL R190, RZ, 0x4, !P1 ;  /* 0x00000004ffbe7807 */ /* 0x002fe40004800000 */
[----:B----4-:R-:W-:Y:S02]  /*1b640*/  IADD3 R2, P4, R2, R183, RZ ;  /* 0x000000b702027210 */ /* 0x010fe40007f9e0ff */
[----:B------:R-:W-:Y:S01]  /*1b650*/  SEL R190, R190, RZ, !P0 ;  /* 0x000000ffbebe7207 */ /* 0x000fe20004000000 */
[----:B------:R-:W-:Y:S02]  /*1b660*/  IMAD.MOV.U32 R191, RZ, RZ, R188 ;  /* 0x000000ffffbf7224 */ /* 0x000fe400078e00bc */
[----:B------:R-:W-:Y:S01]  /*1b670*/  IMAD.X R4, R4, 0x1, R182, P4 ;  /* 0x0000000104047824 */ /* 0x000fe200020e06b6 */
[----:B------:R-:W-:Y:S01]  /*1b680*/  ISETP.NE.U32.AND P1, PT, R190, RZ, PT ;  /* 0x000000ffbe00720c */ /* 0x000fe20003f25070 */
[----:B------:R-:W-:Y:S01]  /*1b690*/  STL [R1+0x17c], R181 ;  /* 0x00017cb501007387 */ /* 0x000fe20000100800 */
[----:B------:R-:W-:-:S03]  /*1b6a0*/  MOV R190, R181 ;  /* 0x000000b500be7202 */ /* 0x000fc60000000f00 */
[----:B------:R1:W-:Y:S04]  /*1b6b0*/  STL [R1+0x178], R188 ;  /* 0x000178bc01007387 */ /* 0x0003e80000100800 */
[----:B------:R-:W-:Y:S04]  /*1b6c0*/  STL [R1+0x184], R2 ;  /* 0x0001840201007387 */ /* 0x000fe80000100800 */
[----:B------:R4:W-:Y:S04]  /*1b6d0*/  STL [R1+0x180], R4 ;  /* 0x0001800401007387 */ /* 0x0009e80000100800 */
[----:B------:R4:W-:Y:S04]  /*1b6e0*/  LDGSTS.E [R187+0xc008], desc[UR4][R190.64], P2 ;  /* 0x0c008000bebb7fae */ /* 0x0009e80009121844 */
[----:B-1----:R-:W2:Y:S01]  /*1b6f0*/  LDL.LU R188, [R1+0x358] ;  /* 0x0003580001bc7983 */ /* 0x002ea20000300800 */
[----:B------:R-:W-:-:S03]  /*1b700*/  ISETP.GT.AND P2, PT, R176, 0x50, PT ;  /* 0x00000050b000780c */ /* 0x000fc60003f44270 */
        /* <DEDUP_REMOVED lines=12> */
[----:B------:R-:W-:Y:S01]  /*1b7d0*/  STL [R1+0x18c], R5 ;  /* 0x00018c0501007387 */ /* 0x000fe20000100800 */
[----:B--2---:R-:W-:Y:S01]  /*1b7e0*/  IADD3 R0, P4, R0, R183, RZ ;  /* 0x000000b700007210 */ /* 0x004fe20007f9e0ff */
[----:B------:R-:W-:Y:S02]  /*1b7f0*/  IMAD.MOV.U32 R191, RZ, RZ, R189 ;  /* 0x000000ffffbf7224 */ /* 0x000fe400078e00bd */
[----:B------:R1:W-:Y:S02]  /*1b800*/  STL [R1+0x188], R189 ;  /* 0x000188bd01007387 */ /* 0x0003e40000100800 */
[----:B------:R-:W-:Y:S02]  /*1b810*/  IMAD.X R3, R3, 0x1, R182, P4 ;  /* 0x0000000103037824 */ /* 0x000fe400020e06b6 */
[----:B------:R-:W-:Y:S04]  /*1b820*/  STL [R1+0x354], R0 ;  /* 0x0003540001007387 */ /* 0x000fe80000100800 */
[----:B------:R2:W-:Y:S04]  /*1b830*/  STL [R1+0x350], R3 ;  /* 0x0003500301007387 */ /* 0x0005e80000100800 */
[----:B------:R3:W-:Y:S04]  /*1b840*/  LDGSTS.E [R187+0xc00c], desc[UR4][R190.64], P1 ;  /* 0x0c00c000bebb7fae */ /* 0x0007e80008921844 */
[----:B-1----:R-:W4:Y:S04]  /*1b850*/  LDL.LU R189, [R1+0x368] ;  /* 0x0003680001bd7983 */ /* 0x002f280000300800 */
[----:B------:R-:W4:Y:S01]  /*1b860*/  LDL.LU R5, [R1+0x36c] ;  /* 0x00036c0001057983 */ /* 0x000f220000300800 */
[----:B---3--:R-:W-:Y:S01]  /*1b870*/  MOV R191, R3 ;  /* 0x0000000300bf7202 */ /* 0x008fe20000000f00 */
[----:B------:R-:W-:-:S02]  /*1b880*/  IMAD.MOV.U32 R190, RZ, RZ, R0 ;  /* 0x000000ffffbe7224 */ /* 0x000fc400078e0000 */
[----:B--2---:R-:W2:Y:S04]  /*1b890*/  LDL.LU R3, [R1+0x370] ;  /* 0x0003700001037983 */ /* 0x004ea80000300800 */
[----:B------:R-:W3:Y:S01]  /*1b8a0*/  LDL.LU R0, [R1+0x374] ;  /* 0x0003740001007983 */ /* 0x000ee20000300800 */
[----:B------:R-:W-:-:S03]  /*1b8b0*/  ISETP.GT.AND P1, PT, R176, 0x51, PT ;  /* 0x00000051b000780c */ /* 0x000fc60003f24270 */
[----:B------:R1:W-:Y:S02]  /*1b8c0*/  LDGSTS.E [R187+0x10000], desc[UR4][R190.64], P2 ;  /* 0x10000000bebb7fae */ /* 0x0003e40009121844 */
[----:B-1----:R-:W-:Y:S02]  /*1b8d0*/  SEL R190, RZ, 0x4, !P1 ;  /* 0x00000004ffbe7807 */ /* 0x002fe40004800000 */
[----:B------:R-:W-:Y:S02]  /*1b8e0*/  IADD3 R181, P3, R181, R183, RZ ;  /* 0x000000b7b5b57210 */ /* 0x000fe40007f7e0ff */
[----:B------:R-:W-:-:S03]  /*1b8f0*/  SEL R190, R190, RZ, !P0 ;  /* 0x000000ffbebe7207 */ /* 0x000fc60004000000 */
[----:B------:R-:W-:Y:S01]  /*1b900*/  IMAD.X R188, R188, 0x1, R182, P3 ;  /* 0x00000001bcbc7824 */ /* 0x000fe200018e06b6 */
[----:B----4-:R-:W-:Y:S01]  /*1b910*/  IADD3 R2, P4, R2, R183, RZ ;  /* 0x000000b702027210 */ /* 0x010fe20007f9e0ff */
[----:B------:R-:W-:Y:S01]  /*1b920*/  STL [R1+0x35c], R181 ;  /* 0x00035cb501007387 */ /* 0x000fe20000100800 */
[----:B------:R-:W-:Y:S01]  /*1b930*/  ISETP.NE.U32.AND P1, PT, R190, RZ, PT ;  /* 0x000000ffbe00720c */ /* 0x000fe20003f25070 */
[----:B------:R-:W-:Y:S02]  /*1b940*/  IMAD.MOV.U32 R191, RZ, RZ, R188 ;  /* 0x000000ffffbf7224 */ /* 0x000fe400078e00bc */
[----:B------:R-:W-:Y:S01]  /*1b950*/  IMAD.X R4, R4, 0x1, R182, P4 ;  /* 0x0000000104047824 */ /* 0x000fe200020e06b6 */
[----:B------:R-:W-:Y:S01]  /*1b960*/  MOV R190, R181 ;  /* 0x000000b500be7202 */ /* 0x000fe20000000f00 */
[----:B------:R1:W-:Y:S04]  /*1b970*/  STL [R1+0x358], R188 ;  /* 0x000358bc01007387 */ /* 0x0003e80000100800 */
        /* <DEDUP_REMOVED lines=27> */
[----:B-1----:R-:W-:Y:S01]  /*1bb30*/  MOV R191, R3 ;  /* 0x0000000300bf7202 */ /* 0x002fe20000000f00 */
[----:B------:R-:W-:Y:S01]  /*1bb40*/  IMAD.MOV.U32 R190, RZ, RZ, R0 ;  /* 0x000000ffffbe7224 */ /* 0x000fe200078e0000 */
        /* <DEDUP_REMOVED lines=8> */
[----:B----4-:R-:W-:Y:S01]  /*1bbd0*/  IADD3 R2, P4, R2, R183, RZ ;  /* 0x000000b702027210 */ /* 0x010fe20007f9e0ff */
[----:B------:R-:W-:Y:S01]  /*1bbe0*/  IMAD.MOV.U32 R191, RZ, RZ, R188 ;  /* 0x000000ffffbf7224 */ /* 0x000fe200078e00bc */
[----:B------:R-:W-:Y:S01]  /*1bbf0*/  ISETP.NE.U32.AND P1, PT, R190, RZ, PT ;  /* 0x000000ffbe00720c */ /* 0x000fe20003f25070 */
[----:B------:R-:W-:Y:S01]  /*1bc00*/  STL [R1+0x37c], R181 ;  /* 0x00037cb501007387 */ /* 0x000fe20000100800 */
[----:B------:R-:W-:Y:S01]  /*1bc10*/  MOV R190, R181 ;  /* 0x000000b500be7202 */ /* 0x000fe20000000f00 */
        /* <DEDUP_REMOVED lines=25> */
[----:B------:R-:W-:Y:S04]  /*1bdb0*/  STL [R1+0x554], R0 ;  /* 0x0005540001007387 */ /* 0x000fe80000100800 */
[----:B------:R2:W-:Y:S01]  /*1bdc0*/  STL [R1+0x550], R3 ;  /* 0x0005500301007387 */ /* 0x0005e20000100800 */
[----:B---3--:R-:W-:-:S03]  /*1bdd0*/  MOV R191, R3 ;  /* 0x0000000300bf7202 */ /* 0x008fc60000000f00 */
[----:B-1----:R-:W3:Y:S01]  /*1bde0*/  LDL.LU R5, [R1+0x568] ;  /* 0x0005680001057983 */ /* 0x002ee20000300800 */
[----:B------:R-:W-:-:S03]  /*1bdf0*/  IMAD.MOV.U32 R190, RZ, RZ, R0 ;  /* 0x000000ffffbe7224 */ /* 0x000fc600078e0000 */
[----:B--2---:R-:W2:Y:S04]  /*1be00*/  LDL.LU R3, [R1+0x56c] ;  /* 0x00056c0001037983 */ /* 0x004ea80000300800 */
[----:B------:R-:W3:Y:S04]  /*1be10*/  LDL.LU R189, [R1+0x570] ;  /* 0x0005700001bd7983 */ /* 0x000ee80000300800 */
[----:B------:R-:W3:Y:S01]  /*1be20*/  LDL.LU R0, [R1+0x574] ;  /* 0x0005740001007983 */ /* 0x000ee20000300800 */
[----:B------:R-:W-:-:S03]  /*1be30*/  ISETP.GT.AND P1, PT, R176, 0x71, PT ;  /* 0x00000071b000780c */ /* 0x000fc60003f24270 */
[----:B------:R1:W-:Y:S02]  /*1be40*/  LDGSTS.E [R187+0x18000], desc[UR4][R190.64], P2 ;  /* 0x18000000bebb7fae */ /* 0x0003e40009121844 */
[----:B-1----:R-:W-:Y:S02]  /*1be50*/  SEL R190, RZ, 0x4, !P1 ;  /* 0x00000004ffbe7807 */ /* 0x002fe40004800000 */
[----:B------:R-:W-:Y:S02]  /*1be60*/  IADD3 R181, P3, R181, R183, RZ ;  /* 0x000000b7b5b57210 */ /* 0x000fe40007f7e0ff */
[----:B------:R-:W-:-:S03]  /*1be70*/  SEL R190, R190, RZ, !P0 ;  /* 0x000000ffbebe7207 */ /* 0x000fc60004000000 */
[--C-:B------:R-:W-:Y:S01]  /*1be80*/  IMAD.X R188, R188, 0x1, R182.reuse, P3 ;  /* 0x00000001bcbc7824 */ /* 0x100fe200018e06b6 */
[----:B----4-:R-:W-:Y:S01]  /*1be90*/  IADD3 R2, P4, R2, R183, RZ ;  /* 0x000000b702027210 */ /* 0x010fe20007f9e0ff */
[----:B------:R-:W-:Y:S04]  /*1bea0*/  STL [R1+0x55c], R181 ;  /* 0x00055cb501007387 */ /* 0x000fe80000100800 */
[----:B------:R-:W-:Y:S01]  /*1beb0*/  IMAD.X R4, R4, 0x1, R182, P4 ;  /* 0x0000000104047824 */ /* 0x000fe200020e06b6 */
[----:B------:R1:W-:Y:S01]  /*1bec0*/  STL [R1+0x558], R188 ;  /* 0x000558bc01007387 */ /* 0x0003e20000100800 */
[----:B------:R-:W-:Y:S01]  /*1bed0*/  ISETP.NE.U32.AND P1, PT, R190, RZ, PT ;  /* 0x000000ffbe00720c */ /* 0x000fe20003f25070 */
[----:B------:R-:W-:Y:S02]  /*1bee0*/  IMAD.MOV.U32 R191, RZ, RZ, R188 ;  /* 0x000000ffffbf7224 */ /* 0x000fe400078e00bc */
[----:B------:R-:W-:Y:S01]  /*1bef0*/  STL [R1+0x564], R2 ;  /* 0x0005640201007387 */ /* 0x000fe20000100800 */
[----:B------:R-:W-:-:S03]  /*1bf00*/  MOV R190, R181 ;  /* 0x000000b500be7202 */ /* 0x000fc60000000f00 */
[----:B------:R4:W-:Y:S04]  /*1bf10*/  STL [R1+0x560], R4 ;  /* 0x0005600401007387 */ /* 0x0009e80000100800 */
[----:B-1----:R-:W3:Y:S04]  /*1bf20*/  LDL.LU R188, [R1+0x578] ;  /* 0x0005780001bc7983 */ /* 0x002ee80000300800 */
[----:B------:R-:W3:Y:S04]  /*1bf30*/  LDL.LU R181, [R1+0x57c] ;  /* 0x00057c0001b57983 */ /* 0x000ee80000300800 */
[----:B------:R1:W-:Y:S01]  /*1bf40*/  LDGSTS.E [R187+0x1c000], desc[UR4][R190.64], P2 ;  /* 0x1c000000bebb7fae */ /* 0x0003e20009121844 */
[----:B------:R-:W-:Y:S01]  /*1bf50*/  ISETP.GT.AND P2, PT, R176, 0x72, PT ;  /* 0x00000072b000780c */ /* 0x000fe20003f44270 */
[----:B-1----:R-:W-:Y:S01]  /*1bf60*/  IMAD.MOV.U32 R190, RZ, RZ, R2 ;  /* 0x000000ffffbe7224 */ /* 0x002fe200078e0002 */
[----:B------:R-:W-:-:S02]  /*1bf70*/  MOV R191, R4 ;  /* 0x0000000400bf7202 */ /* 0x000fc40000000f00 */
        /* <DEDUP_REMOVED lines=21> */
[----:B------:R-:W-:Y:S02]  /*1c0d0*/  MOV R191, R189 ;  /* 0x000000bd00bf7202 */ /* 0x000fe40000000f00 */
[----:B------:R-:W-:-:S03]  /*1c0e0*/  ISETP.GT.AND P1, PT, R176, 0x73, PT ;  /* 0x00000073b000780c */ /* 0x000fc60003f24270 */
[----:B------:R1:W-:Y:S01]  /*1c0f0*/  LDGSTS.E [R187+0x18008], desc[UR4][R190.64], P2 ;  /* 0x18008000bebb7fae */ /* 0x0003e20009121844 */
[----:B------:R-:W-:Y:S02]  /*1c100*/  IADD3 R181, P3, R181, R183, RZ ;  /* 0x000000b7b5b57210 */ /* 0x000fe40007f7e0ff */
[----:B-1----:R-:W-:-:S03]  /*1c110*/  SEL R190, RZ, 0x4, !P1 ;  /* 0x00000004ffbe7807 */ /* 0x002fc60004800000 */
[----:B------:R-:W-:Y:S01]  /*1c120*/  IMAD.X R188, R188, 0x1, R182, P3 ;  /* 0x00000001bcbc7824 */ /* 0x000fe200018e06b6 */
[----:B------:R-:W-:-:S04]  /*1c130*/  SEL R190, R190, RZ, !P0 ;  /* 0x000000ffbebe7207 */ /* 0x000fc80004000000 */
[----:B------:R-:W-:Y:S02]  /*1c140*/  MOV R191, R188 ;  /* 0x000000bc00bf7202 */ /* 0x000fe40000000f00 */
[----:B------:R-:W-:Y:S01]  /*1c150*/  ISETP.NE.U32.AND P1, PT, R190, RZ, PT ;  /* 0x000000ffbe00720c */ /* 0x000fe20003f25070 */
[----:B------:R-:W-:-:S05]  /*1c160*/  IMAD.MOV.U32 R190, RZ, RZ, R181 ;  /* 0x000000ffffbe7224 */ /* 0x000fca00078e00b5 */
[----:B------:R1:W-:Y:S01]  /*1c170*/  LDGSTS.E [R187+0x1c008], desc[UR4][R190.64], P2 ;  /* 0x1c008000bebb7fae */ /* 0x0003e20009121844 */
[-C--:B----4-:R-:W-:Y:S02]  /*1c180*/  IADD3 R4, P2, R4, R183.reuse, RZ ;  /* 0x000000b704047210 */ /* 0x090fe40007f5e0ff */
[----:B------:R-:W-:Y:S02]  /*1c190*/  IADD3 R2, P3, R2, R183, RZ ;  /* 0x000000b702027210 */ /* 0x000fe40007f7e0ff */
[----:B-1----:R-:W-:Y:S01]  /*1c1a0*/  MOV R190, R4 ;  /* 0x0000000400be7202 */ /* 0x002fe20000000f00 */
[----:B------:R-:W-:Y:S04]  /*1c1b0*/  STL [R1+0x57c], R181 ;  /* 0x00057cb501007387 */ /* 0x000fe80000100800 */
[----:B------:R-:W-:Y:S04]  /*1c1c0*/  STL [R1+0x578], R188 ;  /* 0x000578bc01007387 */ /* 0x000fe80000100800 */
[----:B------:R-:W-:Y:S01]  /*1c1d0*/  STL [R1+0x584], R4 ;  /* 0x0005840401007387 */ /* 0x000fe20000100800 */
[----:B---3--:R-:W-:-:S04]  /*1c1e0*/  IMAD.X R5, R5, 0x1, R182, P2 ;  /* 0x0000000105057824 */ /* 0x008fc800010e06b6 */
[----:B------:R-:W-:Y:S02]  /*1c1f0*/  IMAD.MOV.U32 R191, RZ, RZ, R5 ;  /* 0x000000ffffbf7224 */ /* 0x000fe400078e0005 */
[----:B------:R-:W-:-:S03]  /*1c200*/  IMAD.X R3, R3, 0x1, R182, P3 ;  /* 0x0000000103037824 */ /* 0x000fc600018e06b6 */
        /* <DEDUP_REMOVED lines=313> */
[----:B----4-:R-:W-:-:S03]  /*1d5a0*/  IADD3 R4, P2, R4, R183, RZ ;  /* 0x000000b704047210 */ /* 0x010fc60007f5e0ff */
[----:B------:R-:W-:Y:S01]  /*1d5b0*/  STL [R1+0x5bc], R181 ;  /* 0x0005bcb501007387 */ /* 0x000fe20000100800 */
[----:B------:R-:W-:Y:S01]  /*1d5c0*/  IADD3 R2, P3, R2, R183, RZ ;  /* 0x000000b702027210 */ /* 0x000fe20007f7e0ff */
[----:B-1----:R-:W-:Y:S02]  /*1d5d0*/  IMAD.MOV.U32 R190, RZ, RZ, R4 ;  /* 0x000000ffffbe7224 */ /* 0x002fe400078e0004 */
[----:B------:R-:W-:Y:S04]  /*1d5e0*/  STL [R1+0x5b8], R188 ;  /* 0x0005b8bc01007387 */ /* 0x000fe80000100800 */
[----:B------:R-:W-:Y:S01]  /*1d5f0*/  STL [R1+0x5c4], R4 ;  /* 0x0005c40401007387 */ /* 0x000fe20000100800 */
[----:B---3--:R-:W-:-:S04]  /*1d600*/  IMAD.X R5, R5, 0x1, R182, P2 ;  /* 0x0000000105057824 */ /* 0x008fc800010e06b6 */
[----:B------:R-:W-:Y:S01]  /*1d610*/  IMAD.MOV.U32 R191, RZ, RZ, R5 ;  /* 0x000000ffffbf7224 */ /* 0x000fe200078e0005 */
[----:B------:R1:W-:Y:S01]  /*1d620*/  STL [R1+0x5c0], R5 ;  /* 0x0005c00501007387 */ /* 0x0003e20000100800 */
[----:B------:R-:W-:-:S03]  /*1d630*/  IADD3.X R3, R3, R182, RZ, P3, !PT ;  /* 0x000000b603037210 */ /* 0x000fc60001ffe4ff */
[----:B------:R3:W-:Y:S04]  /*1d640*/  STL [R1+0x5cc], R2 ;  /* 0x0005cc0201007387 */ /* 0x0007e80000100800 */
[----:B------:R4:W-:Y:S04]  /*1d650*/  LDGSTS.E [R187+0x1800c], desc[UR4][R190.64], P1 ;  /* 0x1800c000bebb7fae */ /* 0x0009e80008921844 */
[----:B------:R2:W-:Y:S04]  /*1d660*/  STL [R1+0x5c8], R3 ;  /* 0x0005c80301007387 */ /* 0x0005e80000100800 */
[----:B-1----:R-:W2:Y:S01]  /*1d670*/  LDL.LU R5, [R1] ;  /* 0x0000000001057983 */ /* 0x002ea20000300800 */
[----:B----4-:R-:W-:-:S03]  /*1d680*/  MOV R190, R2 ;  /* 0x0000000200be7202 */ /* 0x010fc60000000f00 */
[----:B---3--:R-:W3:Y:S01]  /*1d690*/  LDL.LU R2, [R1+0x4] ;  /* 0x0000040001027983 */ /* 0x008ee20000300800 */
[----:B------:R-:W-:Y:S01]  /*1d6a0*/  IMAD.MOV.U32 R191, RZ, RZ, R3 ;  /* 0x000000ffffbf7224 */ /* 0x000fe200078e0003 */
[-C--:B------:R-:W-:Y:S02]  /*1d6b0*/  IADD3 R244, P3, R244, R183.reuse, RZ ;  /* 0x000000b7f4f47210 */ /* 0x080fe40007f7e0ff */
[----:B------:R-:W-:Y:S01]  /*1d6c0*/  IADD3 R246, P4, R246, R183, RZ ;  /* 0x000000b7f6f67210 */ /* 0x000fe20007f9e0ff */
[----:B------:R-:W4:Y:S04]  /*1d6d0*/  LDL.LU R181, [R1+0x8] ;  /* 0x0000080001b57983 */ /* 0x000f280000300800 */
[----:B------:R1:W-:Y:S01]  /*1d6e0*/  LDGSTS.E [R187+0x1c00c], desc[UR4][R190.64], P1 ;  /* 0x1c00c000bebb7fae */ /* 0x0003e20008921844 */
[----:B------:R-:W-:-:S02]  /*1d6f0*/  ISETP.GT.AND P1, PT, R176, 0x18, PT ;  /* 0x00000018b000780c */ /* 0x000fc40003f24270 */
[----:B------:R-:W-:Y:S01]  /*1d700*/  IADD3.X R243, R243, R182, RZ, P3, !PT ;  /* 0x000000b6f3f37210 */ /* 0x000fe20001ffe4ff */
[----:B------:R-:W-:Y:S01]  /*1d710*/  IMAD.X R245, R245, 0x1, R182, P4 ;  /* 0x00000001f5f57824 */ /* 0x000fe200020e06b6 */
[----:B------:R-:W4:Y:S04]  /*1d720*/  LDL.LU R4, [R1+0xc] ;  /* 0x00000c0001047983 */ /* 0x000f280000300800 */
[----:B--2---:R-:W2:Y:S01]  /*1d730*/  LDL.LU R3, [R1+0x1d0] ;  /* 0x0001d00001037983 */ /* 0x004ea20000300800 */
[----:B-1----:R-:W-:-:S04]  /*1d740*/  SEL R187, RZ, 0x4, !P1 ;  /* 0x00000004ffbb7807 */ /* 0x002fc80004800000 */
[----:B------:R-:W-:Y:S02]  /*1d750*/  SEL R187, R187, RZ, !P0 ;  /* 0x000000ffbbbb7207 */ /* 0x000fe40004000000 */
[----:B------:R-:W-:Y:S02]  /*1d760*/  IADD3 R242, P1, R242, R183, RZ ;  /* 0x000000b7f2f27210 */ /* 0x000fe40007f3e0ff */
[----:B------:R-:W-:-:S03]  /*1d770*/  ISETP.NE.U32.AND P2, PT, R187, RZ, PT ;  /* 0x000000ffbb00720c */ /* 0x000fc60003f45070 */
[----:B------:R-:W-:Y:S01]  /*1d780*/  IMAD.X R241, R241, 0x1, R182, P1 ;  /* 0x00000001f1f17824 */ /* 0x000fe200008e06b6 */
[----:B------:R-:W-:Y:S01]  /*1d790*/  IADD3 R187, R0, UR8, RZ ;  /* 0x0000000800bb7c10 */ /* 0x000fe2000fffe0ff */
[----:B------:R-:W-:Y:S01]  /*1d7a0*/  IMAD.MOV.U32 R190, RZ, RZ, R242 ;  /* 0x000000ffffbe7224 */ /* 0x000fe200078e00f2 */
[----:B------:R-:W-:Y:S01]  /*1d7b0*/  ISETP.GT.AND P1, PT, R176, 0x19, PT ;  /* 0x00000019b000780c */ /* 0x000fe20003f24270 */
[----:B------:R-:W-:Y:S01]  /*1d7c0*/  IMAD.MOV.U32 R191, RZ, RZ, R241 ;  /* 0x000000ffffbf7224 */ /* 0x000fe200078e00f1 */
[----:B------:R-:W2:Y:S05]  /*1d7d0*/  LDL.LU R0, [R1+0x1d4] ;  /* 0x0001d40001007983 */ /* 0x000eaa0000300800 */
[----:B------:R1:W-:Y:S02]  /*1d7e0*/  LDGSTS.E [R187], desc[UR4][R190.64], P2 ;  /* 0x00000000bebb7fae */ /* 0x0003e40009121844 */
[----:B-1----:R-:W-:-:S04]  /*1d7f0*/  SEL R190, RZ, 0x4, !P1 ;  /* 0x00000004ffbe7807 */ /* 0x002fc80004800000 */
[----:B------:R-:W-:Y:S02]  /*1d800*/  SEL R190, R190, RZ, !P0 ;  /* 0x000000ffbebe7207 */ /* 0x000fe40004000000 */
[----:B------:R-:W-:Y:S02]  /*1d810*/  MOV R191, R243 ;  /* 0x000000f300bf7202 */ /* 0x000fe40000000f00 */
[----:B------:R-:W-:Y:S01]  /*1d820*/  ISETP.NE.U32.AND P1, PT, R190, RZ, PT ;  /* 0x000000ffbe00720c */ /* 0x000fe20003f25070 */
[----:B------:R-:W-:-:S05]  /*1d830*/  IMAD.MOV.U32 R190, RZ, RZ, R244 ;  /* 0x000000ffffbe7224 */ /* 0x000fca00078e00f4 */
        /* <DEDUP_REMOVED lines=28> */
[----:B------:R-:W-:Y:S01]  /*1da00*/  IMAD.X R5, R5, 0x1, R182, P4 ;  /* 0x0000000105057824 */ /* 0x000fe200020e06b6 */
[----:B------:R-:W-:Y:S01]  /*1da10*/  STL [R1+0x4], R2 ;  /* 0x0000040201007387 */ /* 0x000fe20000100800 */
[----:B-1----:R-:W-:-:S03]  /*1da20*/  IMAD.MOV.U32 R190, RZ, RZ, R2 ;  /* 0x000000ffffbe7224 */ /* 0x002fc600078e0002 */
[----:B------:R1:W-:Y:S01]  /*1da30*/  STL [R1], R5 ;  /* 0x0000000501007387 */ /* 0x0003e20000100800 */
[----:B------:R-:W-:-:S03]  /*1da40*/  IMAD.MOV.U32 R191, RZ, RZ, R5 ;  /* 0x000000ffffbf7224 */ /* 0x000fc600078e0005 */
[----:B------:R-:W3:Y:S04]  /*1da50*/  LDL.LU R189, [R1+0x1d8] ;  /* 0x0001d80001bd7983 */ /* 0x000ee80000300800 */
[----:B------:R-:W3:Y:S04]  /*1da60*/  LDL.LU R188, [R1+0x1dc] ;  /* 0x0001dc0001bc7983 */ /* 0x000ee80000300800 */
[----:B-1----:R-:W3:Y:S04]  /*1da70*/  LDL.LU R5, [R1+0x1e0] ;  /* 0x0001e00001057983 */ /* 0x002ee80000300800 */
[----:B------:R-:W3:Y:S01]  /*1da80*/  LDL.LU R2, [R1+0x1e4] ;  /* 0x0001e40001027983 */ /* 0x000ee20000300800 */
[----:B------:R-:W-:-:S03]  /*1da90*/  ISETP.GT.AND P2, PT, R176, 0x38, PT ;  /* 0x00000038b000780c */ /* 0x000fc60003f44270 */
[----:B------:R1:W-:Y:S01]  /*1daa0*/  LDGSTS.E [R187+0xc], desc[UR4][R190.64], P1 ;  /* 0x0000c000bebb7fae */ /* 0x0003e20008921844 */
[----:B----4-:R-:W-:-:S04]  /*1dab0*/  IADD3 R4, P3, R4, R183, RZ ;  /* 0x000000b704047210 */ /* 0x010fc80007f7e0ff */
[----:B------:R-:W-:Y:S02]  /*1dac0*/  IADD3.X R181, R181, R182, RZ, P3, !PT ;  /* 0x000000b6b5b57210 */ /* 0x000fe40001ffe4ff */
[----:B--2---:R-:W-:Y:S02]  /*1dad0*/  IADD3 R0, P4, R0, R183, RZ ;  /* 0x000000b700007210 */ /* 0x004fe40007f9e0ff */
        /* <DEDUP_REMOVED lines=10> */
[----:B------:R4:W-:Y:S04]  /*1db80*/  LDGSTS.E [R187+0x400c], desc[UR4][R190.64], P1 ;  /* 0x0400c000bebb7fae */ /* 0x0009e80008921844 */
[----:B-1----:R-:W3:Y:S04]  /*1db90*/  LDL.LU R181, [R1+0x1e8] ;  /* 0x0001e80001b57983 */ /* 0x002ee80000300800 */
[----:B------:R-:W3:Y:S01]  /*1dba0*/  LDL.LU R4, [R1+0x1ec] ;  /* 0x0001ec0001047983 */ /* 0x000ee20000300800 */
[----:B----4-:R-:W-:-:S02]  /*1dbb0*/  IMAD.MOV.U32 R191, RZ, RZ, R3 ;  /* 0x000000ffffbf7224 */ /* 0x010fc400078e0003 */
[----:B------:R-:W-:Y:S01]  /*1dbc0*/  IMAD.MOV.U32 R190, RZ, RZ, R0 ;  /* 0x000000ffffbe7224 */ /* 0x000fe200078e0000 */
[----:B--2---:R-:W2:Y:S04]  /*1dbd0*/  LDL.LU R3, [R1+0x1f0] ;  /* 0x0001f00001037983 */ /* 0x004ea80000300800 */
[----:B------:R-:W4:Y:S01]  /*1dbe0*/  LDL.LU R0, [R1+0x1f4] ;  /* 0x0001f40001007983 */ /* 0x000f220000300800 */
[----:B------:R-:W-:-:S03]  /*1dbf0*/  ISETP.GT.AND P1, PT, R176, 0x39, PT ;  /* 0x00000039b000780c */ /* 0x000fc60003f24270 */
[----:B------:R1:W-:Y:S02]  /*1dc00*/  LDGSTS.E [R187+0x8000], desc[UR4][R190.64], P2 ;  /* 0x08000000bebb7fae */ /* 0x0003e40009121844 */
[----:B-1----:R-:W-:-:S04]  /*1dc10*/  SEL R190, RZ, 0x4, !P1 ;  /* 0x00000004ffbe7807 */ /* 0x002fc80004800000 */
[----:B------:R-:W-:-:S04]  /*1dc20*/  SEL R190, R190, RZ, !P0 ;  /* 0x000000ffbebe7207 */ /* 0x000fc80004000000 */
[----:B------:R-:W-:Y:S02]  /*1dc30*/  ISETP.NE.U32.AND P1, PT, R190, RZ, PT ;  /* 0x000000ffbe00720c */ /* 0x000fe40003f25070 */
[----:B---3--:R-:W-:-:S04]  /*1dc40*/  IADD3 R188, P3, R188, R183, RZ ;  /* 0x000000b7bcbc7210 */ /* 0x008fc80007f7e0ff */
[----:B------:R-:W-:Y:S02]  /*1dc50*/  IADD3.X R189, R189, R182, RZ, P3, !PT ;  /* 0x000000b6bdbd7210 */ /* 0x000fe40001ffe4ff */
        /* <DEDUP_REMOVED lines=9> */
[----:B-1----:R-:W2:Y:S04]  /*1dcf0*/  LDL.LU R189, [R1+0x1f8] ;  /* 0x0001f80001bd7983 */ /* 0x002ea80000300800 */
[----:B------:R-:W2:Y:S01]  /*1dd00*/  LDL.LU R188, [R1+0x1fc] ;  /* 0x0001fc0001bc7983 */ /* 0x000ea20000300800 */
[----:B---3--:R-:W-:-:S02]  /*1dd10*/  IMAD.MOV.U32 R191, RZ, RZ, R5 ;  /* 0x000000ffffbf7224 */ /* 0x008fc400078e0005 */
[----:B------:R-:W-:Y:S01]  /*1dd20*/  IMAD.MOV.U32 R190, RZ, RZ, R2 ;  /* 0x000000ffffbe7224 */ /* 0x000fe200078e0002 */
[----:B------:R-:W3:Y:S04]  /*1dd30*/  LDL.LU R5, [R1+0x200] ;  /* 0x0002000001057983 */ /* 0x000ee80000300800 */
        /* <DEDUP_REMOVED lines=11> */
[----:B--2---:R-:W-:Y:S01]  /*1ddf0*/  IMAD.X R3, R3, 0x1, R182, P4 ;  /* 0x0000000103037824 */ /* 0x004fe200020e06b6 */
        /* <DEDUP_REMOVED lines=22> */
[----:B------:R-:W-:Y:S01]  /*1df60*/  IMAD.X R5, R5, 0x1, R182, P4 ;  /* 0x0000000105057824 */ /* 0x000fe200020e06b6 */
        /* <DEDUP_REMOVED lines=64> */
[----:B--2---:R-:W-:Y:S01]  /*1e370*/  IMAD.X R3, R3, 0x1, R182, P4 ;  /* 0x0000000103037824 */ /* 0x004fe200020e06b6 */
[----:B------:R-:W-:Y:S01]  /*1e380*/  MOV R191, R181 ;  /* 0x000000b500bf7202 */ /* 0x000fe20000000f00 */
[----:B------:R1:W-:Y:S04]  /*1e390*/  STL [R1+0x3e8], R181 ;  /* 0x0003e8b501007387 */ /* 0x0003e80000100800 */
[----:B------:R-:W-:Y:S04]  /*1e3a0*/  STL [R1+0x3f4], R0 ;  /* 0x0003f40001007387 */ /* 0x000fe80000100800 */
[----:B------:R2:W-:Y:S04]  /*1e3b0*/  STL [R1+0x3f0], R3 ;  /* 0x0003f00301007387 */ /* 0x0005e80000100800 */
[----:B-1----:R-:W4:Y:S04]  /*1e3c0*/  LDL.LU R181, [R1+0x408] ;  /* 0x0004080001b57983 */ /* 0x002f280000300800 */
[----:B------:R1:W-:Y:S04]  /*1e3d0*/  LDGSTS.E [R187+0x14004], desc[UR4][R190.64], P1 ;  /* 0x14004000bebb7fae */ /* 0x0003e80008921844 */
[----:B------:R-:W4:Y:S01]  /*1e3e0*/  LDL.LU R4, [R1+0x40c] ;  /* 0x00040c0001047983 */ /* 0x000f220000300800 */
[----:B-1----:R-:W-:-:S02]  /*1e3f0*/  IMAD.MOV.U32 R191, RZ, RZ, R3 ;  /* 0x000000ffffbf7224 */ /* 0x002fc400078e0003 */
[----:B------:R-:W-:Y:S01]  /*1e400*/  IMAD.MOV.U32 R190, RZ, RZ, R0 ;  /* 0x000000ffffbe7224 */ /* 0x000fe200078e0000 */
[----:B--2---:R-:W2:Y:S04]  /*1e410*/  LDL.LU R3, [R1+0x5d0] ;  /* 0x0005d00001037983 */ /* 0x004ea80000300800 */
[----:B------:R-:W2:Y:S01]  /*1e420*/  LDL.LU R0, [R1+0x5d4] ;  /* 0x0005d40001007983 */ /* 0x000ea20000300800 */
[----:B------:R-:W-:-:S03]  /*1e430*/  ISETP.GT.AND P1, PT, R176, 0x5b, PT ;  /* 0x0000005bb000780c */ /* 0x000fc60003f24270 */
        /* <DEDUP_REMOVED lines=8> */
[----:B------:R-:W-:-:S03]  /*1e4c0*/  IMAD.MOV.U32 R190, RZ, RZ, R188 ;  /* 0x000000ffffbe7224 */ /* 0x000fc600078e00bc */
[----:B------:R-:W-:Y:S01]  /*1e4d0*/  IMAD.X R5, R5, 0x1, R182, P4 ;  /* 0x0000000105057824 */ /* 0x000fe200020e06b6 */
[----:B------:R1:W-:Y:S01]  /*1e4e0*/  STL [R1+0x3f8], R189 ;  /* 0x0003f8bd01007387 */ /* 0x0003e20000100800 */
[----:B------:R-:W-:-:S03]  /*1e4f0*/  MOV R191, R189 ;  /* 0x000000bd00bf7202 */ /* 0x000fc60000000f00 */
[----:B------:R-:W-:Y:S04]  /*1e500*/  STL [R1+0x404], R2 ;  /* 0x0004040201007387 */ /* 0x000fe80000100800 */
[----:B------:R3:W-:Y:S04]  /*1e510*/  STL [R1+0x400], R5 ;  /* 0x0004000501007387 */ /* 0x0007e80000100800 */
[----:B-1----:R-:W2:Y:S04]  /*1e520*/  LDL.LU R189, [R1+0x5d8] ;  /* 0x0005d80001bd7983 */ /* 0x002ea80000300800 */
[----:B------:R-:W2:Y:S04]  /*1e530*/  LDL.LU R188, [R1+0x5dc] ;  /* 0x0005dc0001bc7983 */ /* 0x000ea80000300800 */
[----:B------:R1:W-:Y:S02]  /*1e540*/  LDGSTS.E [R187+0x14008], desc[UR4][R190.64], P2 ;  /* 0x14008000bebb7fae */ /* 0x0003e40009121844 */
[----:B-1----:R-:W-:-:S02]  /*1e550*/  IMAD.MOV.U32 R191, RZ, RZ, R5 ;  /* 0x000000ffffbf7224 */ /* 0x002fc400078e0005 */
[----:B------:R-:W-:Y:S01]  /*1e560*/  IMAD.MOV.U32 R190, RZ, RZ, R2 ;  /* 0x000000ffffbe7224 */ /* 0x000fe200078e0002 */
[----:B---3--:R-:W3:Y:S04]  /*1e570*/  LDL.LU R5, [R1+0x5e0] ;  /* 0x0005e00001057983 */ /* 0x008ee80000300800 */
[----:B------:R-:W3:Y:S01]  /*1e580*/  LDL.LU R2, [R1+0x5e4] ;  /* 0x0005e40001027983 */ /* 0x000ee20000300800 */
[----:B------:R-:W-:-:S03]  /*1e590*/  ISETP.GT.AND P2, PT, R176, 0x78, PT ;  /* 0x00000078b000780c */ /* 0x000fc60003f44270 */
[----:B------:R1:W-:Y:S01]  /*1e5a0*/  LDGSTS.E [R187+0x1000c], desc[UR4][R190.64], P1 ;  /* 0x1000c000bebb7fae */ /* 0x0003e20008921844 */
[----:B----4-:R-:W-:Y:S02]  /*1e5b0*/  IADD3 R4, P3, R4, R183, RZ ;  /* 0x000000b704047210 */ /* 0x010fe40007f7e0ff */
[----:B-1----:R-:W-:Y:S02]  /*1e5c0*/  SEL R190, RZ, 0x4, !P2 ;  /* 0x00000004ffbe7807 */ /* 0x002fe40005000000 */
[----:B------:R-:W-:Y:S02]  /*1e5d0*/  IADD3.X R181, R181, R182, RZ, P3, !PT ;  /* 0x000000b6b5b57210 */ /* 0x000fe40001ffe4ff */
[----:B------:R-:W-:Y:S02]  /*1e5e0*/  SEL R190, R190, RZ, !P0 ;  /* 0x000000ffbebe7207 */ /* 0x000fe40004000000 */
[----:B------:R-:W-:Y:S02]  /*1e5f0*/  MOV R191, R181 ;  /* 0x000000b500bf7202 */ /* 0x000fe40000000f00 */
[----:B------:R-:W-:-:S02]  /*1e600*/  ISETP.NE.U32.AND P2, PT, R190, RZ, PT ;  /* 0x000000ffbe00720c */ /* 0x000fc40003f45070 */
[----:B--2---:R-:W-:Y:S01]  /*1e610*/  IADD3 R0, P4, R0, R183, RZ ;  /* 0x000000b700007210 */ /* 0x004fe20007f9e0ff */
[----:B------:R-:W-:Y:S01]  /*1e620*/  IMAD.MOV.U32 R190, RZ, RZ, R4 ;  /* 0x000000ffffbe7224 */ /* 0x000fe200078e0004 */
[----:B------:R1:W-:Y:S03]  /*1e630*/  STL [R1+0x40c], R4 ;  /* 0x00040c0401007387 */ /* 0x0003e60000100800 */
[----:B------:R-:W-:Y:S01]  /*1e640*/  IMAD.X R3, R3, 0x1, R182, P4 ;  /* 0x0000000103037824 */ /* 0x000fe200020e06b6 */
[----:B------:R-:W-:Y:S04]  /*1e650*/  STL [R1+0x408], R181 ;  /* 0x000408b501007387 */ /* 0x000fe80000100800 */
[----:B------:R2:W-:Y:S04]  /*1e660*/  STL [R1+0x5d4], R0 ;  /* 0x0005d40001007387 */ /* 0x0005e80000100800 */
[----:B------:R4:W-:Y:S04]  /*1e670*/  LDGSTS.E [R187+0x1400c], desc[UR4][R190.64], P1 ;  /* 0x1400c000bebb7fae */ /* 0x0009e80008921844 */
[----:B------:R2:W-:Y:S04]  /*1e680*/  STL [R1+0x5d0], R3 ;  /* 0x0005d00301007387 */ /* 0x0005e80000100800 */
[----:B-1----:R-:W3:Y:S01]  /*1e690*/  LDL.LU R4, [R1+0x5e8] ;  /* 0x0005e80001047983 */ /* 0x002ee20000300800 */
[----:B----4-:R-:W-:-:S03]  /*1e6a0*/  IMAD.MOV.U32 R190, RZ, RZ, R0 ;  /* 0x000000ffffbe7224 */ /* 0x010fc600078e0000 */
[----:B--2---:R-:W2:Y:S01]  /*1e6b0*/  LDL.LU R0, [R1+0x5ec] ;  /* 0x0005ec0001007983 */ /* 0x004ea20000300800 */
[----:B------:R-:W-:-:S03]  /*1e6c0*/  IMAD.MOV.U32 R191, RZ, RZ, R3 ;  /* 0x000000ffffbf7224 */ /* 0x000fc600078e0003 */
[----:B------:R-:W4:Y:S04]  /*1e6d0*/  LDL.LU R181, [R1+0x5f0] ;  /* 0x0005f00001b57983 */ /* 0x000f280000300800 */
        /* <DEDUP_REMOVED lines=8> */
[----:B------:R-:W-:-:S03]  /*1e760*/  IMAD.MOV.U32 R190, RZ, RZ, R188 ;  /* 0x000000ffffbe7224 */ /* 0x000fc600078e00bc */
[----:B------:R-:W-:Y:S01]  /*1e770*/  MOV R191, R189 ;  /* 0x000000bd00bf7202 */ /* 0x000fe20000000f00 */
[----:B------:R-:W-:Y:S04]  /*1e780*/  STL [R1+0x5dc], R188 ;  /* 0x0005dcbc01007387 */ /* 0x000fe80000100800 */
[----:B------:R-:W-:Y:S04]  /*1e790*/  STL [R1+0x5d8], R189 ;  /* 0x0005d8bd01007387 */ /* 0x000fe80000100800 */
[----:B------:R1:W-:Y:S01]  /*1e7a0*/  LDGSTS.E [R187+0x1c000], desc[UR4][R190.64], P2 ;  /* 0x1c000000bebb7fae */ /* 0x0003e20009121844 */
[----:B---3--:R-:W-:-:S05]  /*1e7b0*/  IADD3 R2, P4, R2, R183, RZ ;  /* 0x000000b702027210 */ /* 0x008fca0007f9e0ff */
[----:B------:R-:W-:Y:S01]  /*1e7c0*/  IMAD.X R5, R5, 0x1, R182, P4 ;  /* 0x0000000105057824 */ /* 0x000fe200020e06b6 */
[----:B------:R-:W-:Y:S01]  /*1e7d0*/  STL [R1+0x5e4], R2 ;  /* 0x0005e40201007387 */ /* 0x000fe20000100800 */
[----:B-1----:R-:W-:Y:S02]  /*1e7e0*/  IMAD.MOV.U32 R190, RZ, RZ, R2 ;  /* 0x000000ffffbe7224 */ /* 0x002fe400078e0002 */
[----:B------:R-:W-:Y:S01]  /*1e7f0*/  IMAD.MOV.U32 R191, RZ, RZ, R5 ;  /* 0x000000ffffbf7224 */ /* 0x000fe200078e0005 */
[----:B------:R1:W-:Y:S01]  /*1e800*/  STL [R1+0x5e0], R5 ;  /* 0x0005e00501007387 */ /* 0x0003e20000100800 */
[----:B------:R-:W-:-:S03]  /*1e810*/  ISETP.GT.AND P2, PT, R176, 0x7a, PT ;  /* 0x0000007ab000780c */ /* 0x000fc60003f44270 */
[----:B------:R3:W-:Y:S04]  /*1e820*/  LDGSTS.E [R187+0x18004], desc[UR4][R190.64], P1 ;  /* 0x18004000bebb7fae */ /* 0x0007e80008921844 */
[----:B-1----:R-:W4:Y:S04]  /*1e830*/  LDL.LU R5, [R1+0x5f8] ;  /* 0x0005f80001057983 */ /* 0x002f280000300800 */
[----:B------:R-:W4:Y:S01]  /*1e840*/  LDL.LU R2, [R1+0x5fc] ;  /* 0x0005fc0001027983 */ /* 0x000f220000300800 */
[----:B---3--:R-:W-:-:S04]  /*1e850*/  SEL R190, RZ, 0x4, !P2 ;  /* 0x00000004ffbe7807 */ /* 0x008fc80005000000 */
[----:B------:R-:W-:-:S04]  /*1e860*/  SEL R190, R190, RZ, !P0 ;  /* 0x000000ffbebe7207 */ /* 0x000fc80004000000 */
[----:B------:R-:W-:Y:S02]  /*1e870*/  ISETP.NE.U32.AND P2, PT, R190, RZ, PT ;  /* 0x000000ffbe00720c */ /* 0x000fe40003f45070 */
[----:B--2---:R-:W-:-:S04]  /*1e880*/  IADD3 R0, P3, R0, R183, RZ ;  /* 0x000000b700007210 */ /* 0x004fc80007f7e0ff */
[----:B------:R-:W-:Y:S02]  /*1e890*/  IADD3.X R4, R4, R182, RZ, P3, !PT ;  /* 0x000000b604047210 */ /* 0x000fe40001ffe4ff */
[----:B----4-:R-:W-:Y:S01]  /*1e8a0*/  IADD3 R3, P4, R3, R183, RZ ;  /* 0x000000b703037210 */ /* 0x010fe20007f9e0ff */
[----:B------:R-:W-:Y:S01]  /*1e8b0*/  STL [R1+0x5ec], R0 ;  /* 0x0005ec0001007387 */ /* 0x000fe20000100800 */
[----:B------:R-:W-:-:S03]  /*1e8c0*/  MOV R191, R4 ;  /* 0x0000000400bf7202 */ /* 0x000fc60000000f00 */
[----:B------:R-:W-:Y:S01]  /*1e8d0*/  IMAD.X R181, R181, 0x1, R182, P4 ;  /* 0x00000001b5b57824 */ /* 0x000fe200020e06b6 */
[----:B------:R1:W-:Y:S01]  /*1e8e0*/  STL [R1+0x5e8], R4 ;  /* 0x0005e80401007387 */ /* 0x0003e20000100800 */
[----:B------:R-:W-:-:S03]  /*1e8f0*/  IMAD.MOV.U32 R190, RZ, RZ, R0 ;  /* 0x000000ffffbe7224 */ /* 0x000fc600078e0000 */
[----:B------:R2:W-:Y:S04]  /*1e900*/  STL [R1+0x5f4], R3 ;  /* 0x0005f40301007387 */ /* 0x0005e80000100800 */
[----:B------:R3:W-:Y:S04]  /*1e910*/  LDGSTS.E [R187+0x1c004], desc[UR4][R190.64], P1 ;  /* 0x1c004000bebb7fae */ /* 0x0007e80008921844 */
[----:B-1----:R-:W4:Y:S04]  /*1e920*/  LDL.LU R4, [R1+0x604] ;  /* 0x0006040001047983 */ /* 0x002f280000300800 */
[----:B------:R1:W-:Y:S04]  /*1e930*/  STL [R1+0x5f0], R181 ;  /* 0x0005f0b501007387 */ /* 0x0003e80000100800 */
[----:B------:R-:W4:Y:S01]  /*1e940*/  LDL.LU R0, [R1+0x60c] ;  /* 0x00060c0001007983 */ /* 0x000f220000300800 */
[----:B---3--:R-:W-:-:S03]  /*1e950*/  IMAD.MOV.U32 R190, RZ, RZ, R3 ;  /* 0x000000ffffbe7224 */ /* 0x008fc600078e0003 */
[----:B------:R-:W3:Y:S04]  /*1e960*/  LDL.LU R188, [R1+0x600] ;  /* 0x0006000001bc7983 */ /* 0x000ee80000300800 */
[----:B--2---:R-:W2:Y:S01]  /*1e970*/  LDL.LU R3, [R1+0x608] ;  /* 0x0006080001037983 */ /* 0x004ea20000300800 */
[----:B------:R-:W-:Y:S01]  /*1e980*/  IMAD.MOV.U32 R191, RZ, RZ, R181 ;  /* 0x000000ffffbf7224 */ /* 0x000fe200078e00b5 */
[----:B------:R-:W-:-:S04]  /*1e990*/  ISETP.GT.AND P1, PT, R176, 0x7b, PT ;  /* 0x0000007bb000780c */ /* 0x000fc80003f24270 */
[----:B------:R1:W-:Y:S02]  /*1e9a0*/  LDGSTS.E [R187+0x18008], desc[UR4][R190.64], P2 ;  /* 0x18008000bebb7fae */ /* 0x0003e40009121844 */
[----:B-1----:R-:W-:-:S04]  /*1e9b0*/  SEL R190, RZ, 0x4, !P1 ;  /* 0x00000004ffbe7807 */ /* 0x002fc80004800000 */
[----:B------:R-:W-:-:S04]  /*1e9c0*/  SEL R190, R190, RZ, !P0 ;  /* 0x000000ffbebe7207 */ /* 0x000fc80004000000 */
[----:B------:R-:W-:Y:S02]  /*1e9d0*/  ISETP.NE.U32.AND P1, PT, R190, RZ, PT ;  /* 0x000000ffbe00720c */ /* 0x000fe40003f25070 */
[----:B------:R-:W-:-:S04]  /*1e9e0*/  IADD3 R2, P3, R2, R183, RZ ;  /* 0x000000b702027210 */ /* 0x000fc80007f7e0ff */
[----:B------:R-:W-:Y:S01]  /*1e9f0*/  IADD3.X R5, R5, R182, RZ, P3, !PT ;  /* 0x000000b605057210 */ /* 0x000fe20001ffe4ff */
[----:B------:R-:W-:Y:S01]  /*1ea00*/  STL [R1+0x5fc], R2 ;  /* 0x0005fc0201007387 */ /* 0x000fe20000100800 */
[----:B------:R-:W-:-:S03]  /*1ea10*/  IMAD.MOV.U32 R190, RZ, RZ, R2 ;  /* 0x000000ffffbe7224 */ /* 0x000fc600078e0002 */
[----:B------:R1:W-:Y:S01]  /*1ea20*/  STL [R1+0x5f8], R5 ;  /* 0x0005f80501007387 */ /* 0x0003e20000100800 */
[----:B------:R-:W-:-:S03]  /*1ea30*/  IMAD.MOV.U32 R191, RZ, RZ, R5 ;  /* 0x000000ffffbf7224 */ /* 0x000fc600078e0005 */
[----:B------:R-:W2:Y:S04]  /*1ea40*/  LDL R181, [R1+0xc30] ;  /* 0x000c300001b57983 */ /* 0x000ea80000100800 */
[----:B------:R3:W-:Y:S04]  /*1ea50*/  LDGSTS.E [R187+0x1c008], desc[UR4][R190.64], P2 ;  /* 0x1c008000bebb7fae */ /* 0x0007e80009121844 */
[----:B-1----:R-:W2:Y:S04]  /*1ea60*/  LDL.LU R5, [R1+0x10] ;  /* 0x0000100001057983 */ /* 0x002ea80000300800 */
[----:B------:R-:W2:Y:S01]  /*1ea70*/  LDL.LU R2, [R1+0x14] ;  /* 0x0000140001027983 */ /* 0x000ea20000300800 */
[----:B----4-:R-:W-:-:S02]  /*1ea80*/  IADD3 R4, P2, R4, R183, RZ ;  /* 0x000000b704047210 */ /* 0x010fc40007f5e0ff */
[----:B------:R-:W-:Y:S02]  /*1ea90*/  IADD3 R0, P3, R0, R183, RZ ;  /* 0x000000b700007210 */ /* 0x000fe40007f7e0ff */
[----:B---3--:R-:W-:Y:S01]  /*1eaa0*/  IADD3.X R188, R188, R182, RZ, P2, !PT ;  /* 0x000000b6bcbc7210 */ /* 0x008fe200017fe4ff */
[----:B------:R-:W-:Y:S01]  /*1eab0*/  IMAD.MOV.U32 R190, RZ, RZ, R4 ;  /* 0x000000ffffbe7224 */ /* 0x000fe200078e0004 */
[----:B------:R-:W-:Y:S01]  /*1eac0*/  STL [R1+0x604], R4 ;  /* 0x0006040401007387 */ /* 0x000fe20000100800 */
[----:B--2---:R-:W-:Y:S01]  /*1ead0*/  IMAD.X R3, R3, 0x1, R182, P3 ;  /* 0x0000000103037824 */ /* 0x004fe200018e06b6 */
[----:B------:R-:W-:Y:S02]  /*1eae0*/  MOV R191, R188 ;  /* 0x000000bc00bf7202 */ /* 0x000fe40000000f00 */
        /* <DEDUP_REMOVED lines=9> */
[----:B------:R-:W3:Y:S04]  /*1eb80*/  LDL.LU R0, [R1+0x24] ;  /* 0x0000240001007983 */ /* 0x000ee80000300800 */
[----:B------:R1:W-:Y:S01]  /*1eb90*/  LDGSTS.E [R187+0x1c00c], desc[UR4][R190.64], P1 ;  /* 0x1c00c000bebb7fae */ /* 0x0003e20008921844 */
[----:B------:R-:W-:-:S04]  /*1eba0*/  ISETP.GT.AND P1, PT, R176, 0x1c, PT ;  /* 0x0000001cb000780c */ /* 0x000fc80003f24270 */
[----:B-1----:R-:W-:-:S04]  /*1ebb0*/  SEL R187, RZ, 0x4, !P1 ;  /* 0x00000004ffbb7807 */ /* 0x002fc80004800000 */
[----:B------:R-:W-:-:S04]  /*1ebc0*/  SEL R187, R187, RZ, !P0 ;  /* 0x000000ffbbbb7207 */ /* 0x000fc80004000000 */
[----:B------:R-:W-:Y:S01]  /*1ebd0*/  ISETP.NE.U32.AND P2, PT, R187, RZ, PT ;  /* 0x000000ffbb00720c */ /* 0x000fe20003f45070 */
[----:B------:R-:W-:Y:S01]  /*1ebe0*/  VIADD R187, R181, UR8 ;  /* 0x00000008b5bb7c36 */ /* 0x000fe20008000000 */
[----:B------:R-:W-:-:S04]  /*1ebf0*/  IADD3 R2, P1, R2, R183, RZ ;  /* 0x000000b702027210 */ /* 0x000fc80007f3e0ff */
[----:B------:R-:W-:Y:S01]  /*1ec00*/  IADD3.X R5, R5, R182, RZ, P1, !PT ;  /* 0x000000b605057210 */ /* 0x000fe20000ffe4ff */
[----:B------:R-:W-:Y:S01]  /*1ec10*/  STL [R1+0x14], R2 ;  /* 0x0000140201007387 */ /* 0x000fe20000100800 */
[----:B------:R-:W-:-:S03]  /*1ec20*/  IMAD.MOV.U32 R190, RZ, RZ, R2 ;  /* 0x000000ffffbe7224 */ /* 0x000fc600078e0002 */
[----:B------:R1:W-:Y:S01]  /*1ec30*/  STL [R1+0x10], R5 ;  /* 0x0000100501007387 */ /* 0x0003e20000100800 */
[----:B------:R-:W-:-:S03]  /*1ec40*/  MOV R191, R5 ;  /* 0x0000000500bf7202 */ /* 0x000fc60000000f00 */
[----:B------:R-:W2:Y:S04]  /*1ec50*/  LDL.LU R189, [R1+0x28] ;  /* 0x0000280001bd7983 */ /* 0x000ea80000300800 */
[----:B------:R-:W2:Y:S04]  /*1ec60*/  LDL.LU R181, [R1+0x2c] ;  /* 0x00002c0001b57983 */ /* 0x000ea80000300800 */
[----:B-1----:R-:W2:Y:S04]  /*1ec70*/  LDL.LU R5, [R1+0x30] ;  /* 0x0000300001057983 */ /* 0x002ea80000300800 */
[----:B------:R-:W2:Y:S01]  /*1ec80*/  LDL.LU R2, [R1+0x34] ;  /* 0x0000340001027983 */ /* 0x000ea20000300800 */
[----:B------:R-:W-:-:S03]  /*1ec90*/  ISETP.GT.AND P1, PT, R176, 0x1d, PT ;  /* 0x0000001db000780c */ /* 0x000fc60003f24270 */
[----:B------:R1:W-:Y:S02]  /*1eca0*/  LDGSTS.E [R187], desc[UR4][R190.64], P2 ;  /* 0x00000000bebb7fae */ /* 0x0003e40009121844 */
[----:B-1----:R-:W-:-:S04]  /*1ecb0*/  SEL R190, RZ, 0x4, !P1 ;  /* 0x00000004ffbe7807 */ /* 0x002fc80004800000 */
[----:B------:R-:W-:-:S04]  /*1ecc0*/  SEL R190, R190, RZ, !P0 ;  /* 0x000000ffbebe7207 */ /* 0x000fc80004000000 */
[----:B------:R-:W-:Y:S02]  /*1ecd0*/  ISETP.NE.U32.AND P1, PT, R190, RZ, PT ;  /* 0x000000ffbe00720c */ /* 0x000fe40003f25070 */
[----:B----4-:R-:W-:-:S05]  /*1ece0*/  IADD3 R4, P3, R4, R183, RZ ;  /* 0x000000b704047210 */ /* 0x010fca0007f7e0ff */
[----:B------:R-:W-:Y:S01]  /*1ecf0*/  IMAD.X R188, R188, 0x1, R182, P3 ;  /* 0x00000001bcbc7824 */ /* 0x000fe200018e06b6 */
[----:B---3--:R-:W-:Y:S01]  /*1ed00*/  IADD3 R0, P4, R0, R183, RZ ;  /* 0x000000b700007210 */ /* 0x008fe20007f9e0ff */
[----:B------:R-:W-:Y:S01]  /*1ed10*/  STL [R1+0x1c], R4 ;  /* 0x00001c0401007387 */ /* 0x000fe20000100800 */
[----:B------:R-:W-:Y:S01]  /*1ed20*/  MOV R190, R4 ;  /* 0x0000000400be7202 */ /* 0x000fe20000000f00 */
[----:B------:R-:W-:Y:S02]  /*1ed30*/  IMAD.MOV.U32 R191, RZ, RZ, R188 ;  /* 0x000000ffffbf7224 */ /* 0x000fe400078e00bc */
[----:B--2---:R-:W-:Y:S01]  /*1ed40*/  IMAD.X R3, R3, 0x1, R182, P4 ;  /* 0x0000000103037824 */ /* 0x004fe200020e06b6 */
[----:B------:R1:W-:Y:S04]  /*1ed50*/  STL [R1+0x18], R188 ;  /* 0x000018bc01007387 */ /* 0x0003e80000100800 */
[----:B------:R-:W-:Y:S04]  /*1ed60*/  STL [R1+0x24], R0 ;  /* 0x0000240001007387 */ /* 0x000fe80000100800 */
[----:B------:R2:W-:Y:S04]  /*1ed70*/  STL [R1+0x20], R3 ;  /* 0x0000200301007387 */ /* 0x0005e80000100800 */
[----:B-1----:R-:W3:Y:S04]  /*1ed80*/  LDL.LU R188, [R1+0x38] ;  /* 0x0000380001bc7983 */ /* 0x002ee80000300800 */
[----:B------:R1:W-:Y:S04]  /*1ed90*/  LDGSTS.E [R187+0x4000], desc[UR4][R190.64], P2 ;  /* 0x04000000bebb7fae */ /* 0x0003e80009121844 */
[----:B------:R-:W4:Y:S01]  /*1eda0*/  LDL.LU R4, [R1+0x3c] ;  /* 0x00003c0001047983 */ /* 0x000f220000300800 */
[----:B-1----:R-:W-:Y:S01]  /*1edb0*/  MOV R191, R3 ;  /* 0x0000000300bf7202 */ /* 0x002fe20000000f00 */
[----:B------:R-:W-:-:S02]  /*1edc0*/  IMAD.MOV.U32 R190, RZ, RZ, R0 ;  /* 0x000000ffffbe7224 */ /* 0x000fc400078e0000 */
[----:B--2---:R-:W2:Y:S04]  /*1edd0*/  LDL.LU R3, [R1+0x40] ;  /* 0x0000400001037983 */ /* 0x004ea80000300800 */
[----:B------:R-:W2:Y:S01]  /*1ede0*/  LDL.LU R0, [R1+0x44] ;  /* 0x0000440001007983 */ /* 0x000ea20000300800 */
[----:B------:R-:W-:-:S03]  /*1edf0*/  ISETP.GT.AND P2, PT, R176, 0x1e, PT ;  /* 0x0000001eb000780c */ /* 0x000fc60003f44270 */
[----:B------:R1:W-:Y:S02]  /*1ee00*/  LDGSTS.E [R187+0x4], desc[UR4][R190.64], P1 ;  /* 0x00004000bebb7fae */ /* 0x0003e40008921844 */
[----:B-1----:R-:W-:-:S04]  /*1ee10*/  SEL R190, RZ, 0x4, !P2 ;  /* 0x00000004ffbe7807 */ /* 0x002fc80005000000 */
[----:B------:R-:W-:-:S04]  /*1ee20*/  SEL R190, R190, RZ, !P0 ;  /* 0x000000ffbebe7207 */ /* 0x000fc80004000000 */
[----:B------:R-:W-:Y:S02]  /*1ee30*/  ISETP.NE.U32.AND P2, PT, R190, RZ, PT ;  /* 0x000000ffbe00720c */ /* 0x000fe40003f45070 */
[----:B------:R-:W-:-:S05]  /*1ee40*/  IADD3 R181, P3, R181, R183, RZ ;  /* 0x000000b7b5b57210 */ /* 0x000fca0007f7e0ff */
[--C-:B------:R-:W-:Y:S01]  /*1ee50*/  IMAD.X R189, R189, 0x1, R182.reuse, P3 ;  /* 0x00000001bdbd7824 */ /* 0x100fe200018e06b6 */
        /* <DEDUP_REMOVED lines=8> */
[----:B-1----:R-:W2:Y:S04]  /*1eee0*/  LDL.LU R189, [R1+0x48] ;  /* 0x0000480001bd7983 */ /* 0x002ea80000300800 */
[----:B------:R1:W-:Y:S04]  /*1eef0*/  LDGSTS.E [R187+0x4004], desc[UR4][R190.64], P1 ;  /* 0x04004000bebb7fae */ /* 0x0003e80008921844 */
[----:B------:R-:W2:Y:S01]  /*1ef00*/  LDL.LU R181, [R1+0x4c] ;  /* 0x00004c0001b57983 */ /* 0x000ea20000300800 */
[----:B-1----:R-:W-:Y:S01]  /*1ef10*/  MOV R191, R5 ;  /* 0x0000000500bf7202 */ /* 0x002fe20000000f00 */
[----:B------:R-:W-:-:S02]  /*1ef20*/  IMAD.MOV.U32 R190, RZ, RZ, R2 ;  /* 0x000000ffffbe7224 */ /* 0x000fc400078e0002 */
[----:B------:R-:W2:Y:S04]  /*1ef30*/  LDL.LU R5, [R1+0x210] ;  /* 0x0002100001057983 */ /* 0x000ea80000300800 */
[----:B------:R-:W2:Y:S01]  /*1ef40*/  LDL.LU R2, [R1+0x214] ;  /* 0x0002140001027983 */ /* 0x000ea20000300800 */
[----:B------:R-:W-:-:S03]  /*1ef50*/  ISETP.GT.AND P1, PT, R176, 0x1f, PT ;  /* 0x0000001fb000780c */ /* 0x000fc60003f24270 */
[----:B------:R1:W-:Y:S02]  /*1ef60*/  LDGSTS.E [R187+0x8], desc[UR4][R190.64], P2 ;  /* 0x00008000bebb7fae */ /* 0x0003e40009121844 */
[----:B-1----:R-:W-:-:S04]  /*1ef70*/  SEL R190, RZ, 0x4, !P1 ;  /* 0x00000004ffbe7807 */ /* 0x002fc80004800000 */
[----:B------:R-:W-:-:S04]  /*1ef80*/  SEL R190, R190, RZ, !P0 ;  /* 0x000000ffbebe7207 */ /* 0x000fc80004000000 */
[----:B------:R-:W-:Y:S02]  /*1ef90*/  ISETP.NE.U32.AND P1, PT, R190, RZ, PT ;  /* 0x000000ffbe00720c */ /* 0x000fe40003f25070 */
[----:B----4-:R-:W-:-:S05]  /*1efa0*/  IADD3 R4, P3, R4, R183, RZ ;  /* 0x000000b704047210 */ /* 0x010fca0007f7e0ff */
[----:B---3--:R-:W-:Y:S01]  /*1efb0*/  IMAD.X R188, R188, 0x1, R182, P3 ;  /* 0x00000001bcbc7824 */ /* 0x008fe200018e06b6 */
        /* <DEDUP_REMOVED lines=22> */
[----:B------:R-:W-:Y:S01]  /*1f120*/  MOV R190, R181 ;  /* 0x000000b500be7202 */ /* 0x000fe20000000f00 */
[----:B------:R-:W-:Y:S01]  /*1f130*/  STL [R1+0x4c], R181 ;  /* 0x00004cb501007387 */ /* 0x000fe20000100800 */
[----:B------:R-:W-:Y:S01]  /*1f140*/  IADD3 R2, P4, R2, R183, RZ ;  /* 0x000000b702027210 */ /* 0x000fe20007f9e0ff */
[----:B------:R-:W-:Y:S02]  /*1f150*/  IMAD.MOV.U32 R191, RZ, RZ, R189 ;  /* 0x000000ffffbf7224 */ /* 0x000fe400078e00bd */
[----:B------:R1:W-:Y:S02]  /*1f160*/  STL [R1+0x48], R189 ;  /* 0x000048bd01007387 */ /* 0x0003e40000100800 */
[----:B------:R-:W-:Y:S02]  /*1f170*/  IMAD.X R5, R5, 0x1, R182, P4 ;  /* 0x0000000105057824 */ /* 0x000fe400020e06b6 */
[----:B------:R-:W-:Y:S04]  /*1f180*/  STL [R1+0x214], R2 ;  /* 0x0002140201007387 */ /* 0x000fe80000100800 */
[----:B------:R1:W-:Y:S04]  /*1f190*/  STL [R1+0x210], R5 ;  /* 0x0002100501007387 */ /* 0x0003e80000100800 */
[----:B------:R1:W-:Y:S04]  /*1f1a0*/  LDGSTS.E [R187+0x400c], desc[UR4][R190.64], P1 ;  /* 0x0400c000bebb7fae */ /* 0x0003e80008921844 */
[----:B-1----:R-:W2:Y:S04]  /*1f1b0*/  LDL.LU R189, [R1+0x228] ;  /* 0x0002280001bd7983 */ /* 0x002ea80000300800 */
[----:B------:R-:W2:Y:S01]  /*1f1c0*/  LDL.LU R181, [R1+0x22c] ;  /* 0x00022c0001b57983 */ /* 0x000ea20000300800 */
[----:B------:R-:W-:Y:S01]  /*1f1d0*/  MOV R191, R5 ;  /* 0x0000000500bf7202 */ /* 0x000fe20000000f00 */
        /* <DEDUP_REMOVED lines=119> */
[----:B------:R-:W-:Y:S01]  /*1f950*/  IMAD.X R189, R189, 0x1, R182, P3 ;  /* 0x00000001bdbd7824 */ /* 0x000fe200018e06b6 */
[----:B------:R-:W-:Y:S01]  /*1f960*/  IADD3 R2, P4, R2, R183, RZ ;  /* 0x000000b702027210 */ /* 0x000fe20007f9e0ff */
[----:B------:R-:W-:Y:S01]  /*1f970*/  STL [R1+0x42c], R181 ;  /* 0x00042cb501007387 */ /* 0x000fe20000100800 */
[----:B------:R-:W-:-:S03]  /*1f980*/  MOV R190, R181 ;  /* 0x000000b500be7202 */ /* 0x000fc60000000f00 */
[----:B------:R-:W-:Y:S01]  /*1f990*/  IMAD.X R5, R5, 0x1, R182, P4 ;  /* 0x0000000105057824 */ /* 0x000fe200020e06b6 */
[----:B------:R1:W-:Y:S01]  /*1f9a0*/  STL [R1+0x428], R189 ;  /* 0x000428bd01007387 */ /* 0x0003e20000100800 */
[----:B------:R-:W-:-:S03]  /*1f9b0*/  IMAD.MOV.U32 R191, RZ, RZ, R189 ;  /* 0x000000ffffbf7224 */ /* 0x000fc600078e00bd */
[----:B------:R-:W-:Y:S04]  /*1f9c0*/  STL [R1+0x434], R2 ;  /* 0x0004340201007387 */ /* 0x000fe80000100800 */
[----:B------:R1:W-:Y:S04]  /*1f9d0*/  STL [R1+0x430], R5 ;  /* 0x0004300501007387 */ /* 0x0003e80000100800 */
[----:B-1----:R-:W2:Y:S04]  /*1f9e0*/  LDL.LU R189, [R1+0x448] ;  /* 0x0004480001bd7983 */ /* 0x002ea80000300800 */
[----:B------:R-:W2:Y:S04]  /*1f9f0*/  LDL.LU R181, [R1+0x44c] ;  /* 0x00044c0001b57983 */ /* 0x000ea80000300800 */
[----:B------:R1:W-:Y:S02]  /*1fa00*/  LDGSTS.E [R187+0x14004], desc[UR4][R190.64], P1 ;  /* 0x14004000bebb7fae */ /* 0x0003e40008921844 */
[----:B-1----:R-:W-:Y:S01]  /*1fa10*/  MOV R191, R5 ;  /* 0x0000000500bf7202 */ /* 0x002fe20000000f00 */
[----:B------:R-:W-:Y:S01]  /*1fa20*/  IMAD.MOV.U32 R190, RZ, RZ, R2 ;  /* 0x000000ffffbe7224 */ /* 0x000fe200078e0002 */
        /* <DEDUP_REMOVED lines=30> */
[----:B------:R-:W-:Y:S01]  /*1fc10*/  IMAD.X R189, R189, 0x1, R182, P3 ;  /* 0x00000001bdbd7824 */ /* 0x000fe200018e06b6 */
[----:B------:R-:W-:Y:S01]  /*1fc20*/  MOV R190, R181 ;  /* 0x000000b500be7202 */ /* 0x000fe20000000f00 */
[----:B------:R1:W-:Y:S02]  /*1fc30*/  STL [R1+0x44c], R181 ;  /* 0x00044cb501007387 */ /* 0x0003e40000100800 */
[----:B------:R-:W-:Y:S02]  /*1fc40*/  IMAD.MOV.U32 R191, RZ, RZ, R189 ;  /* 0x000000ffffbf7224 */ /* 0x000fe400078e00bd */
[----:B------:R-:W-:Y:S04]  /*1fc50*/  STL [R1+0x448], R189 ;  /* 0x000448bd01007387 */ /* 0x000fe80000100800 */
[----:B------:R1:W-:Y:S01]  /*1fc60*/  LDGSTS.E [R187+0x1400c], desc[UR4][R190.64], P1 ;  /* 0x1400c000bebb7fae */ /* 0x0003e20008921844 */
[----:B------:R-:W-:-:S05]  /*1fc70*/  IADD3 R2, P4, R2, R183, RZ ;  /* 0x000000b702027210 */ /* 0x000fca0007f9e0ff */
[----:B------:R-:W-:Y:S01]  /*1fc80*/  IMAD.X R5, R5, 0x1, R182, P4 ;  /* 0x0000000105057824 */ /* 0x000fe200020e06b6 */
[----:B------:R-:W-:Y:S04]  /*1fc90*/  STL [R1+0x614], R2 ;  /* 0x0006140201007387 */ /* 0x000fe80000100800 */
[----:B------:R1:W-:Y:S02]  /*1fca0*/  STL [R1+0x610], R5 ;  /* 0x0006100501007387 */ /* 0x0003e40000100800 */
[----:B-1----:R-:W-:Y:S02]  /*1fcb0*/  MOV R191, R5 ;  /* 0x0000000500bf7202 */ /* 0x002fe40000000f00 */
[----:B------:R-:W2:Y:S01]  /*1fcc0*/  LDL.LU R181, [R1+0x628] ;  /* 0x0006280001b57983 */ /* 0x000ea20000300800 */
[----:B------:R-:W-:-:S03]  /*1fcd0*/  IMAD.MOV.U32 R190, RZ, RZ, R2 ;  /* 0x000000ffffbe7224 */ /* 0x000fc600078e0002 */
[----:B------:R-:W2:Y:S04]  /*1fce0*/  LDL.LU R5, [R1+0x62c] ;  /* 0x00062c0001057983 */ /* 0x000ea80000300800 */
        /* <DEDUP_REMOVED lines=8> */
[--C-:B------:R-:W-:Y:S01]  /*1fd70*/  IMAD.X R188, R188, 0x1, R182.reuse, P3 ;  /* 0x00000001bcbc7824 */ /* 0x100fe200018e06b6 */
[----:B---3--:R-:W-:Y:S01]  /*1fd80*/  IADD3 R0, P4, R0, R183, RZ ;  /* 0x000000b700007210 */ /* 0x008fe20007f9e0ff */
[----:B------:R-:W-:Y:S04]  /*1fd90*/  STL [R1+0x61c], R4 ;  /* 0x00061c0401007387 */ /* 0x000fe80000100800 */
[----:B--2---:R-:W-:Y:S01]  /*1fda0*/  IMAD.X R3, R3, 0x1, R182, P4 ;  /* 0x0000000103037824 */ /* 0x004fe200020e06b6 */
[----:B------:R1:W-:Y:S01]  /*1fdb0*/  STL [R1+0x618], R188 ;  /* 0x000618bc01007387 */ /* 0x0003e20000100800 */
[----:B------:R-:W-:Y:S01]  /*1fdc0*/  IMAD.MOV.U32 R191, RZ, RZ, R188 ;  /* 0x000000ffffbf7224 */ /* 0x000fe200078e00bc */
[----:B------:R-:W-:Y:S02]  /*1fdd0*/  MOV R190, R4 ;  /* 0x0000000400be7202 */ /* 0x000fe40000000f00 */
[----:B------:R2:W-:Y:S04]  /*1fde0*/  STL [R1+0x624], R0 ;  /* 0x0006240001007387 */ /* 0x0005e80000100800 */
[----:B------:R3:W-:Y:S04]  /*1fdf0*/  STL [R1+0x620], R3 ;  /* 0x0006200301007387 */ /* 0x0007e80000100800 */
[----:B-1----:R-:W4:Y:S04]  /*1fe00*/  LDL.LU R188, [R1+0x638] ;  /* 0x0006380001bc7983 */ /* 0x002f280000300800 */
[----:B------:R-:W4:Y:S04]  /*1fe10*/  LDL.LU R4, [R1+0x63c] ;  /* 0x00063c0001047983 */ /* 0x000f280000300800 */
[----:B------:R1:W-:Y:S02]  /*1fe20*/  LDGSTS.E [R187+0x1c000], desc[UR4][R190.64], P2 ;  /* 0x1c000000bebb7fae */ /* 0x0003e40009121844 */
[----:B-1----:R-:W-:-:S02]  /*1fe30*/  IMAD.MOV.U32 R190, RZ, RZ, R0 ;  /* 0x000000ffffbe7224 */ /* 0x002fc400078e0000 */
[----:B--2---:R-:W2:Y:S01]  /*1fe40*/  LDL.LU R0, [R1+0x644] ;  /* 0x0006440001007983 */ /* 0x004ea20000300800 */
[----:B------:R-:W-:Y:S02]  /*1fe50*/  MOV R191, R3 ;  /* 0x0000000300bf7202 */ /* 0x000fe40000000f00 */
[----:B------:R-:W-:Y:S01]  /*1fe60*/  ISETP.GT.AND P2, PT, R176, 0x7e, PT ;  /* 0x0000007eb000780c */ /* 0x000fe20003f44270 */
[----:B---3--:R-:W3:Y:S04]  /*1fe70*/  LDL.LU R3, [R1+0x64c] ;  /* 0x00064c0001037983 */ /* 0x008ee80000300800 */
[----:B------:R1:W-:Y:S02]  /*1fe80*/  LDGSTS.E [R187+0x18004], desc[UR4][R190.64], P1 ;  /* 0x18004000bebb7fae */ /* 0x0003e40008921844 */
[----:B-1----:R-:W-:-:S04]  /*1fe90*/  SEL R190, RZ, 0x4, !P2 ;  /* 0x00000004ffbe7807 */ /* 0x002fc80005000000 */
[----:B------:R-:W-:-:S04]  /*1fea0*/  SEL R190, R190, RZ, !P0 ;  /* 0x000000ffbebe7207 */ /* 0x000fc80004000000 */
[----:B------:R-:W-:Y:S02]  /*1feb0*/  ISETP.NE.U32.AND P2, PT, R190, RZ, PT ;  /* 0x000000ffbe00720c */ /* 0x000fe40003f45070 */
[----:B------:R-:W-:-:S05]  /*1fec0*/  IADD3 R5, P3, R5, R183, RZ ;  /* 0x000000b705057210 */ /* 0x000fca0007f7e0ff */
[--C-:B------:R-:W-:Y:S01]  /*1fed0*/  IMAD.X R181, R181, 0x1, R182.reuse, P3 ;  /* 0x00000001b5b57824 */ /* 0x100fe200018e06b6 */
[----:B------:R-:W-:Y:S01]  /*1fee0*/  IADD3 R189, P4, R189, R183, RZ ;  /* 0x000000b7bdbd7210 */ /* 0x000fe20007f9e0ff */
[----:B------:R-:W-:Y:S02]  /*1fef0*/  STL [R1+0x62c], R5 ;  /* 0x00062c0501007387 */ /* 0x000fe40000100800 */
[----:B------:R-:W-:Y:S02]  /*1ff00*/  IMAD.MOV.U32 R191, RZ, RZ, R181 ;  /* 0x000000ffffbf7224 */ /* 0x000fe400078e00b5 */
[----:B------:R1:W-:Y:S01]  /*1ff10*/  STL [R1+0x628], R181 ;  /* 0x000628b501007387 */ /* 0x0003e20000100800 */
[----:B------:R-:W-:-:S03]  /*1ff20*/  IMAD.X R2, R2, 0x1, R182, P4 ;  /* 0x0000000102027824 */ /* 0x000fc600020e06b6 */
[----:B------:R-:W-:Y:S01]  /*1ff30*/  STL [R1+0x634], R189 ;  /* 0x000634bd01007387 */ /* 0x000fe20000100800 */
[----:B------:R-:W-:-:S03]  /*1ff40*/  MOV R190, R5 ;  /* 0x0000000500be7202 */ /* 0x000fc60000000f00 */
[----:B-1----:R-:W3:Y:S04]  /*1ff50*/  LDL.LU R181, [R1+0x640] ;  /* 0x0006400001b57983 */ /* 0x002ee80000300800 */
[----:B------:R1:W-:Y:S04]  /*1ff60*/  STL [R1+0x630], R2 ;  /* 0x0006300201007387 */ /* 0x0003e80000100800 */
[----:B------:R-:W3:Y:S04]  /*1ff70*/  LDL.LU R5, [R1+0x648] ;  /* 0x0006480001057983 */ /* 0x000ee80000300800 */
[----:B------:R1:W-:Y:S01]  /*1ff80*/  LDGSTS.E [R187+0x1c004], desc[UR4][R190.64], P1 ;  /* 0x1c004000bebb7fae */ /* 0x0003e20008921844 */
[----:B------:R-:W-:Y:S01]  /*1ff90*/  ISETP.GT.AND P1, PT, R176, 0x7f, PT ;  /* 0x0000007fb000780c */ /* 0x000fe20003f24270 */
[----:B-1----:R-:W-:Y:S01]  /*1ffa0*/  IMAD.MOV.U32 R190, RZ, RZ, R189 ;  /* 0x000000ffffbe7224 */ /* 0x002fe200078e00bd */
[----:B------:R-:W-:-:S02]  /*1ffb0*/  MOV R191, R2 ;  /* 0x0000000200bf7202 */ /* 0x000fc40000000f00 */
[----:B------:R-:W3:Y:S04]  /*1ffc0*/  LDL.LU R2, [R1+0xc68] ;  /* 0x000c680001027983 */ /* 0x000ee80000300800 */
[----:B------:R1:W-:Y:S02]  /*1ffd0*/  LDGSTS.E [R187+0x18008], desc[UR4][R190.64], P2 ;  /* 0x18008000bebb7fae */ /* 0x0003e40009121844 */
[----:B-1----:R-:W-:-:S04]  /*1ffe0*/  SEL R190, RZ, 0x4, !P1 ;  /* 0x00000004ffbe7807 */ /* 0x002fc80004800000 */
[----:B------:R-:W-:-:S04]  /*1fff0*/  SEL R190, R190, RZ, !P0 ;  /* 0x000000ffbebe7207 */ /* 0x000fc80004000000 */
[----:B------:R-:W-:Y:S02]  /*20000*/  ISETP.NE.U32.AND P1, PT, R190, RZ, PT ;  /* 0x000000ffbe00720c */ /* 0x000fe40003f25070 */
[----:B----4-:R-:W-:-:S05]  /*20010*/  IADD3 R4, P3, R4, R183, RZ ;  /* 0x000000b704047210 */ /* 0x010fca0007f7e0ff */
[----:B------:R-:W-:Y:S02]  /*20020*/  IMAD.X R188, R188, 0x1, R182, P3 ;  /* 0x00000001bcbc7824 */ /* 0x000fe400018e06b6 */
[----:B------:R-:W-:-:S03]  /*20030*/  IMAD.MOV.U32 R190, RZ, RZ, R4 ;  /* 0x000000ffffbe7224 */ /* 0x000fc600078e0004 */
[----:B------:R-:W-:Y:S01]  /*20040*/  MOV R191, R188 ;  /* 0x000000bc00bf7202 */ /* 0x000fe20000000f00 */
[----:B------:R1:W-:Y:S04]  /*20050*/  STL [R1+0x63c], R4 ;  /* 0x00063c0401007387 */ /* 0x0003e80000100800 */
[----:B------:R4:W-:Y:S01]  /*20060*/  LDGSTS.E [R187+0x1c008], desc[UR4][R190.64], P2 ;  /* 0x1c008000bebb7fae */ /* 0x0009e20009121844 */
[----:B--2---:R-:W-:-:S03]  /*20070*/  IADD3 R0, P2, R0, R183, RZ ;  /* 0x000000b700007210 */ /* 0x004fc60007f5e0ff */
[----:B------:R-:W-:Y:S04]  /*20080*/  STL [R1+0x638], R188 ;  /* 0x000638bc01007387 */ /* 0x000fe80000100800 */
[----:B-1----:R-:W2:Y:S04]  /*20090*/  LDL.LU R4, [R1+0x654] ;  /* 0x0006540001047983 */ /* 0x002ea80000300800 */
[----:B------:R-:W2:Y:S01]  /*200a0*/  LDL.LU R189, [R1+0x694] ;  /* 0x0006940001bd7983 */ /* 0x000ea20000300800 */
[----:B----4-:R-:W-:-:S03]  /*200b0*/  MOV R190, R0 ;  /* 0x0000000000be7202 */ /* 0x010fc60000000f00 */
[----:B------:R1:W-:Y:S02]  /*200c0*/  STL [R1+0x644], R0 ;  /* 0x0006440001007387 */ /* 0x0003e40000100800 */
[----:B-1----:R-:W1:Y:S01]  /*200d0*/  S2R R0, SR_TID.X ;  /* 0x0000000000007919 */ /* 0x002e620000002100 */
[----:B---3--:R-:W-:Y:S02]  /*200e0*/  IADD3 R3, P3, R3, R183, RZ ;  /* 0x000000b703037210 */ /* 0x008fe40007f7e0ff */
[----:B-1----:R-:W-:Y:S01]  /*200f0*/  LOP3.LUT R0, R0, 0x7f, RZ, 0xc0, !PT ;  /* 0x0000007f00007812 */ /* 0x002fe200078ec0ff */
[----:B------:R-:W-:-:S04]  /*20100*/  IMAD.X R181, R181, 0x1, R182, P2 ;  /* 0x00000001b5b57824 */ /* 0x000fc800010e06b6 */
[----:B------:R-:W-:Y:S02]  /*20110*/  IMAD.MOV.U32 R191, RZ, RZ, R181 ;  /* 0x000000ffffbf7224 */ /* 0x000fe400078e00b5 */
[----:B------:R-:W-:-:S03]  /*20120*/  IMAD.X R5, R5, 0x1, R182, P3 ;  /* 0x0000000105057824 */ /* 0x000fc600018e06b6 */
[----:B------:R1:W-:Y:S04]  /*20130*/  LDGSTS.E [R187+0x1800c], desc[UR4][R190.64], P1 ;  /* 0x1800c000bebb7fae */ /* 0x0003e80008921844 */
[----:B------:R3:W-:Y:S04]  /*20140*/  STL [R1+0x640], R181 ;  /* 0x000640b501007387 */ /* 0x0007e80000100800 */
[----:B------:R-:W-:Y:S01]  /*20150*/  STL [R1+0x64c], R3 ;  /* 0x00064c0301007387 */ /* 0x000fe20000100800 */
[----:B-1----:R-:W-:Y:S01]  /*20160*/  IMAD.MOV.U32 R190, RZ, RZ, R3 ;  /* 0x000000ffffbe7224 */ /* 0x002fe200078e0003 */
[----:B------:R-:W-:-:S02]  /*20170*/  MOV R191, R5 ;  /* 0x0000000500bf7202 */ /* 0x000fc40000000f00 */
[----:B---3--:R-:W3:Y:S04]  /*20180*/  LDL.LU R181, [R1+0x650] ;  /* 0x0006500001b57983 */ /* 0x008ee80000300800 */
[----:B------:R1:W-:Y:S04]  /*20190*/  STL [R1+0x648], R5 ;  /* 0x0006480501007387 */ /* 0x0003e80000100800 */
[----:B------:R4:W-:Y:S01]  /*201a0*/  LDGSTS.E [R187+0x1c00c], desc[UR4][R190.64], P1 ;  /* 0x1c00c000bebb7fae */ /* 0x0009e20008921844 */
[----:B------:R-:W-:Y:S01]  /*201b0*/  ISETP.GE.AND P1, PT, R0, R176, PT ;  /* 0x000000b00000720c */ /* 0x000fe20003f26270 */
[----:B------:R-:W-:-:S02]  /*201c0*/  ULEA UR8, UR60, UR6, 0xf ;  /* 0x000000063c087291 */ /* 0x000fc4000f8e783f */
[----:B------:R-:W0:Y:S04]  /*201d0*/  LDGDEPBAR ;  /* 0x00000000000079af */ /* 0x000e280000000000 */
[----:B------:R-:W3:Y:S04]  /*201e0*/  LDL.LU R187, [R1+0x690] ;  /* 0x0006900001bb7983 */ /* 0x000ee80000300800 */
[----:B-1----:R-:W3:Y:S04]  /*201f0*/  LDL.LU R5, [R1+0x6d0] ;  /* 0x0006d00001057983 */ /* 0x002ee80000300800 */
[----:B------:R-:W3:Y:S04]  /*20200*/  LDL.LU R0, [R1+0x6d4] ;  /* 0x0006d40001007983 */ /* 0x000ee80000300800 */
[----:B------:R-:W3:Y:S04]  /*20210*/  LDL.LU R188, [R1+0x710] ;  /* 0x0007100001bc7983 */ /* 0x000ee80000300800 */
[----:B------:R-:W3:Y:S01]  /*20220*/  LDL.LU R3, [R1+0x714] ;  /* 0x0007140001037983 */ /* 0x000ee20000300800 */
[----:B------:R-:W-:-:S04]  /*20230*/  SEL R176, RZ, 0x4, P1 ;  /* 0x00000004ffb07807 */ /* 0x000fc80000800000 */
[----:B------:R-:W-:-:S04]  /*20240*/  SEL R176, R176, RZ, !P0 ;  /* 0x000000ffb0b07207 */ /* 0x000fc80004000000 */
[----:B------:R-:W-:Y:S02]  /*20250*/  ISETP.NE.U32.AND P0, PT, R176, RZ, PT ;  /* 0x000000ffb000720c */ /* 0x000fe40003f05070 */
[----:B------:R-:W-:Y:S02]  /*20260*/  IADD3 R176, R2, UR8, RZ ;  /* 0x0000000802b07c10 */ /* 0x000fe4000fffe0ff */
[-C--:B--2---:R-:W-:Y:S02]  /*20270*/  IADD3 R4, P1, R4, R185.reuse, RZ ;  /* 0x000000b904047210 */ /* 0x084fe40007f3e0ff */
[----:B------:R-:W-:-:S03]  /*20280*/  IADD3 R189, P2, R189, R185, RZ ;  /* 0x000000b9bdbd7210 */ /* 0x000fc60007f5e0ff */
[----:B------:R1:W-:Y:S01]  /*20290*/  STL [R1+0x654], R4 ;  /* 0x0006540401007387 */ /* 0x0003e20000100800 */
[----:B----4-:R-:W-:Y:S02]  /*202a0*/  IMAD.MOV.U32 R190, RZ, RZ, R4 ;  /* 0x000000ffffbe7224 */ /* 0x010fe400078e0004 */
[----:B---3--:R-:W-:-:S04]  /*202b0*/  IMAD.X R181, R181, 0x1, R184, P1 ;  /* 0x00000001b5b57824 */ /* 0x008fc800008e06b8 */
[----:B------:R-:W-:Y:S01]  /*202c0*/  IMAD.MOV.U32 R191, RZ, RZ, R181 ;  /* 0x000000ffffbf7224 */ /* 0x000fe200078e00b5 */
[----:B------:R2:W-:Y:S04]  /*202d0*/  STL [R1+0x650], R181 ;  /* 0x000650b501007387 */ /* 0x0005e80000100800 */
[----:B------:R-:W-:Y:S04]  /*202e0*/  STL [R1+0x694], R189 ;  /* 0x000694bd01007387 */ /* 0x000fe80000100800 */
[----:B------:R3:W-:Y:S01]  /*202f0*/  LDGSTS.E [R176+0x60000], desc[UR4][R190.64], P0 ;  /* 0x60000000beb07fae */ /* 0x0007e20008121844 */
[----:B------:R-:W-:-:S05]  /*20300*/  IMAD.X R187, R187, 0x1, R184, P2 ;  /* 0x00000001bbbb7824 */ /* 0x000fca00010e06b8 */
[----:B------:R4:W-:Y:S01]  /*20310*/  STL [R1+0x690], R187 ;  /* 0x000690bb01007387 */ /* 0x0009e20000100800 */
[----:B------:R-:W-:-:S03]  /*20320*/  IADD3 R0, P1, R0, R185, RZ ;  /* 0x000000b900007210 */ /* 0x000fc60007f3e0ff */
[----:B-1----:R-:W4:Y:S01]  /*20330*/  LDL.LU R4, [R1+0x754] ;  /* 0x0007540001047983 */ /* 0x002f220000300800 */
[----:B---3--:R-:W-:Y:S01]  /*20340*/  MOV R190, R189 ;  /* 0x000000bd00be7202 */ /* 0x008fe20000000f00 */
[----:B------:R-:W-:Y:S02]  /*20350*/  IMAD.MOV.U32 R191, RZ, RZ, R187 ;  /* 0x000000ffffbf7224 */ /* 0x000fe400078e00bb */
[----:B--2---:R-:W2:Y:S01]  /*20360*/  LDL.LU R181, [R1+0x794] ;  /* 0x0007940001b57983 */ /* 0x004ea20000300800 */
[----:B------:R-:W-:Y:S01]  /*20370*/  IMAD.X R5, R5, 0x1, R184, P1 ;  /* 0x0000000105057824 */ /* 0x000fe200008e06b8 */
[----:B------:R-:W-:Y:S02]  /*20380*/  IADD3 R3, P2, R3, R185, RZ ;  /* 0x000000b903037210 */ /* 0x000fe40007f5e0ff */
[----:B----4-:R-:W3:Y:S04]  /*20390*/  LDL.LU R187, [R1+0x750] ;  /* 0x0007500001bb7983 */ /* 0x010ee80000300800 */
[----:B------:R-:W4:Y:S01]  /*203a0*/  LDL.LU R189, [R1+0x790] ;  /* 0x0007900001bd7983 */ /* 0x000f220000300800 */
[----:B------:R-:W-:-:S03]  /*203b0*/  IADD3.X R188, R188, R184, RZ, P2, !PT ;  /* 0x000000b8bcbc7210 */ /* 0x000fc600017fe4ff */
[----:B------:R1:W-:Y:S04]  /*203c0*/  LDGSTS.E [R176+0x60400], desc[UR4][R190.64], P0 ;  /* 0x60400000beb07fae */ /* 0x0003e80008121844 */
[----:B------:R-:W-:Y:S04]  /*203d0*/  STL [R1+0x6d4], R0 ;  /* 0x0006d40001007387 */ /* 0x000fe80000100800 */
[----:B------:R1:W-:Y:S02]  /*203e0*/  STL [R1+0x6d0], R5 ;  /* 0x0006d00501007387 */ /* 0x0003e40000100800 */
[----:B-1----:R-:W-:-:S02]  /*203f0*/  IMAD.MOV.U32 R190, RZ, RZ, R0 ;  /* 0x000000ffffbe7224 */ /* 0x002fc400078e0000 */
[----:B------:R-:W-:Y:S01]  /*20400*/  STL [R1+0x714], R3 ;  /* 0x0007140301007387 */ /* 0x000fe20000100800 */
[----:B------:R-:W-:-:S03]  /*20410*/  IMAD.MOV.U32 R191, RZ, RZ, R5 ;  /* 0x000000ffffbf7224 */ /* 0x000fc600078e0005 */
[----:B------:R-:W4:Y:S04]  /*20420*/  LDL.LU R5, [R1+0x7d4] ;  /* 0x0007d40001057983 */ /* 0x000f280000300800 */
[----:B------:R1:W-:Y:S04]  /*20430*/  STL [R1+0x710], R188 ;  /* 0x000710bc01007387 */ /* 0x0003e80000100800 */
[----:B------:R1:W-:Y:S04]  /*20440*/  LDGSTS.E [R176+0x60800], desc[UR4][R190.64], P0 ;  /* 0x60800000beb07fae */ /* 0x0003e80008121844 */
[----:B------:R-:W4:Y:S01]  /*20450*/  LDL.LU R0, [R1+0x814] ;  /* 0x0008140001007983 */ /* 0x000f220000300800 */
[----:B-1----:R-:W-:-:S03]  /*20460*/  IMAD.MOV.U32 R191, RZ, RZ, R188 ;  /* 0x000000ffffbf7224 */ /* 0x002fc600078e00bc */
[----:B------:R-:W4:Y:S01]  /*20470*/  LDL.LU R188, [R1+0x7d0] ;  /* 0x0007d00001bc7983 */ /* 0x000f220000300800 */
[----:B------:R-:W-:-:S03]  /*20480*/  MOV R190, R3 ;  /* 0x0000000300be7202 */ /* 0x000fc60000000f00 */
[----:B------:R-:W4:Y:S04]  /*20490*/  LDL.LU R3, [R1+0x810] ;  /* 0x0008100001037983 */ /* 0x000f280000300800 */
[----:B------:R1:W-:Y:S01]  /*204a0*/  LDGSTS.E [R176+0x60c00], desc[UR4][R190.64], P0 ;  /* 0x60c00000beb07fae */ /* 0x0003e20008121844 */
[-C--:B------:R-:W-:Y:S02]  /*204b0*/  IADD3 R4, P1, R4, R185.reuse, RZ ;  /* 0x000000b904047210 */ /* 0x080fe40007f3e0ff */
[----:B--2---:R-:W-:-:S03]  /*204c0*/  IADD3 R181, P2, R181, R185, RZ ;  /* 0x000000b9b5b57210 */ /* 0x004fc60007f5e0ff */
[----:B---3--:R-:W-:Y:S02]  /*204d0*/  IMAD.X R187, R187, 0x1, R184, P1 ;  /* 0x00000001bbbb7824 */ /* 0x008fe400008e06b8 */
[----:B-1----:R-:W-:Y:S02]  /*204e0*/  IMAD.MOV.U32 R190, RZ, RZ, R4 ;  /* 0x000000ffffbe7224 */ /* 0x002fe400078e0004 */
[----:B------:R-:W-:Y:S01]  /*204f0*/  IMAD.MOV.U32 R191, RZ, RZ, R187 ;  /* 0x000000ffffbf7224 */ /* 0x000fe200078e00bb */
[----:B----4-:R-:W-:Y:S01]  /*20500*/  IADD3.X R189, R189, R184, RZ, P2, !PT ;  /* 0x000000b8bdbd7210 */ /* 0x010fe200017fe4ff */
[----:B------:R1:W-:Y:S04]  /*20510*/  STL [R1+0x754], R4 ;  /* 0x0007540401007387 */ /* 0x0003e80000100800 */
[----:B------:R2:W-:Y:S04]  /*20520*/  STL [R1+0x750], R187 ;  /* 0x000750bb01007387 */ /* 0x0005e80000100800 */
[----:B------:R3:W-:Y:S04]  /*20530*/  STL [R1+0x794], R181 ;  /* 0x000794b501007387 */ /* 0x0007e80000100800 */
[----:B-1----:R-:W4:Y:S04]  /*20540*/  LDL.LU R4, [R1+0x65c] ;  /* 0x00065c0001047983 */ /* 0x002f280000300800 */
[----:B------:R1:W-:Y:S01]  /*20550*/  LDGSTS.E [R176+0x61000], desc[UR4][R190.64], P0 ;  /* 0x61000000beb07fae */ /* 0x0003e20008121844 */
[----:B------:R-:W-:-:S03]  /*20560*/  IADD3 R5, P1, R5, R185, RZ ;  /* 0x000000b905057210 */ /* 0x000fc60007f3e0ff */
[----:B------:R3:W-:Y:S04]  /*20570*/  STL [R1+0x790], R189 ;  /* 0x000790bd01007387 */ /* 0x0007e80000100800 */
[----:B--2---:R-:W2:Y:S01]  /*20580*/  LDL.LU R187, [R1+0x69c] ;  /* 0x00069c0001bb7983 */ /* 0x004ea20000300800 */
[----:B-1----:R-:W-:Y:S01]  /*20590*/  MOV R190, R181 ;  /* 0x000000b500be7202 */ /* 0x002fe20000000f00 */
[----:B------:R-:W-:Y:S02]  /*205a0*/  IMAD.MOV.U32 R191, RZ, RZ, R189 ;  /* 0x000000ffffbf7224 */ /* 0x000fe400078e00bd */
[----:B---3--:R-:W3:Y:S01]  /*205b0*/  LDL.LU R181, [R1+0x658] ;  /* 0x0006580001b57983 */ /* 0x008ee20000300800 */
[----:B------:R-:W-:-:S03]  /*205c0*/  IADD3 R0, P2, R0, R185, RZ ;  /* 0x000000b900007210 */ /* 0x000fc60007f5e0ff */
[----:B------:R1:W-:Y:S04]  /*205d0*/  LDGSTS.E [R176+0x61400], desc[UR4][R190.64], P0 ;  /* 0x61400000beb07fae */ /* 0x0003e80008121844 */
[----:B------:R-:W3:Y:S01]  /*205e0*/  LDL.LU R189, [R1+0x698] ;  /* 0x0006980001bd7983 */ /* 0x000ee20000300800 */
[----:B------:R-:W-:-:S03]  /*205f0*/  IMAD.X R188, R188, 0x1, R184, P1 ;  /* 0x00000001bcbc7824 */ /* 0x000fc600008e06b8 */
[----:B------:R1:W-:Y:S01]  /*20600*/  STL [R1+0x7d4], R5 ;  /* 0x0007d40501007387 */ /* 0x0003e20000100800 */
[----:B------:R-:W-:Y:S01]  /*20610*/  IADD3.X R3, R3, R184, RZ, P2, !PT ;  /* 0x000000b803037210 */ /* 0x000fe200017fe4ff */
[----:B-1----:R-:W-:Y:S02]  /*20620*/  IMAD.MOV.U32 R190, RZ, RZ, R5 ;  /* 0x000000ffffbe7224 */ /* 0x002fe400078e0005 */
[----:B------:R-:W-:Y:S01]  /*20630*/  IMAD.MOV.U32 R191, RZ, RZ, R188 ;  /* 0x000000ffffbf7224 */ /* 0x000fe200078e00bc */
[----:B------:R-:W-:Y:S04]  /*20640*/  STL [R1+0x7d0], R188 ;  /* 0x0007d0bc01007387 */ /* 0x000fe80000100800 */
[----:B------:R1:W-:Y:S04]  /*20650*/  STL [R1+0x814], R0 ;  /* 0x0008140001007387 */ /* 0x0003e80000100800 */
[----:B------:R1:W-:Y:S04]  /*20660*/  LDGSTS.E [R176+0x61800], desc[UR4][R190.64], P0 ;  /* 0x61800000beb07fae */ /* 0x0003e80008121844 */
[----:B------:R1:W-:Y:S04]  /*20670*/  STL [R1+0x810], R3 ;  /* 0x0008100301007387 */ /* 0x0003e80000100800 */
[----:B------:R-:W3:Y:S01]  /*20680*/  LDL.LU R5, [R1+0x6d8] ;  /* 0x0006d80001057983 */ /* 0x000ee20000300800 */
[----:B-1----:R-:W-:-:S03]  /*20690*/  MOV R190, R0 ;  /* 0x0000000000be7202 */ /* 0x002fc60000000f00 */
[----:B------:R-:W3:Y:S01]  /*206a0*/  LDL.LU R0, [R1+0x6dc] ;  /* 0x0006dc0001007983 */ /* 0x000ee20000300800 */
[----:B------:R-:W-:-:S03]  /*206b0*/  IMAD.MOV.U32 R191, RZ, RZ, R3 ;  /* 0x000000ffffbf7224 */ /* 0x000fc600078e0003 */
[----:B------:R-:W3:Y:S04]  /*206c0*/  LDL.LU R188, [R1+0x718] ;  /* 0x0007180001bc7983 */ /* 0x000ee80000300800 */
[----:B------:R-:W3:Y:S04]  /*206d0*/  LDL.LU R3, [R1+0x71c] ;  /* 0x00071c0001037983 */ /* 0x000ee80000300800 */
[----:B------:R1:W-:Y:S02]  /*206e0*/  LDGSTS.E [R176+0x61c00], desc[UR4][R190.64], P0 ;  /* 0x61c00000beb07fae */ /* 0x0003e40008121844 */
[----:B-1----:R-:W-:-:S05]  /*206f0*/  LOP3.LUT R191, R2, 0x10, RZ, 0x3c, !PT ;  /* 0x0000001002bf7812 */ /* 0x002fca00078e3cff */
[----:B------:R-:W-:Y:S01]  /*20700*/  VIADD R176, R191, UR8 ;  /* 0x00000008bfb07c36 */ /* 0x000fe20008000000 */
[----:B----4-:R-:W-:-:S05]  /*20710*/  IADD3 R4, P1, R4, R185, RZ ;  /* 0x000000b904047210 */ /* 0x010fca0007f3e0ff */
[----:B------:R1:W-:Y:S01]  /*20720*/  STL [R1+0x65c], R4 ;  /* 0x00065c0401007387 */ /* 0x0003e20000100800 */
[----:B------:R-:W-:Y:S01]  /*20730*/  IMAD.MOV.U32 R190, RZ, RZ, R4 ;  /* 0x000000ffffbe7224 */ /* 0x000fe200078e0004 */
[----:B--2---:R-:W-:Y:S01]  /*20740*/  IADD3 R187, P2, R187, R185, RZ ;  /* 0x000000b9bbbb7210 */ /* 0x004fe20007f5e0ff */
[----:B---3--:R-:W-:-:S05]  /*20750*/  IMAD.X R181, R181, 0x1, R184, P1 ;  /* 0x00000001b5b57824 */ /* 0x008fca00008e06b8 */
[----:B------:R2:W-:Y:S01]  /*20760*/  STL [R1+0x658], R181 ;  /* 0x000658b501007387 */ /* 0x0005e20000100800 */
[----:B------:R-:W-:-:S03]  /*20770*/  IADD3.X R189, R189, R184, RZ, P2, !PT ;  /* 0x000000b8bdbd7210 */ /* 0x000fc600017fe4ff */
[----:B------:R3:W-:Y:S01]  /*20780*/  STL [R1+0x69c], R187 ;  /* 0x00069cbb01007387 */ /* 0x0007e20000100800 */
[----:B------:R-:W-:-:S03]  /*20790*/  MOV R191, R181 ;  /* 0x000000b500bf7202 */ /* 0x000fc60000000f00 */
[----:B------:R4:W-:Y:S04]  /*207a0*/  STL [R1+0x698], R189 ;  /* 0x000698bd01007387 */ /* 0x0009e80000100800 */
[----:B-1----:R-:W4:Y:S04]  /*207b0*/  LDL.LU R4, [R1+0x75c] ;  /* 0x00075c0001047983 */ /* 0x002f280000300800 */
[----:B------:R1:W-:Y:S04]  /*207c0*/  LDGSTS.E [R176+0x60080], desc[UR4][R190.64], P0 ;  /* 0x60080000beb07fae */ /* 0x0003e80008121844 */
[----:B--2---:R-:W2:Y:S01]  /*207d0*/  LDL.LU R181, [R1+0x79c] ;  /* 0x00079c0001b57983 */ /* 0x004ea20000300800 */
[----:B-1----:R-:W-:-:S02]  /*207e0*/  IMAD.MOV.U32 R190, RZ, RZ, R187 ;  /* 0x000000ffffbe7224 */ /* 0x002fc400078e00bb */
[----:B------:R-:W-:Y:S01]  /*207f0*/  IMAD.MOV.U32 R191, RZ, RZ, R189 ;  /* 0x000000ffffbf7224 */ /* 0x000fe200078e00bd */
[----:B---3--:R-:W3:Y:S04]  /*20800*/  LDL.LU R187, [R1+0x758] ;  /* 0x0007580001bb7983 */ /* 0x008ee80000300800 */
[----:B----4-:R-:W4:Y:S01]  /*20810*/  LDL.LU R189, [R1+0x798] ;  /* 0x0007980001bd7983 */ /* 0x010f220000300800 */
[----:B------:R-:W-:-:S03]  /*20820*/  IADD3 R0, P1, R0, R185, RZ ;  /* 0x000000b900007210 */ /* 0x000fc60007f3e0ff */
[----:B------:R1:W-:Y:S01]  /*20830*/  LDGSTS.E [R176+0x60480], desc[UR4][R190.64], P0 ;  /* 0x60480000beb07fae */ /* 0x0003e20008121844 */
[----:B------:R-:W-:Y:S02]  /*20840*/  IADD3.X R5, R5, R184, RZ, P1, !PT ;  /* 0x000000b805057210 */ /* 0x000fe40000ffe4ff */
[----:B------:R-:W-:Y:S01]  /*20850*/  IADD3 R3, P2, R3, R185, RZ ;  /* 0x000000b903037210 */ /* 0x000fe20007f5e0ff */
[----:B------:R-:W-:Y:S04]  /*20860*/  STL [R1+0x6dc], R0 ;  /* 0x0006dc0001007387 */ /* 0x000fe80000100800 */
[----:B------:R-:W-:Y:S01]  /*20870*/  IMAD.X R188, R188, 0x1, R184, P2 ;  /* 0x00000001bcbc7824 */ /* 0x000fe200010e06b8 */
[----:B-1----:R-:W-:Y:S01]  /*20880*/  MOV R191, R5 ;  /* 0x0000000500bf7202 */ /* 0x002fe20000000f00 */
[----:B------:R-:W-:Y:S01]  /*20890*/  IMAD.MOV.U32 R190, RZ, RZ, R0 ;  /* 0x000000ffffbe7224 */ /* 0x000fe200078e0000 */
[----:B------:R1:W-:Y:S04]  /*208a0*/  STL [R1+0x6d8], R5 ;  /* 0x0006d80501007387 */ /* 0x0003e80000100800 */
[----:B------:R-:W-:Y:S04]  /*208b0*/  STL [R1+0x71c], R3 ;  /* 0x00071c0301007387 */ /* 0x000fe80000100800 */
[----:B------:R1:W-:Y:S04]  /*208c0*/  LDGSTS.E [R176+0x60880], desc[UR4][R190.64], P0 ;  /* 0x60880000beb07fae */ /* 0x0003e80008121844 */
[----:B-1----:R-:W4:Y:S04]  /*208d0*/  LDL.LU R5, [R1+0x7dc] ;  /* 0x0007dc0001057983 */ /* 0x002f280000300800 */
[----:B------:R1:W-:Y:S04]  /*208e0*/  STL [R1+0x718], R188 ;  /* 0x000718bc01007387 */ /* 0x0003e80000100800 */
[----:B------:R-:W4:Y:S01]  /*208f0*/  LDL.LU R0, [R1+0x81c] ;  /* 0x00081c0001007983 */ /* 0x000f220000300800 */
[----:B------:R-:W-:-:S02]  /*20900*/  IMAD.MOV.U32 R191, RZ, RZ, R188 ;  /* 0x000000ffffbf7224 */ /* 0x000fc400078e00bc */
[----:B------:R-:W-:Y:S01]  /*20910*/  IMAD.MOV.U32 R190, RZ, RZ, R3 ;  /* 0x000000ffffbe7224 */ /* 0x000fe200078e0003 */
[----:B-1----:R-:W4:Y:S04]  /*20920*/  LDL.LU R188, [R1+0x7d8] ;  /* 0x0007d80001bc7983 */ /* 0x002f280000300800 */
[----:B------:R-:W4:Y:S04]  /*20930*/  LDL.LU R3, [R1+0x818] ;  /* 0x0008180001037983 */ /* 0x000f280000300800 */
[----:B------:R1:W-:Y:S01]  /*20940*/  LDGSTS.E [R176+0x60c80], desc[UR4][R190.64], P0 ;  /* 0x60c80000beb07fae */ /* 0x0003e20008121844 */
[----:B------:R-:W-:-:S05]  /*20950*/  IADD3 R4, P1, R4, R185, RZ ;  /* 0x000000b904047210 */ /* 0x000fca0007f3e0ff */
[----:B-1----:R-:W-:Y:S01]  /*20960*/  IMAD.MOV.U32 R190, RZ, RZ, R4 ;  /* 0x000000ffffbe7224 */ /* 0x002fe200078e0004 */
[----:B--2---:R-:W-:Y:S01]  /*20970*/  IADD3 R181, P2, R181, R185, RZ ;  /* 0x000000b9b5b57210 */ /* 0x004fe20007f5e0ff */
[----:B------:R1:W-:Y:S01]  /*20980*/  STL [R1+0x75c], R4 ;  /* 0x00075c0401007387 */ /* 0x0003e20000100800 */
[----:B---3--:R-:W-:-:S04]  /*20990*/  IADD3.X R187, R187, R184, RZ, P1, !PT ;  /* 0x000000b8bbbb7210 */ /* 0x008fc80000ffe4ff */
[----:B------:R-:W-:Y:S01]  /*209a0*/  MOV R191, R187 ;  /* 0x000000bb00bf7202 */ /* 0x000fe20000000f00 */
[----:B----4-:R-:W-:Y:S01]  /*209b0*/  IMAD.X R189, R189, 0x1, R184, P2 ;  /* 0x00000001bdbd7824 */ /* 0x010fe200010e06b8 */
[----:B------:R2:W-:Y:S04]  /*209c0*/  STL [R1+0x758], R187 ;  /* 0x000758bb01007387 */ /* 0x0005e80000100800 */
[----:B------:R3:W-:Y:S04]  /*209d0*/  STL [R1+0x79c], R181 ;  /* 0x00079cb501007387 */ /* 0x0007e80000100800 */
[----:B------:R4:W-:Y:S04]  /*209e0*/  LDGSTS.E [R176+0x61080], desc[UR4][R190.64], P0 ;  /* 0x61080000beb07fae */ /* 0x0009e80008121844 */
[----:B-1----:R-:W3:Y:S04]  /*209f0*/  LDL.LU R4, [R1+0x664] ;  /* 0x0006640001047983 */ /* 0x002ee80000300800 */
[----:B------:R1:W-:Y:S01]  /*20a00*/  STL [R1+0x798], R189 ;  /* 0x000798bd01007387 */ /* 0x0003e20000100800 */
[----:B----4-:R-:W-:-:S03]  /*20a10*/  IMAD.MOV.U32 R190, RZ, RZ, R181 ;  /* 0x000000ffffbe7224 */ /* 0x010fc600078e00b5 */
[----:B--2---:R-:W2:Y:S01]  /*20a20*/  LDL.LU R187, [R1+0x6a4] ;  /* 0x0006a40001bb7983 */ /* 0x004ea20000300800 */
[----:B------:R-:W-:-:S03]  /*20a30*/  IMAD.MOV.U32 R191, RZ, RZ, R189 ;  /* 0x000000ffffbf7224 */ /* 0x000fc600078e00bd */
[----:B---3--:R-:W3:Y:S01]  /*20a40*/  LDL.LU R181, [R1+0x660] ;  /* 0x0006600001b57983 */ /* 0x008ee20000300800 */
[----:B------:R-:W-:-:S03]  /*20a50*/  IADD3 R5, P1, R5, R185, RZ ;  /* 0x000000b905057210 */ /* 0x000fc60007f3e0ff */
[----:B------:R4:W-:Y:S04]  /*20a60*/  LDGSTS.E [R176+0x61480], desc[UR4][R190.64], P0 ;  /* 0x61480000beb07fae */ /* 0x0009e80008121844 */
[----:B-1----:R-:W3:Y:S01]  /*20a70*/  LDL.LU R189, [R1+0x6a0] ;  /* 0x0006a00001bd7983 */ /* 0x002ee20000300800 */
[----:B------:R-:W-:Y:S02]  /*20a80*/  IADD3 R0, P2, R0, R185, RZ ;  /* 0x000000b900007210 */ /* 0x000fe40007f5e0ff */
[----:B------:R-:W-:Y:S01]  /*20a90*/  IADD3.X R188, R188, R184, RZ, P1, !PT ;  /* 0x000000b8bcbc7210 */ /* 0x000fe20000ffe4ff */
[----:B----4-:R-:W-:Y:S01]  /*20aa0*/  IMAD.MOV.U32 R190, RZ, RZ, R5 ;  /* 0x000000ffffbe7224 */ /* 0x010fe200078e0005 */
[----:B------:R1:W-:Y:S01]  /*20ab0*/  STL [R1+0x7dc], R5 ;  /* 0x0007dc0501007387 */ /* 0x0003e20000100800 */
[----:B------:R-:W-:Y:S01]  /*20ac0*/  IMAD.X R3, R3, 0x1, R184, P2 ;  /* 0x0000000103037824 */ /* 0x000fe200010e06b8 */
[----:B------:R-:W-:-:S02]  /*20ad0*/  MOV R191, R188 ;  /* 0x000000bc00bf7202 */ /* 0x000fc40000000f00 */
[----:B------:R-:W-:Y:S04]  /*20ae0*/  STL [R1+0x7d8], R188 ;  /* 0x0007d8bc01007387 */ /* 0x000fe80000100800 */
[----:B------:R4:W-:Y:S04]  /*20af0*/  STL [R1+0x81c], R0 ;  /* 0x00081c0001007387 */ /* 0x0009e80000100800 */
[----:B------:R4:W-:Y:S04]  /*20b00*/  LDGSTS.E [R176+0x61880], desc[UR4][R190.64], P0 ;  /* 0x61880000beb07fae */ /* 0x0009e80008121844 */
[----:B------:R4:W-:Y:S04]  /*20b10*/  STL [R1+0x818], R3 ;  /* 0x0008180301007387 */ /* 0x0009e80000100800 */
[----:B-1----:R-:W3:Y:S01]  /*20b20*/  LDL.LU R5, [R1+0x6e0] ;  /* 0x0006e00001057983 */ /* 0x002ee20000300800 */
[----:B----4-:R-:W-:-:S03]  /*20b30*/  IMAD.MOV.U32 R190, RZ, RZ, R0 ;  /* 0x000000ffffbe7224 */ /* 0x010fc600078e0000 */
[----:B------:R-:W4:Y:S01]  /*20b40*/  LDL.LU R0, [R1+0x6e4] ;  /* 0x0006e40001007983 */ /* 0x000f220000300800 */
[----:B------:R-:W-:-:S03]  /*20b50*/  IMAD.MOV.U32 R191, RZ, RZ, R3 ;  /* 0x000000ffffbf7224 */ /* 0x000fc600078e0003 */
[----:B------:R-:W4:Y:S04]  /*20b60*/  LDL.LU R188, [R1+0x720] ;  /* 0x0007200001bc7983 */ /* 0x000f280000300800 */
[----:B------:R-:W4:Y:S04]  /*20b70*/  LDL.LU R3, [R1+0x724] ;  /* 0x0007240001037983 */ /* 0x000f280000300800 */
[----:B------:R1:W-:Y:S02]  /*20b80*/  LDGSTS.E [R176+0x61c80], desc[UR4][R190.64], P0 ;  /* 0x61c80000beb07fae */ /* 0x0003e40008121844 */
[----:B-1----:R-:W-:-:S05]  /*20b90*/  LOP3.LUT R191, R2, 0x20, RZ, 0x3c, !PT ;  /* 0x0000002002bf7812 */ /* 0x002fca00078e3cff */
[----:B------:R-:W-:Y:S01]  /*20ba0*/  VIADD R176, R191, UR8 ;  /* 0x00000008bfb07c36 */ /* 0x000fe20008000000 */
[-C--:B------:R-:W-:Y:S02]  /*20bb0*/  IADD3 R4, P1, R4, R185.reuse, RZ ;  /* 0x000000b904047210 */ /* 0x080fe40007f3e0ff */
[----:B--2---:R-:W-:Y:S02]  /*20bc0*/  IADD3 R187, P2, R187, R185, RZ ;  /* 0x000000b9bbbb7210 */ /* 0x004fe40007f5e0ff */
[----:B---3--:R-:W-:Y:S01]  /*20bd0*/  IADD3.X R181, R181, R184, RZ, P1, !PT ;  /* 0x000000b8b5b57210 */ /* 0x008fe20000ffe4ff */
[----:B------:R1:W-:Y:S01]  /*20be0*/  STL [R1+0x664], R4 ;  /* 0x0006640401007387 */ /* 0x0003e20000100800 */
[----:B------:R-:W-:-:S03]  /*20bf0*/  MOV R190, R4 ;  /* 0x0000000400be7202 */ /* 0x000fc60000000f00 */
[----:B------:R2:W-:Y:S01]  /*20c00*/  STL [R1+0x660], R181 ;  /* 0x000660b501007387 */ /* 0x0005e20000100800 */
[----:B------:R-:W-:-:S03]  /*20c10*/  IMAD.X R189, R189, 0x1, R184, P2 ;  /* 0x00000001bdbd7824 */ /* 0x000fc600010e06b8 */
[----:B------:R3:W-:Y:S01]  /*20c20*/  STL [R1+0x6a4], R187 ;  /* 0x0006a4bb01007387 */ /* 0x0007e20000100800 */
[----:B------:R-:W-:-:S03]  /*20c30*/  IMAD.MOV.U32 R191, RZ, RZ, R181 ;  /* 0x000000ffffbf7224 */ /* 0x000fc600078e00b5 */
[----:B------:R3:W-:Y:S04]  /*20c40*/  STL [R1+0x6a0], R189 ;  /* 0x0006a0bd01007387 */ /* 0x0007e80000100800 */
[----:B-1----:R-:W4:Y:S04]  /*20c50*/  LDL.LU R4, [R1+0x764] ;  /* 0x0007640001047983 */ /* 0x002f280000300800 */
[----:B------:R1:W-:Y:S04]  /*20c60*/  LDGSTS.E [R176+0x60100], desc[UR4][R190.64], P0 ;  /* 0x60100000beb07fae */ /* 0x0003e80008121844 */
[----:B--2---:R-:W2:Y:S01]  /*20c70*/  LDL.LU R181, [R1+0x7a4] ;  /* 0x0007a40001b57983 */ /* 0x004ea20000300800 */
[----:B-1----:R-:W-:Y:S01]  /*20c80*/  IMAD.MOV.U32 R190, RZ, RZ, R187 ;  /* 0x000000ffffbe7224 */ /* 0x002fe200078e00bb */
[----:B------:R-:W-:-:S02]  /*20c90*/  MOV R191, R189 ;  /* 0x000000bd00bf7202 */ /* 0x000fc40000000f00 */
[----:B---3--:R-:W3:Y:S04]  /*20ca0*/  LDL.LU R187, [R1+0x760] ;  /* 0x0007600001bb7983 */ /* 0x008ee80000300800 */
[----:B------:R-:W3:Y:S04]  /*20cb0*/  LDL.LU R189, [R1+0x7a0] ;  /* 0x0007a00001bd7983 */ /* 0x000ee80000300800 */
[----:B------:R1:W-:Y:S01]  /*20cc0*/  LDGSTS.E [R176+0x60500], desc[UR4][R190.64], P0 ;  /* 0x60500000beb07fae */ /* 0x0003e20008121844 */
[----:B----4-:R-:W-:-:S05]  /*20cd0*/  IADD3 R0, P1, R0, R185, RZ ;  /* 0x000000b900007210 */ /* 0x010fca0007f3e0ff */
[--C-:B------:R-:W-:Y:S01]  /*20ce0*/  IMAD.X R5, R5, 0x1, R184.reuse, P1 ;  /* 0x0000000105057824 */ /* 0x100fe200008e06b8 */
[----:B------:R-:W-:Y:S01]  /*20cf0*/  IADD3 R3, P2, R3, R185, RZ ;  /* 0x000000b903037210 */ /* 0x000fe20007f5e0ff */
[----:B------:R-:W-:Y:S01]  /*20d00*/  STL [R1+0x6e4], R0 ;  /* 0x0006e40001007387 */ /* 0x000fe20000100800 */
[----:B-1----:R-:W-:Y:S01]  /*20d10*/  MOV R190, R0 ;  /* 0x0000000000be7202 */ /* 0x002fe20000000f00 */
[----:B------:R-:W-:Y:S02]  /*20d20*/  IMAD.MOV.U32 R191, RZ, RZ, R5 ;  /* 0x000000ffffbf7224 */ /* 0x000fe400078e0005 */
[----:B------:R-:W-:Y:S01]  /*20d30*/  IMAD.X R188, R188, 0x1, R184, P2 ;  /* 0x00000001bcbc7824 */ /* 0x000fe200010e06b8 */
[----:B------:R1:W-:Y:S04]  /*20d40*/  STL [R1+0x6e0], R5 ;  /* 0x0006e00501007387 */ /* 0x0003e80000100800 */
[----:B------:R-:W-:Y:S04]  /*20d50*/  STL [R1+0x724], R3 ;  /* 0x0007240301007387 */ /* 0x000fe80000100800 */
[----:B------:R4:W-:Y:S04]  /*20d60*/  LDGSTS.E [R176+0x60900], desc[UR4][R190.64], P0 ;  /* 0x60900000beb07fae */ /* 0x0009e80008121844 */
[----:B-1----:R-:W3:Y:S04]  /*20d70*/  LDL.LU R5, [R1+0x7e4] ;  /* 0x0007e40001057983 */ /* 0x002ee80000300800 */
[----:B------:R1:W-:Y:S04]  /*20d80*/  STL [R1+0x720], R188 ;  /* 0x000720bc01007387 */ /* 0x0003e80000100800 */
[----:B------:R-:W3:Y:S01]  /*20d90*/  LDL.LU R0, [R1+0x824] ;  /* 0x0008240001007983 */ /* 0x000ee20000300800 */
[----:B----4-:R-:W-:Y:S01]  /*20da0*/  MOV R191, R188 ;  /* 0x000000bc00bf7202 */ /* 0x010fe20000000f00 */
[----:B------:R-:W-:-:S02]  /*20db0*/  IMAD.MOV.U32 R190, RZ, RZ, R3 ;  /* 0x000000ffffbe7224 */ /* 0x000fc400078e0003 */
[----:B-1----:R-:W4:Y:S04]  /*20dc0*/  LDL.LU R188, [R1+0x7e0] ;  /* 0x0007e00001bc7983 */ /* 0x002f280000300800 */
[----:B------:R-:W4:Y:S04]  /*20dd0*/  LDL.LU R3, [R1+0x820] ;  /* 0x0008200001037983 */ /* 0x000f280000300800 */
[----:B------:R1:W-:Y:S01]  /*20de0*/  LDGSTS.E [R176+0x60d00], desc[UR4][R190.64], P0 ;  /* 0x60d00000beb07fae */ /* 0x0003e20008121844 */
[----:B------:R-:W-:-:S04]  /*20df0*/  IADD3 R4, P1, R4, R185, RZ ;  /* 0x000000b904047210 */ /* 0x000fc80007f3e0ff */
[----:B-1----:R-:W-:Y:S02]  /*20e00*/  MOV R190, R4 ;  /* 0x0000000400be7202 */ /* 0x002fe40000000f00 */
[----:B--2---:R-:W-:Y:S01]  /*20e10*/  IADD3 R181, P2, R181, R185, RZ ;  /* 0x000000b9b5b57210 */ /* 0x004fe20007f5e0ff */
[----:B------:R1:W-:Y:S01]  /*20e20*/  STL [R1+0x764], R4 ;  /* 0x0007640401007387 */ /* 0x0003e20000100800 */
[----:B---3--:R-:W-:-:S04]  /*20e30*/  IMAD.X R187, R187, 0x1, R184, P1 ;  /* 0x00000001bbbb7824 */ /* 0x008fc800008e06b8 */
[----:B------:R-:W-:Y:S02]  /*20e40*/  IMAD.MOV.U32 R191, RZ, RZ, R187 ;  /* 0x000000ffffbf7224 */ /* 0x000fe400078e00bb */
[----:B------:R-:W-:Y:S01]  /*20e50*/  IMAD.X R189, R189, 0x1, R184, P2 ;  /* 0x00000001bdbd7824 */ /* 0x000fe200010e06b8 */
[----:B------:R2:W-:Y:S04]  /*20e60*/  STL [R1+0x760], R187 ;  /* 0x000760bb01007387 */ /* 0x0005e80000100800 */
[----:B------:R3:W-:Y:S04]  /*20e70*/  STL [R1+0x7a4], R181 ;  /* 0x0007a4b501007387 */ /* 0x0007e80000100800 */
[----:B------:R2:W-:Y:S04]  /*20e80*/  LDGSTS.E [R176+0x61100], desc[UR4][R190.64], P0 ;  /* 0x61100000beb07fae */ /* 0x0005e80008121844 */
[----:B-1----:R-:W4:Y:S04]  /*20e90*/  LDL.LU R4, [R1+0x66c] ;  /* 0x00066c0001047983 */ /* 0x002f280000300800 */
[----:B------:R1:W-:Y:S01]  /*20ea0*/  STL [R1+0x7a0], R189 ;  /* 0x0007a0bd01007387 */ /* 0x0003e20000100800 */
[----:B--2---:R-:W-:Y:S01]  /*20eb0*/  IMAD.MOV.U32 R190, RZ, RZ, R181 ;  /* 0x000000ffffbe7224 */ /* 0x004fe200078e00b5 */
[----:B------:R-:W-:-:S02]  /*20ec0*/  MOV R191, R189 ;  /* 0x000000bd00bf7202 */ /* 0x000fc40000000f00 */
[----:B------:R-:W2:Y:S04]  /*20ed0*/  LDL.LU R187, [R1+0x6ac] ;  /* 0x0006ac0001bb7983 */ /* 0x000ea80000300800 */
[----:B---3--:R-:W3:Y:S01]  /*20ee0*/  LDL.LU R181, [R1+0x668] ;  /* 0x0006680001b57983 */ /* 0x008ee20000300800 */
[----:B------:R-:W-:-:S03]  /*20ef0*/  IADD3 R5, P1, R5, R185, RZ ;  /* 0x000000b905057210 */ /* 0x000fc60007f3e0ff */
[----:B------:R4:W-:Y:S04]  /*20f00*/  LDGSTS.E [R176+0x61500], desc[UR4][R190.64], P0 ;  /* 0x61500000beb07fae */ /* 0x0009e80008121844 */
[----:B-1----:R-:W3:Y:S01]  /*20f10*/  LDL.LU R189, [R1+0x6a8] ;  /* 0x0006a80001bd7983 */ /* 0x002ee20000300800 */
[----:B------:R-:W-:Y:S01]  /*20f20*/  IADD3 R0, P2, R0, R185, RZ ;  /* 0x000000b900007210 */ /* 0x000fe20007f5e0ff */
[--C-:B----4-:R-:W-:Y:S01]  /*20f30*/  IMAD.X R188, R188, 0x1, R184.reuse, P1 ;  /* 0x00000001bcbc7824 */ /* 0x110fe200008e06b8 */
[----:B------:R-:W-:Y:S01]  /*20f40*/  MOV R190, R5 ;  /* 0x0000000500be7202 */ /* 0x000fe20000000f00 */
[----:B------:R1:W-:Y:S02]  /*20f50*/  STL [R1+0x7e4], R5 ;  /* 0x0007e40501007387 */ /* 0x0003e40000100800 */
[----:B------:R-:W-:-:S02]  /*20f60*/  IMAD.X R3, R3, 0x1, R184, P2 ;  /* 0x0000000103037824 */ /* 0x000fc400010e06b8 */
[----:B------:R-:W-:Y:S01]  /*20f70*/  IMAD.MOV.U32 R191, RZ, RZ, R188 ;  /* 0x000000ffffbf7224 */ /* 0x000fe200078e00bc */
[----:B------:R-:W-:Y:S04]  /*20f80*/  STL [R1+0x7e0], R188 ;  /* 0x0007e0bc01007387 */ /* 0x000fe80000100800 */
[----:B------:R4:W-:Y:S04]  /*20f90*/  STL [R1+0x824], R0 ;  /* 0x0008240001007387 */ /* 0x0009e80000100800 */
[----:B------:R4:W-:Y:S04]  /*20fa0*/  LDGSTS.E [R176+0x61900], desc[UR4][R190.64], P0 ;  /* 0x61900000beb07fae */ /* 0x0009e80008121844 */
[----:B------:R4:W-:Y:S04]  /*20fb0*/  STL [R1+0x820], R3 ;  /* 0x0008200301007387 */ /* 0x0009e80000100800 */
[----:B-1----:R-:W3:Y:S01]  /*20fc0*/  LDL.LU R5, [R1+0x6e8] ;  /* 0x0006e80001057983 */ /* 0x002ee20000300800 */
[----:B----4-:R-:W-:-:S03]  /*20fd0*/  IMAD.MOV.U32 R190, RZ, RZ, R0 ;  /* 0x000000ffffbe7224 */ /* 0x010fc600078e0000 */
[----:B------:R-:W4:Y:S01]  /*20fe0*/  LDL.LU R0, [R1+0x6ec] ;  /* 0x0006ec0001007983 */ /* 0x000f220000300800 */
[----:B------:R-:W-:-:S03]  /*20ff0*/  MOV R191, R3 ;  /* 0x0000000300bf7202 */ /* 0x000fc60000000f00 */
[----:B------:R-:W4:Y:S04]  /*21000*/  LDL.LU R188, [R1+0x728] ;  /* 0x0007280001bc7983 */ /* 0x000f280000300800 */
[----:B------:R-:W4:Y:S04]  /*21010*/  LDL.LU R3, [R1+0x72c] ;  /* 0x00072c0001037983 */ /* 0x000f280000300800 */
[----:B------:R1:W-:Y:S02]  /*21020*/  LDGSTS.E [R176+0x61d00], desc[UR4][R190.64], P0 ;  /* 0x61d00000beb07fae */ /* 0x0003e40008121844 */
[----:B-1----:R-:W-:-:S04]  /*21030*/  LOP3.LUT R191, R2, 0x30, RZ, 0x3c, !PT ;  /* 0x0000003002bf7812 */ /* 0x002fc800078e3cff */
[----:B------:R-:W-:Y:S02]  /*21040*/  IADD3 R176, R191, UR8, RZ ;  /* 0x00000008bfb07c10 */ /* 0x000fe4000fffe0ff */
[-C--:B------:R-:W-:Y:S02]  /*21050*/  IADD3 R4, P1, R4, R185.reuse, RZ ;  /* 0x000000b904047210 */ /* 0x080fe40007f3e0ff */
[----:B--2---:R-:W-:-:S03]  /*21060*/  IADD3 R187, P2, R187, R185, RZ ;  /* 0x000000b9bbbb7210 */ /* 0x004fc60007f5e0ff */
[----:B---3--:R-:W-:Y:S01]  /*21070*/  IMAD.X R181, R181, 0x1, R184, P1 ;  /* 0x00000001b5b57824 */ /* 0x008fe200008e06b8 */
[----:B------:R1:W-:Y:S01]  /*21080*/  STL [R1+0x66c], R4 ;  /* 0x00066c0401007387 */ /* 0x0003e20000100800 */
[----:B------:R-:W-:Y:S02]  /*21090*/  IMAD.MOV.U32 R190, RZ, RZ, R4 ;  /* 0x000000ffffbe7224 */ /* 0x000fe400078e0004 */
[----:B------:R-:W-:Y:S01]  /*210a0*/  IMAD.MOV.U32 R191, RZ, RZ, R181 ;  /* 0x000000ffffbf7224 */ /* 0x000fe200078e00b5 */
[----:B------:R2:W-:Y:S01]  /*210b0*/  STL [R1+0x668], R181 ;  /* 0x000668b501007387 */ /* 0x0005e20000100800 */
[----:B------:R-:W-:-:S03]  /*210c0*/  IMAD.X R189, R189, 0x1, R184, P2 ;  /* 0x00000001bdbd7824 */ /* 0x000fc600010e06b8 */
[----:B------:R3:W-:Y:S04]  /*210d0*/  STL [R1+0x6ac], R187 ;  /* 0x0006acbb01007387 */ /* 0x0007e80000100800 */
[----:B------:R3:W-:Y:S04]  /*210e0*/  STL [R1+0x6a8], R189 ;  /* 0x0006a8bd01007387 */ /* 0x0007e80000100800 */
[----:B-1----:R-:W4:Y:S04]  /*210f0*/  LDL.LU R4, [R1+0x76c] ;  /* 0x00076c0001047983 */ /* 0x002f280000300800 */
[----:B------:R1:W-:Y:S04]  /*21100*/  LDGSTS.E [R176+0x60180], desc[UR4][R190.64], P0 ;  /* 0x60180000beb07fae */ /* 0x0003e80008121844 */
[----:B--2---:R-:W2:Y:S01]  /*21110*/  LDL.LU R181, [R1+0x7ac] ;  /* 0x0007ac0001b57983 */ /* 0x004ea20000300800 */
[----:B-1----:R-:W-:Y:S01]  /*21120*/  MOV R190, R187 ;  /* 0x000000bb00be7202 */ /* 0x002fe20000000f00 */
[----:B------:R-:W-:-:S02]  /*21130*/  IMAD.MOV.U32 R191, RZ, RZ, R189 ;  /* 0x000000ffffbf7224 */ /* 0x000fc400078e00bd */
[----:B---3--:R-:W3:Y:S04]  /*21140*/  LDL.LU R187, [R1+0x768] ;  /* 0x0007680001bb7983 */ /* 0x008ee80000300800 */
[----:B------:R-:W3:Y:S04]  /*21150*/  LDL.LU R189, [R1+0x7a8] ;  /* 0x0007a80001bd7983 */ /* 0x000ee80000300800 */
[----:B------:R1:W-:Y:S01]  /*21160*/  LDGSTS.E [R176+0x60580], desc[UR4][R190.64], P0 ;  /* 0x60580000beb07fae */ /* 0x0003e20008121844 */
[----:B----4-:R-:W-:-:S05]  /*21170*/  IADD3 R0, P1, R0, R185, RZ ;  /* 0x000000b900007210 */ /* 0x010fca0007f3e0ff */
[----:B------:R-:W-:Y:S01]  /*21180*/  IMAD.X R5, R5, 0x1, R184, P1 ;  /* 0x0000000105057824 */ /* 0x000fe200008e06b8 */
[----:B------:R-:W-:Y:S01]  /*21190*/  IADD3 R3, P2, R3, R185, RZ ;  /* 0x000000b903037210 */ /* 0x000fe20007f5e0ff */
[----:B------:R-:W-:Y:S01]  /*211a0*/  STL [R1+0x6ec], R0 ;  /* 0x0006ec0001007387 */ /* 0x000fe20000100800 */
[----:B-1----:R-:W-:Y:S02]  /*211b0*/  IMAD.MOV.U32 R190, RZ, RZ, R0 ;  /* 0x000000ffffbe7224 */ /* 0x002fe400078e0000 */
[----:B------:R-:W-:Y:S01]  /*211c0*/  IADD3.X R188, R188, R184, RZ, P2, !PT ;  /* 0x000000b8bcbc7210 */ /* 0x000fe200017fe4ff */
[----:B------:R1:W-:Y:S01]  /*211d0*/  STL [R1+0x6e8], R5 ;  /* 0x0006e80501007387 */ /* 0x0003e20000100800 */
[----:B------:R-:W-:-:S03]  /*211e0*/  IMAD.MOV.U32 R191, RZ, RZ, R5 ;  /* 0x000000ffffbf7224 */ /* 0x000fc600078e0005 */
[----:B------:R-:W-:Y:S04]  /*211f0*/  STL [R1+0x72c], R3 ;  /* 0x00072c0301007387 */ /* 0x000fe80000100800 */
[----:B------:R4:W-:Y:S04]  /*21200*/  LDGSTS.E [R176+0x60980], desc[UR4][R190.64], P0 ;  /* 0x60980000beb07fae */ /* 0x0009e80008121844 */
[----:B-1----:R-:W3:Y:S04]  /*21210*/  LDL.LU R5, [R1+0x7ec] ;  /* 0x0007ec0001057983 */ /* 0x002ee80000300800 */
[----:B------:R1:W-:Y:S04]  /*21220*/  STL [R1+0x728], R188 ;  /* 0x000728bc01007387 */ /* 0x0003e80000100800 */
[----:B------:R-:W3:Y:S01]  /*21230*/  LDL.LU R0, [R1+0x82c] ;  /* 0x00082c0001007983 */ /* 0x000ee20000300800 */
[----:B----4-:R-:W-:Y:S01]  /*21240*/  IMAD.MOV.U32 R191, RZ, RZ, R188 ;  /* 0x000000ffffbf7224 */ /* 0x010fe200078e00bc */
[----:B------:R-:W-:-:S02]  /*21250*/  MOV R190, R3 ;  /* 0x0000000300be7202 */ /* 0x000fc40000000f00 */
[----:B-1----:R-:W4:Y:S04]  /*21260*/  LDL.LU R188, [R1+0x7e8] ;  /* 0x0007e80001bc7983 */ /* 0x002f280000300800 */
[----:B------:R-:W4:Y:S04]  /*21270*/  LDL.LU R3, [R1+0x828] ;  /* 0x0008280001037983 */ /* 0x000f280000300800 */
[----:B------:R1:W-:Y:S01]  /*21280*/  LDGSTS.E [R176+0x60d80], desc[UR4][R190.64], P0 ;  /* 0x60d80000beb07fae */ /* 0x0003e20008121844 */
[----:B------:R-:W-:-:S05]  /*21290*/  IADD3 R4, P1, R4, R185, RZ ;  /* 0x000000b904047210 */ /* 0x000fca0007f3e0ff */
[----:B-1----:R-:W-:Y:S01]  /*212a0*/  IMAD.MOV.U32 R190, RZ, RZ, R4 ;  /* 0x000000ffffbe7224 */ /* 0x002fe200078e0004 */
[----:B--2---:R-:W-:Y:S01]  /*212b0*/  IADD3 R181, P2, R181, R185, RZ ;  /* 0x000000b9b5b57210 */ /* 0x004fe20007f5e0ff */
[----:B------:R1:W-:Y:S01]  /*212c0*/  STL [R1+0x76c], R4 ;  /* 0x00076c0401007387 */ /* 0x0003e20000100800 */
[----:B---3--:R-:W-:-:S04]  /*212d0*/  IMAD.X R187, R187, 0x1, R184, P1 ;  /* 0x00000001bbbb7824 */ /* 0x008fc800008e06b8 */
[----:B------:R-:W-:Y:S01]  /*212e0*/  IMAD.MOV.U32 R191, RZ, RZ, R187 ;  /* 0x000000ffffbf7224 */ /* 0x000fe200078e00bb */
[----:B------:R-:W-:Y:S01]  /*212f0*/  IADD3.X R189, R189, R184, RZ, P2, !PT ;  /* 0x000000b8bdbd7210 */ /* 0x000fe200017fe4ff */
[----:B------:R2:W-:Y:S04]  /*21300*/  STL [R1+0x768], R187 ;  /* 0x000768bb01007387 */ /* 0x0005e80000100800 */
[----:B------:R3:W-:Y:S04]  /*21310*/  STL [R1+0x7ac], R181 ;  /* 0x0007acb501007387 */ /* 0x0007e80000100800 */
[----:B-1----:R-:W4:Y:S04]  /*21320*/  LDL.LU R4, [R1+0x674] ;  /* 0x0006740001047983 */ /* 0x002f280000300800 */
[----:B------:R1:W-:Y:S04]  /*21330*/  LDGSTS.E [R176+0x61180], desc[UR4][R190.64], P0 ;  /* 0x61180000beb07fae */ /* 0x0003e80008121844 */
[----:B------:R3:W-:Y:S04]  /*21340*/  STL [R1+0x7a8], R189 ;  /* 0x0007a8bd01007387 */ /* 0x0007e80000100800 */
[----:B--2---:R-:W2:Y:S01]  /*21350*/  LDL.LU R187, [R1+0x6b4] ;  /* 0x0006b40001bb7983 */ /* 0x004ea20000300800 */
[----:B-1----:R-:W-:Y:S01]  /*21360*/  MOV R190, R181 ;  /* 0x000000b500be7202 */ /* 0x002fe20000000f00 */
[----:B------:R-:W-:-:S02]  /*21370*/  IMAD.MOV.U32 R191, RZ, RZ, R189 ;  /* 0x000000ffffbf7224 */ /* 0x000fc400078e00bd */
[----:B---3--:R-:W3:Y:S01]  /*21380*/  LDL.LU R181, [R1+0x670] ;  /* 0x0006700001b57983 */ /* 0x008ee20000300800 */
[----:B------:R-:W-:-:S03]  /*21390*/  IADD3 R5, P1, R5, R185, RZ ;  /* 0x000000b905057210 */ /* 0x000fc60007f3e0ff */
[----:B------:R1:W-:Y:S04]  /*213a0*/  LDGSTS.E [R176+0x61580], desc[UR4][R190.64], P0 ;  /* 0x61580000beb07fae */ /* 0x0003e80008121844 */
[----:B------:R-:W3:Y:S01]  /*213b0*/  LDL.LU R189, [R1+0x6b0] ;  /* 0x0006b00001bd7983 */ /* 0x000ee20000300800 */
[----:B------:R-:W-:Y:S01]  /*213c0*/  IADD3 R0, P2, R0, R185, RZ ;  /* 0x000000b900007210 */ /* 0x000fe20007f5e0ff */
[----:B----4-:R-:W-:Y:S02]  /*213d0*/  IMAD.X R188, R188, 0x1, R184, P1 ;  /* 0x00000001bcbc7824 */ /* 0x010fe400008e06b8 */
[----:B-1----:R-:W-:Y:S01]  /*213e0*/  IMAD.MOV.U32 R190, RZ, RZ, R5 ;  /* 0x000000ffffbe7224 */ /* 0x002fe200078e0005 */
[----:B------:R-:W-:Y:S01]  /*213f0*/  IADD3.X R3, R3, R184, RZ, P2, !PT ;  /* 0x000000b803037210 */ /* 0x000fe200017fe4ff */
[----:B------:R-:W-:Y:S01]  /*21400*/  IMAD.MOV.U32 R191, RZ, RZ, R188 ;  /* 0x000000ffffbf7224 */ /* 0x000fe200078e00bc */
[----:B------:R1:W-:Y:S04]  /*21410*/  STL [R1+0x7ec], R5 ;  /* 0x0007ec0501007387 */ /* 0x0003e80000100800 */
[----:B------:R-:W-:Y:S04]  /*21420*/  STL [R1+0x7e8], R188 ;  /* 0x0007e8bc01007387 */ /* 0x000fe80000100800 */
[----:B------:R4:W-:Y:S04]  /*21430*/  STL [R1+0x82c], R0 ;  /* 0x00082c0001007387 */ /* 0x0009e80000100800 */
[----:B------:R4:W-:Y:S04]  /*21440*/  LDGSTS.E [R176+0x61980], desc[UR4][R190.64], P0 ;  /* 0x61980000beb07fae */ /* 0x0009e80008121844 */
[----:B------:R4:W-:Y:S04]  /*21450*/  STL [R1+0x828], R3 ;  /* 0x0008280301007387 */ /* 0x0009e80000100800 */
[----:B-1----:R-:W3:Y:S01]  /*21460*/  LDL.LU R5, [R1+0x6f0] ;  /* 0x0006f00001057983 */ /* 0x002ee20000300800 */
[----:B----4-:R-:W-:-:S03]  /*21470*/  MOV R190, R0 ;  /* 0x0000000000be7202 */ /* 0x010fc60000000f00 */
[----:B------:R-:W4:Y:S01]  /*21480*/  LDL.LU R0, [R1+0x6f4] ;  /* 0x0006f40001007983 */ /* 0x000f220000300800 */
[----:B------:R-:W-:-:S03]  /*21490*/  IMAD.MOV.U32 R191, RZ, RZ, R3 ;  /* 0x000000ffffbf7224 */ /* 0x000fc600078e0003 */
[----:B------:R-:W4:Y:S04]  /*214a0*/  LDL.LU R188, [R1+0x730] ;  /* 0x0007300001bc7983 */ /* 0x000f280000300800 */
[----:B------:R-:W4:Y:S04]  /*214b0*/  LDL.LU R3, [R1+0x734] ;  /* 0x0007340001037983 */ /* 0x000f280000300800 */
[----:B------:R1:W-:Y:S02]  /*214c0*/  LDGSTS.E [R176+0x61d80], desc[UR4][R190.64], P0 ;  /* 0x61d80000beb07fae */ /* 0x0003e40008121844 */
[----:B-1----:R-:W-:-:S05]  /*214d0*/  LOP3.LUT R191, R2, 0x40, RZ, 0x3c, !PT ;  /* 0x0000004002bf7812 */ /* 0x002fca00078e3cff */
[----:B------:R-:W-:Y:S01]  /*214e0*/  VIADD R176, R191, UR8 ;  /* 0x00000008bfb07c36 */ /* 0x000fe20008000000 */
[----:B------:R-:W-:-:S05]  /*214f0*/  IADD3 R4, P1, R4, R185, RZ ;  /* 0x000000b904047210 */ /* 0x000fca0007f3e0ff */
[----:B------:R1:W-:Y:S01]  /*21500*/  STL [R1+0x674], R4 ;  /* 0x0006740401007387 */ /* 0x0003e20000100800 */
[----:B--2---:R-:W-:Y:S01]  /*21510*/  IADD3 R187, P2, R187, R185, RZ ;  /* 0x000000b9bbbb7210 */ /* 0x004fe20007f5e0ff */
[----:B------:R-:W-:Y:S02]  /*21520*/  IMAD.MOV.U32 R190, RZ, RZ, R4 ;  /* 0x000000ffffbe7224 */ /* 0x000fe400078e0004 */
[----:B---3--:R-:W-:-:S05]  /*21530*/  IMAD.X R181, R181, 0x1, R184, P1 ;  /* 0x00000001b5b57824 */ /* 0x008fca00008e06b8 */
[----:B------:R2:W-:Y:S01]  /*21540*/  STL [R1+0x670], R181 ;  /* 0x000670b501007387 */ /* 0x0005e20000100800 */
[----:B------:R-:W-:Y:S02]  /*21550*/  MOV R191, R181 ;  /* 0x000000b500bf7202 */ /* 0x000fe40000000f00 */
[----:B------:R-:W-:Y:S01]  /*21560*/  IADD3.X R189, R189, R184, RZ, P2, !PT ;  /* 0x000000b8bdbd7210 */ /* 0x000fe200017fe4ff */
[----:B------:R3:W-:Y:S04]  /*21570*/  STL [R1+0x6b4], R187 ;  /* 0x0006b4bb01007387 */ /* 0x0007e80000100800 */
[----:B------:R3:W-:Y:S04]  /*21580*/  STL [R1+0x6b0], R189 ;  /* 0x0006b0bd01007387 */ /* 0x0007e80000100800 */
[----:B-1----:R-:W4:Y:S04]  /*21590*/  LDL.LU R4, [R1+0x774] ;  /* 0x0007740001047983 */ /* 0x002f280000300800 */
[----:B------:R1:W-:Y:S04]  /*215a0*/  LDGSTS.E [R176+0x60200], desc[UR4][R190.64], P0 ;  /* 0x60200000beb07fae */ /* 0x0003e80008121844 */
[----:B--2---:R-:W2:Y:S01]  /*215b0*/  LDL.LU R181, [R1+0x7b4] ;  /* 0x0007b40001b57983 */ /* 0x004ea20000300800 */
[----:B-1----:R-:W-:-:S02]  /*215c0*/  IMAD.MOV.U32 R190, RZ, RZ, R187 ;  /* 0x000000ffffbe7224 */ /* 0x002fc400078e00bb */
[----:B------:R-:W-:Y:S01]  /*215d0*/  IMAD.MOV.U32 R191, RZ, RZ, R189 ;  /* 0x000000ffffbf7224 */ /* 0x000fe200078e00bd */
[----:B---3--:R-:W3:Y:S04]  /*215e0*/  LDL.LU R187, [R1+0x770] ;  /* 0x0007700001bb7983 */ /* 0x008ee80000300800 */
[----:B------:R-:W3:Y:S04]  /*215f0*/  LDL.LU R189, [R1+0x7b0] ;  /* 0x0007b00001bd7983 */ /* 0x000ee80000300800 */
[----:B------:R1:W-:Y:S01]  /*21600*/  LDGSTS.E [R176+0x60600], desc[UR4][R190.64], P0 ;  /* 0x60600000beb07fae */ /* 0x0003e20008121844 */
[----:B----4-:R-:W-:-:S04]  /*21610*/  IADD3 R0, P1, R0, R185, RZ ;  /* 0x000000b900007210 */ /* 0x010fc80007f3e0ff */
[----:B------:R-:W-:Y:S02]  /*21620*/  IADD3.X R5, R5, R184, RZ, P1, !PT ;  /* 0x000000b805057210 */ /* 0x000fe40000ffe4ff */
[----:B------:R-:W-:Y:S01]  /*21630*/  IADD3 R3, P2, R3, R185, RZ ;  /* 0x000000b903037210 */ /* 0x000fe20007f5e0ff */
[----:B------:R-:W-:Y:S01]  /*21640*/  STL [R1+0x6f4], R0 ;  /* 0x0006f40001007387 */ /* 0x000fe20000100800 */
[----:B-1----:R-:W-:Y:S01]  /*21650*/  IMAD.MOV.U32 R190, RZ, RZ, R0 ;  /* 0x000000ffffbe7224 */ /* 0x002fe200078e0000 */
[----:B------:R-:W-:Y:S02]  /*21660*/  MOV R191, R5 ;  /* 0x0000000500bf7202 */ /* 0x000fe40000000f00 */
[----:B------:R-:W-:Y:S01]  /*21670*/  IMAD.X R188, R188, 0x1, R184, P2 ;  /* 0x00000001bcbc7824 */ /* 0x000fe200010e06b8 */
[----:B------:R1:W-:Y:S04]  /*21680*/  STL [R1+0x6f0], R5 ;  /* 0x0006f00501007387 */ /* 0x0003e80000100800 */
[----:B------:R-:W-:Y:S04]  /*21690*/  STL [R1+0x734], R3 ;  /* 0x0007340301007387 */ /* 0x000fe80000100800 */
[----:B------:R4:W-:Y:S04]  /*216a0*/  LDGSTS.E [R176+0x60a00], desc[UR4][R190.64], P0 ;  /* 0x60a00000beb07fae */ /* 0x0009e80008121844 */
[----:B-1----:R-:W3:Y:S04]  /*216b0*/  LDL.LU R5, [R1+0x7f4] ;  /* 0x0007f40001057983 */ /* 0x002ee80000300800 */
[----:B------:R1:W-:Y:S04]  /*216c0*/  STL [R1+0x730], R188 ;  /* 0x000730bc01007387 */ /* 0x0003e80000100800 */
[----:B------:R-:W3:Y:S01]  /*216d0*/  LDL.LU R0, [R1+0x834] ;  /* 0x0008340001007983 */ /* 0x000ee20000300800 */
[----:B----4-:R-:W-:-:S02]  /*216e0*/  IMAD.MOV.U32 R191, RZ, RZ, R188 ;  /* 0x000000ffffbf7224 */ /* 0x010fc400078e00bc */
        /* <DEDUP_REMOVED lines=10> */
[----:B------:R-:W-:Y:S01]  /*21790*/  IMAD.X R189, R189, 0x1, R184, P2 ;  /* 0x00000001bdbd7824 */ /* 0x000fe200010e06b8 */
[----:B------:R2:W-:Y:S04]  /*217a0*/  STL [R1+0x770], R187 ;  /* 0x000770bb01007387 */ /* 0x0005e80000100800 */
[----:B------:R3:W-:Y:S04]  /*217b0*/  STL [R1+0x7b4], R181 ;  /* 0x0007b4b501007387 */ /* 0x0007e80000100800 */
[----:B------:R2:W-:Y:S04]  /*217c0*/  LDGSTS.E [R176+0x61200], desc[UR4][R190.64], P0 ;  /* 0x61200000beb07fae */ /* 0x0005e80008121844 */
[----:B-1----:R-:W4:Y:S04]  /*217d0*/  LDL.LU R4, [R1+0x67c] ;  /* 0x00067c0001047983 */ /* 0x002f280000300800 */
[----:B------:R1:W-:Y:S01]  /*217e0*/  STL [R1+0x7b0], R189 ;  /* 0x0007b0bd01007387 */ /* 0x0003e20000100800 */
[----:B--2---:R-:W-:-:S03]  /*217f0*/  IMAD.MOV.U32 R190, RZ, RZ, R181 ;  /* 0x000000ffffbe7224 */ /* 0x004fc600078e00b5 */
[----:B------:R-:W2:Y:S01]  /*21800*/  LDL.LU R187, [R1+0x6bc] ;  /* 0x0006bc0001bb7983 */ /* 0x000ea20000300800 */
[----:B------:R-:W-:-:S03]  /*21810*/  IMAD.MOV.U32 R191, RZ, RZ, R189 ;  /* 0x000000ffffbf7224 */ /* 0x000fc600078e00bd */
[----:B---3--:R-:W3:Y:S04]  /*21820*/  LDL.LU R181, [R1+0x678] ;  /* 0x0006780001b57983 */ /* 0x008ee80000300800 */
[----:B------:R4:W-:Y:S01]  /*21830*/  LDGSTS.E [R176+0x61600], desc[UR4][R190.64], P0 ;  /* 0x61600000beb07fae */ /* 0x0009e20008121844 */
[----:B------:R-:W-:-:S03]  /*21840*/  IADD3 R5, P1, R5, R185, RZ ;  /* 0x000000b905057210 */ /* 0x000fc60007f3e0ff */
[----:B-1----:R-:W3:Y:S01]  /*21850*/  LDL.LU R189, [R1+0x6b8] ;  /* 0x0006b80001bd7983 */ /* 0x002ee20000300800 */
[----:B------:R-:W-:Y:S01]  /*21860*/  IADD3 R0, P2, R0, R185, RZ ;  /* 0x000000b900007210 */ /* 0x000fe20007f5e0ff */
[----:B----4-:R-:W-:Y:S01]  /*21870*/  IMAD.MOV.U32 R190, RZ, RZ, R5 ;  /* 0x000000ffffbe7224 */ /* 0x010fe200078e0005 */
[----:B------:R-:W-:Y:S01]  /*21880*/  IADD3.X R188, R188, R184, RZ, P1, !PT ;  /* 0x000000b8bcbc7210 */ /* 0x000fe20000ffe4ff */
[----:B------:R1:W-:Y:S02]  /*21890*/  STL [R1+0x7f4], R5 ;  /* 0x0007f40501007387 */ /* 0x0003e40000100800 */
[----:B------:R-:W-:Y:S01]  /*218a0*/  IMAD.X R3, R3, 0x1, R184, P2 ;  /* 0x0000000103037824 */ /* 0x000fe200010e06b8 */
[----:B------:R-:W-:Y:S01]  /*218b0*/  MOV R191, R188 ;  /* 0x000000bc00bf7202 */ /* 0x000fe20000000f00 */
        /* <DEDUP_REMOVED lines=34> */
[----:B------:R4:W-:Y:S01]  /*21ae0*/  STL [R1+0x6fc], R0 ;  /* 0x0006fc0001007387 */ /* 0x0009e20000100800 */
[----:B-1----:R-:W-:Y:S01]  /*21af0*/  MOV R190, R0 ;  /* 0x0000000000be7202 */ /* 0x002fe20000000f00 */
[----:B------:R-:W-:Y:S02]  /*21b00*/  IMAD.MOV.U32 R191, RZ, RZ, R5 ;  /* 0x000000ffffbf7224 */ /* 0x000fe400078e0005 */
[----:B------:R-:W-:Y:S01]  /*21b10*/  IMAD.X R188, R188, 0x1, R184, P2 ;  /* 0x00000001bcbc7824 */ /* 0x000fe200010e06b8 */
[----:B------:R1:W-:Y:S04]  /*21b20*/  STL [R1+0x6f8], R5 ;  /* 0x0006f80501007387 */ /* 0x0003e80000100800 */
[----:B------:R1:W-:Y:S04]  /*21b30*/  STL [R1+0x73c], R3 ;  /* 0x00073c0301007387 */ /* 0x0003e80000100800 */
[----:B----4-:R-:W4:Y:S04]  /*21b40*/  LDL.LU R0, [R1+0x7fc] ;  /* 0x0007fc0001007983 */ /* 0x010f280000300800 */
[----:B------:R1:W-:Y:S04]  /*21b50*/  STL [R1+0x738], R188 ;  /* 0x000738bc01007387 */ /* 0x0003e80000100800 */
[----:B------:R1:W-:Y:S04]  /*21b60*/  LDGSTS.E [R176+0x60a80], desc[UR4][R190.64], P0 ;  /* 0x60a80000beb07fae */ /* 0x0003e80008121844 */
[----:B-1----:R-:W4:Y:S01]  /*21b70*/  LDL.LU R5, [R1+0x83c] ;  /* 0x00083c0001057983 */ /* 0x002f220000300800 */
[----:B------:R-:W-:-:S03]  /*21b80*/  IMAD.MOV.U32 R190, RZ, RZ, R3 ;  /* 0x000000ffffbe7224 */ /* 0x000fc600078e0003 */
[----:B------:R-:W4:Y:S01]  /*21b90*/  LDL.LU R3, [R1+0x7f8] ;  /* 0x0007f80001037983 */ /* 0x000f220000300800 */
[----:B------:R-:W-:-:S03]  /*21ba0*/  MOV R191, R188 ;  /* 0x000000bc00bf7202 */ /* 0x000fc60000000f00 */
[----:B------:R-:W4:Y:S04]  /*21bb0*/  LDL.LU R188, [R1+0x838] ;  /* 0x0008380001bc7983 */ /* 0x000f280000300800 */
[----:B------:R1:W-:Y:S01]  /*21bc0*/  LDGSTS.E [R176+0x60e80], desc[UR4][R190.64], P0 ;  /* 0x60e80000beb07fae */ /* 0x0003e20008121844 */
[-C--:B------:R-:W-:Y:S02]  /*21bd0*/  IADD3 R4, P1, R4, R185.reuse, RZ ;  /* 0x000000b904047210 */ /* 0x080fe40007f3e0ff */
[----:B--2---:R-:W-:-:S03]  /*21be0*/  IADD3 R181, P2, R181, R185, RZ ;  /* 0x000000b9b5b57210 */ /* 0x004fc60007f5e0ff */
[----:B------:R-:W-:Y:S01]  /*21bf0*/  STL [R1+0x77c], R4 ;  /* 0x00077c0401007387 */ /* 0x000fe20000100800 */
[----:B-1----:R-:W-:Y:S01]  /*21c00*/  MOV R190, R4 ;  /* 0x0000000400be7202 */ /* 0x002fe20000000f00 */
[--C-:B---3--:R-:W-:Y:S02]  /*21c10*/  IMAD.X R187, R187, 0x1, R184.reuse, P1 ;  /* 0x00000001bbbb7824 */ /* 0x108fe400008e06b8 */
[----:B------:R-:W-:-:S03]  /*21c20*/  IMAD.X R189, R189, 0x1, R184, P2 ;  /* 0x00000001bdbd7824 */ /* 0x000fc600010e06b8 */
[----:B------:R1:W-:Y:S01]  /*21c30*/  STL [R1+0x778], R187 ;  /* 0x000778bb01007387 */ /* 0x0003e20000100800 */
[----:B------:R-:W-:-:S03]  /*21c40*/  IMAD.MOV.U32 R191, RZ, RZ, R187 ;  /* 0x000000ffffbf7224 */ /* 0x000fc600078e00bb */
[----:B------:R-:W-:Y:S04]  /*21c50*/  STL [R1+0x7bc], R181 ;  /* 0x0007bcb501007387 */ /* 0x000fe80000100800 */
[----:B------:R2:W-:Y:S04]  /*21c60*/  LDGSTS.E [R176+0x61280], desc[UR4][R190.64], P0 ;  /* 0x61280000beb07fae */ /* 0x0005e80008121844 */
[----:B-1----:R-:W3:Y:S04]  /*21c70*/  LDL.LU R187, [R1+0x684] ;  /* 0x0006840001bb7983 */ /* 0x002ee80000300800 */
[----:B------:R1:W-:Y:S04]  /*21c80*/  STL [R1+0x7b8], R189 ;  /* 0x0007b8bd01007387 */ /* 0x0003e80000100800 */
[----:B------:R-:W3:Y:S01]  /*21c90*/  LDL.LU R4, [R1+0x6c4] ;  /* 0x0006c40001047983 */ /* 0x000ee20000300800 */
[----:B--2---:R-:W-:Y:S01]  /*21ca0*/  IMAD.MOV.U32 R190, RZ, RZ, R181 ;  /* 0x000000ffffbe7224 */ /* 0x004fe200078e00b5 */
[----:B------:R-:W-:-:S02]  /*21cb0*/  MOV R191, R189 ;  /* 0x000000bd00bf7202 */ /* 0x000fc40000000f00 */
[----:B-1----:R-:W2:Y:S04]  /*21cc0*/  LDL.LU R189, [R1+0x680] ;  /* 0x0006800001bd7983 */ /* 0x002ea80000300800 */
[----:B------:R-:W2:Y:S01]  /*21cd0*/  LDL.LU R181, [R1+0x6c0] ;  /* 0x0006c00001b57983 */ /* 0x000ea20000300800 */
[----:B----4-:R-:W-:-:S03]  /*21ce0*/  IADD3 R0, P1, R0, R185, RZ ;  /* 0x000000b900007210 */ /* 0x010fc60007f3e0ff */
[----:B------:R1:W-:Y:S04]  /*21cf0*/  LDGSTS.E [R176+0x61680], desc[UR4][R190.64], P0 ;  /* 0x61680000beb07fae */ /* 0x0003e80008121844 */
[----:B------:R4:W-:Y:S01]  /*21d00*/  STL [R1+0x7fc], R0 ;  /* 0x0007fc0001007387 */ /* 0x0009e20000100800 */
[----:B------:R-:W-:Y:S02]  /*21d10*/  IADD3 R5, P2, R5, R185, RZ ;  /* 0x000000b905057210 */ /* 0x000fe40007f5e0ff */
[----:B-1----:R-:W-:Y:S01]  /*21d20*/  MOV R190, R0 ;  /* 0x0000000000be7202 */ /* 0x002fe20000000f00 */
[--C-:B------:R-:W-:Y:S02]  /*21d30*/  IMAD.X R3, R3, 0x1, R184.reuse, P1 ;  /* 0x0000000103037824 */ /* 0x100fe400008e06b8 */
[----:B------:R-:W-:-:S03]  /*21d40*/  IMAD.X R188, R188, 0x1, R184, P2 ;  /* 0x00000001bcbc7824 */ /* 0x000fc600010e06b8 */
[----:B------:R1:W-:Y:S01]  /*21d50*/  STL [R1+0x7f8], R3 ;  /* 0x0007f80301007387 */ /* 0x0003e20000100800 */
[----:B------:R-:W-:-:S03]  /*21d60*/  IMAD.MOV.U32 R191, RZ, RZ, R3 ;  /* 0x000000ffffbf7224 */ /* 0x000fc600078e0003 */
[----:B------:R-:W-:Y:S04]  /*21d70*/  STL [R1+0x83c], R5 ;  /* 0x00083c0501007387 */ /* 0x000fe80000100800 */
[----:B----4-:R-:W4:Y:S04]  /*21d80*/  LDL.LU R0, [R1+0x704] ;  /* 0x0007040001007983 */ /* 0x010f280000300800 */
[----:B------:R1:W-:Y:S04]  /*21d90*/  STL [R1+0x838], R188 ;  /* 0x000838bc01007387 */ /* 0x0003e80000100800 */
[----:B------:R1:W-:Y:S04]  /*21da0*/  LDGSTS.E [R176+0x61a80], desc[UR4][R190.64], P0 ;  /* 0x61a80000beb07fae */ /* 0x0003e80008121844 */
[----:B-1----:R-:W4:Y:S01]  /*21db0*/  LDL.LU R3, [R1+0x744] ;  /* 0x0007440001037983 */ /* 0x002f220000300800 */
[----:B------:R-:W-:-:S03]  /*21dc0*/  MOV R191, R188 ;  /* 0x000000bc00bf7202 */ /* 0x000fc60000000f00 */
[----:B------:R-:W4:Y:S01]  /*21dd0*/  LDL.LU R188, [R1+0x700] ;  /* 0x0007000001bc7983 */ /* 0x000f220000300800 */
[----:B------:R-:W-:-:S03]  /*21de0*/  IMAD.MOV.U32 R190, RZ, RZ, R5 ;  /* 0x000000ffffbe7224 */ /* 0x000fc600078e0005 */
[----:B------:R-:W4:Y:S04]  /*21df0*/  LDL.LU R5, [R1+0x740] ;  /* 0x0007400001057983 */ /* 0x000f280000300800 */
[----:B------:R1:W-:Y:S02]  /*21e00*/  LDGSTS.E [R176+0x61e80], desc[UR4][R190.64], P0 ;  /* 0x61e80000beb07fae */ /* 0x0003e40008121844 */
[----:B-1----:R-:W-:-:S04]  /*21e10*/  LOP3.LUT R191, R2, 0x60, RZ, 0x3c, !PT ;  /* 0x0000006002bf7812 */ /* 0x002fc800078e3cff */
[----:B------:R-:W-:Y:S02]  /*21e20*/  IADD3 R176, R191, UR8, RZ ;  /* 0x00000008bfb07c10 */ /* 0x000fe4000fffe0ff */
[----:B---3--:R-:W-:-:S05]  /*21e30*/  IADD3 R187, P1, R187, R185, RZ ;  /* 0x000000b9bbbb7210 */ /* 0x008fca0007f3e0ff */
[----:B------:R-:W-:Y:S01]  /*21e40*/  IMAD.MOV.U32 R190, RZ, RZ, R187 ;  /* 0x000000ffffbe7224 */ /* 0x000fe200078e00bb */
[----:B------:R-:W-:Y:S01]  /*21e50*/  IADD3 R4, P2, R4, R185, RZ ;  /* 0x000000b904047210 */ /* 0x000fe20007f5e0ff */
[----:B--2---:R-:W-:-:S04]  /*21e60*/  IMAD.X R189, R189, 0x1, R184, P1 ;  /* 0x00000001bdbd7824 */ /* 0x004fc800008e06b8 */
[----:B------:R-:W-:Y:S02]  /*21e70*/  IMAD.MOV.U32 R191, RZ, RZ, R189 ;  /* 0x000000ffffbf7224 */ /* 0x000fe400078e00bd */
[----:B------:R-:W-:-:S03]  /*21e80*/  IMAD.X R181, R181, 0x1, R184, P2 ;  /* 0x00000001b5b57824 */ /* 0x000fc600010e06b8 */
[----:B------:R1:W-:Y:S04]  /*21e90*/  LDGSTS.E [R176+0x60300], desc[UR4][R190.64], P0 ;  /* 0x60300000beb07fae */ /* 0x0003e80008121844 */
[----:B------:R2:W-:Y:S04]  /*21ea0*/  STL [R1+0x684], R187 ;  /* 0x000684bb01007387 */ /* 0x0005e80000100800 */
[----:B------:R-:W-:Y:S01]  /*21eb0*/  STL [R1+0x680], R189 ;  /* 0x000680bd01007387 */ /* 0x000fe20000100800 */
[----:B-1----:R-:W-:Y:S01]  /*21ec0*/  MOV R190, R4 ;  /* 0x0000000400be7202 */ /* 0x002fe20000000f00 */
[----:B------:R-:W-:-:S02]  /*21ed0*/  IMAD.MOV.U32 R191, RZ, RZ, R181 ;  /* 0x000000ffffbf7224 */ /* 0x000fc400078e00b5 */
[----:B------:R1:W-:Y:S04]  /*21ee0*/  STL [R1+0x6c4], R4 ;  /* 0x0006c40401007387 */ /* 0x0003e80000100800 */
[----:B------:R3:W-:Y:S04]  /*21ef0*/  STL [R1+0x6c0], R181 ;  /* 0x0006c0b501007387 */ /* 0x0007e80000100800 */
[----:B------:R3:W-:Y:S04]  /*21f00*/  LDGSTS.E [R176+0x60700], desc[UR4][R190.64], P0 ;  /* 0x60700000beb07fae */ /* 0x0007e80008121844 */
[----:B--2---:R-:W2:Y:S04]  /*21f10*/  LDL.LU R187, [R1+0x784] ;  /* 0x0007840001bb7983 */ /* 0x004ea80000300800 */
[----:B-1----:R-:W2:Y:S01]  /*21f20*/  LDL.LU R4, [R1+0x7c0] ;  /* 0x0007c00001047983 */ /* 0x002ea20000300800 */
[----:B----4-:R-:W-:-:S03]  /*21f30*/  IADD3 R0, P1, R0, R185, RZ ;  /* 0x000000b900007210 */ /* 0x010fc60007f3e0ff */
[----:B---3--:R-:W3:Y:S02]  /*21f40*/  LDL.LU R181, [R1+0x7c4] ;  /* 0x0007c40001b57983 */ /* 0x008ee40000300800 */
[----:B------:R-:W-:Y:S01]  /*21f50*/  IMAD.MOV.U32 R190, RZ, RZ, R0 ;  /* 0x000000ffffbe7224 */ /* 0x000fe200078e0000 */
[----:B------:R-:W-:Y:S01]  /*21f60*/  IADD3 R3, P2, R3, R185, RZ ;  /* 0x000000b903037210 */ /* 0x000fe20007f5e0ff */
[----:B------:R1:W-:Y:S01]  /*21f70*/  STL [R1+0x704], R0 ;  /* 0x0007040001007387 */ /* 0x0003e20000100800 */
[----:B------:R-:W-:-:S04]  /*21f80*/  IMAD.X R188, R188, 0x1, R184, P1 ;  /* 0x00000001bcbc7824 */ /* 0x000fc800008e06b8 */
[----:B------:R-:W-:Y:S01]  /*21f90*/  IMAD.MOV.U32 R191, RZ, RZ, R188 ;  /* 0x000000ffffbf7224 */ /* 0x000fe200078e00bc */
[----:B------:R-:W-:Y:S01]  /*21fa0*/  IADD3.X R5, R5, R184, RZ, P2, !PT ;  /* 0x000000b805057210 */ /* 0x000fe200017fe4ff */
[----:B------:R4:W-:Y:S04]  /*21fb0*/  STL [R1+0x700], R188 ;  /* 0x000700bc01007387 */ /* 0x0009e80000100800 */
[----:B------:R-:W-:Y:S04]  /*21fc0*/  STL [R1+0x744], R3 ;  /* 0x0007440301007387 */ /* 0x000fe80000100800 */
[----:B------:R1:W-:Y:S04]  /*21fd0*/  LDGSTS.E [R176+0x60b00], desc[UR4][R190.64], P0 ;  /* 0x60b00000beb07fae */ /* 0x0003e80008121844 */
[----:B------:R-:W3:Y:S04]  /*21fe0*/  LDL.LU R189, [R1+0x804] ;  /* 0x0008040001bd7983 */ /* 0x000ee80000300800 */
[----:B------:R4:W-:Y:S01]  /*21ff0*/  STL [R1+0x740], R5 ;  /* 0x0007400501007387 */ /* 0x0009e20000100800 */
[----:B-1----:R-:W-:Y:S01]  /*22000*/  MOV R190, R3 ;  /* 0x0000000300be7202 */ /* 0x002fe20000000f00 */
[----:B------:R-:W-:-:S02]  /*22010*/  IMAD.MOV.U32 R191, RZ, RZ, R5 ;  /* 0x000000ffffbf7224 */ /* 0x000fc400078e0005 */
[----:B------:R-:W3:Y:S04]  /*22020*/  LDL.LU R0, [R1+0x844] ;  /* 0x0008440001007983 */ /* 0x000ee80000300800 */
[----:B----4-:R-:W4:Y:S04]  /*22030*/  LDL.LU R188, [R1+0x840] ;  /* 0x0008400001bc7983 */ /* 0x010f280000300800 */
[----:B------:R-:W4:Y:S04]  /*22040*/  LDL.LU R5, [R1+0x68c] ;  /* 0x00068c0001057983 */ /* 0x000f280000300800 */
[----:B------:R-:W4:Y:S04]  /*22050*/  LDL.LU R3, [R1+0x6cc] ;  /* 0x0006cc0001037983 */ /* 0x000f280000300800 */
[----:B------:R1:W-:Y:S04]  /*22060*/  LDGSTS.E [R176+0x60f00], desc[UR4][R190.64], P0 ;  /* 0x60f00000beb07fae */ /* 0x0003e80008121844 */
[----:B------:R-:W4:Y:S01]  /*22070*/  LDL.LU R191, [R1+0x780] ;  /* 0x0007800001bf7983 */ /* 0x000f220000300800 */
[----:B--2---:R-:W-:-:S05]  /*22080*/  IADD3 R187, P1, R187, R185, RZ ;  /* 0x000000b9bbbb7210 */ /* 0x004fca0007f3e0ff */
[----:B-1----:R-:W-:Y:S01]  /*22090*/  IMAD.MOV.U32 R190, RZ, RZ, R187 ;  /* 0x000000ffffbe7224 */ /* 0x002fe200078e00bb */
[----:B---3--:R-:W-:Y:S01]  /*220a0*/  IADD3 R181, P2, R181, R185, RZ ;  /* 0x000000b9b5b57210 */ /* 0x008fe20007f5e0ff */
[----:B------:R1:W-:Y:S03]  /*220b0*/  STL [R1+0x784], R187 ;  /* 0x000784bb01007387 */ /* 0x0003e60000100800 */
[----:B------:R-:W-:Y:S01]  /*220c0*/  IADD3.X R4, R4, R184, RZ, P2, !PT ;  /* 0x000000b804047210 */ /* 0x000fe200017fe4ff */
[----:B----4-:R-:W-:-:S05]  /*220d0*/  IMAD.X R191, R191, 0x1, R184, P1 ;  /* 0x00000001bfbf7824 */ /* 0x010fca00008e06b8 */
[----:B------:R2:W-:Y:S04]  /*220e0*/  STL [R1+0x780], R191 ;  /* 0x000780bf01007387 */ /* 0x0005e80000100800 */
[----:B------:R3:W-:Y:S04]  /*220f0*/  LDGSTS.E [R176+0x61300], desc[UR4][R190.64], P0 ;  /* 0x61300000beb07fae */ /* 0x0007e80008121844 */
[----:B------:R-:W-:Y:S04]  /*22100*/  STL [R1+0x7c4], R181 ;  /* 0x0007c4b501007387 */ /* 0x000fe80000100800 */
[----:B-1----:R-:W4:Y:S01]  /*22110*/  LDL.LU R187, [R1+0x6c8] ;  /* 0x0006c80001bb7983 */ /* 0x002f220000300800 */
[----:B---3--:R-:W-:Y:S01]  /*22120*/  IMAD.MOV.U32 R190, RZ, RZ, R181 ;  /* 0x000000ffffbe7224 */ /* 0x008fe200078e00b5 */
[----:B--2---:R-:W-:-:S02]  /*22130*/  MOV R191, R4 ;  /* 0x0000000400bf7202 */ /* 0x004fc40000000f00 */
[----:B------:R1:W-:Y:S04]  /*22140*/  STL [R1+0x7c0], R4 ;  /* 0x0007c00401007387 */ /* 0x0003e80000100800 */
[----:B------:R2:W-:Y:S04]  /*22150*/  LDGSTS.E [R176+0x61700], desc[UR4][R190.64], P0 ;  /* 0x61700000beb07fae */ /* 0x0005e80008121844 */
[----:B-1----:R-:W5:Y:S04]  /*22160*/  LDL.LU R4, [R1+0xc64] ;  /* 0x000c640001047983 */ /* 0x002f680000300800 */
[----:B------:R-:W3:Y:S04]  /*22170*/  LDL.LU R181, [R1+0xc60] ;  /* 0x000c600001b57983 */ /* 0x000ee80000300800 */
[----:B------:R-:W4:Y:S01]  /*22180*/  LDL.LU R191, [R1+0x800] ;  /* 0x0008000001bf7983 */ /* 0x000f220000300800 */
[----:B------:R-:W-:-:S02]  /*22190*/  IADD3 R189, P1, R189, R185, RZ ;  /* 0x000000b9bdbd7210 */ /* 0x000fc40007f3e0ff */
[----:B------:R-:W-:Y:S02]  /*221a0*/  IADD3 R0, P2, R0, R185, RZ ;  /* 0x000000b900007210 */ /* 0x000fe40007f5e0ff */
[----:B--2---:R-:W-:Y:S01]  /*221b0*/  MOV R190, R189 ;  /* 0x000000bd00be7202 */ /* 0x004fe20000000f00 */
[----:B------:R1:W-:Y:S02]  /*221c0*/  STL [R1+0x804], R189 ;  /* 0x000804bd01007387 */ /* 0x0003e40000100800 */
[--C-:B------:R-:W-:Y:S02]  /*221d0*/  IMAD.X R188, R188, 0x1, R184.reuse, P2 ;  /* 0x00000001bcbc7824 */ /* 0x100fe400010e06b8 */
[----:B----4-:R-:W-:-:S05]  /*221e0*/  IMAD.X R191, R191, 0x1, R184, P1 ;  /* 0x00000001bfbf7824 */ /* 0x010fca00008e06b8 */
[----:B------:R2:W-:Y:S04]  /*221f0*/  STL [R1+0x800], R191 ;  /* 0x000800bf01007387 */ /* 0x0005e80000100800 */
[----:B------:R4:W-:Y:S04]  /*22200*/  LDGSTS.E [R176+0x61b00], desc[UR4][R190.64], P0 ;  /* 0x61b00000beb07fae */ /* 0x0009e80008121844 */
[----:B------:R-:W-:Y:S04]  /*22210*/  STL [R1+0x844], R0 ;  /* 0x0008440001007387 */ /* 0x000fe80000100800 */
[----:B------:R3:W-:Y:S01]  /*22220*/  STL [R1+0x840], R188 ;  /* 0x000840bc01007387 */ /* 0x0007e20000100800 */
[----:B----4-:R-:W-:-:S03]  /*22230*/  IMAD.MOV.U32 R190, RZ, RZ, R0 ;  /* 0x000000ffffbe7224 */ /* 0x010fc600078e0000 */
[----:B-1----:R-:W4:Y:S01]  /*22240*/  LDL.LU R189, [R1+0x748] ;  /* 0x0007480001bd7983 */ /* 0x002f220000300800 */
[----:B--2---:R-:W-:-:S03]  /*22250*/  IMAD.MOV.U32 R191, RZ, RZ, R188 ;  /* 0x000000ffffbf7224 */ /* 0x004fc600078e00bc */
[----:B---3--:R-:W2:Y:S04]  /*22260*/  LDL.LU R188, [R1+0x74c] ;  /* 0x00074c0001bc7983 */ /* 0x008ea80000300800 */
[----:B------:R1:W-:Y:S04]  /*22270*/  LDGSTS.E [R176+0x61f00], desc[UR4][R190.64], P0 ;  /* 0x61f00000beb07fae */ /* 0x0003e80008121844 */
[----:B------:R-:W3:Y:S01]  /*22280*/  LDL.LU R191, [R1+0x688] ;  /* 0x0006880001bf7983 */ /* 0x000ee20000300800 */
[----:B------:R-:W-:Y:S02]  /*22290*/  LOP3.LUT R0, R2, 0x70, RZ, 0x3c, !PT ;  /* 0x0000007002007812 */ /* 0x000fe400078e3cff */
[----:B------:R-:W-:-:S02]  /*222a0*/  IADD3 R5, P1, R5, R185, RZ ;  /* 0x000000b905057210 */ /* 0x000fc40007f3e0ff */
[----:B------:R-:W-:Y:S01]  /*222b0*/  IADD3 R3, P2, R3, R185, RZ ;  /* 0x000000b903037210 */ /* 0x000fe20007f5e0ff */
[----:B-1----:R-:W-:Y:S01]  /*222c0*/  VIADD R176, R0, UR8 ;  /* 0x0000000800b07c36 */ /* 0x002fe20008000000 */
[----:B------:R-:W-:Y:S01]  /*222d0*/  MOV R190, R5 ;  /* 0x0000000500be7202 */ /* 0x000fe20000000f00 */
[----:B------:R-:W-:Y:S02]  /*222e0*/  STL [R1+0x68c], R5 ;  /* 0x00068c0501007387 */ /* 0x000fe40000100800 */
[----:B------:R-:W-:Y:S01]  /*222f0*/  IMAD.X R187, R187, 0x1, R184, P2 ;  /* 0x00000001bbbb7824 */ /* 0x000fe200010e06b8 */
[----:B---3--:R-:W-:-:S05]  /*22300*/  IADD3.X R191, R191, R184, RZ, P1, !PT ;  /* 0x000000b8bfbf7210 */ /* 0x008fca0000ffe4ff */
[----:B------:R1:W-:Y:S04]  /*22310*/  STL [R1+0x688], R191 ;  /* 0x000688bf01007387 */ /* 0x0003e80000100800 */
[----:B------:R3:W-:Y:S04]  /*22320*/  LDGSTS.E [R176+0x60380], desc[UR4][R190.64], P0 ;  /* 0x60380000beb07fae */ /* 0x0007e80008121844 */
[----:B------:R4:W-:Y:S04]  /*22330*/  STL [R1+0x6cc], R3 ;  /* 0x0006cc0301007387 */ /* 0x0009e80000100800 */
[----:B------:R-:W2:Y:S01]  /*22340*/  LDL.LU R0, [R1+0x7cc] ;  /* 0x0007cc0001007983 */ /* 0x000ea20000300800 */
[----:B---3--:R-:W-:-:S02]  /*22350*/  IMAD.MOV.U32 R190, RZ, RZ, R3 ;  /* 0x000000ffffbe7224 */ /* 0x008fc400078e0003 */
[----:B-1----:R-:W-:Y:S01]  /*22360*/  IMAD.MOV.U32 R191, RZ, RZ, R187 ;  /* 0x000000ffffbf7224 */ /* 0x002fe200078e00bb */
[----:B------:R1:W-:Y:S04]  /*22370*/  STL [R1+0x6c8], R187 ;  /* 0x0006c8bb01007387 */ /* 0x0003e80000100800 */
[----:B------:R-:W3:Y:S04]  /*22380*/  LDL.LU R5, [R1+0x7c8] ;  /* 0x0007c80001057983 */ /* 0x000ee80000300800 */
[----:B----4-:R-:W4:Y:S04]  /*22390*/  LDL.LU R3, [R1+0x848] ;  /* 0x0008480001037983 */ /* 0x010f280000300800 */
[----:B-1----:R-:W4:Y:S04]  /*223a0*/  LDL.LU R187, [R1+0x84c] ;  /* 0x00084c0001bb7983 */ /* 0x002f280000300800 */
[----:B------:R1:W-:Y:S04]  /*223b0*/  LDGSTS.E [R176+0x60780], desc[UR4][R190.64], P0 ;  /* 0x60780000beb07fae */ /* 0x0003e80008121844 */
[----:B------:R-:W3:Y:S04]  /*223c0*/  LDL.LU R190, [R1+0x708] ;  /* 0x0007080001be7983 */ /* 0x000ee80000300800 */
[----:B------:R-:W1:Y:S01]  /*223d0*/  LDL.LU R191, [R1+0x70c] ;  /* 0x00070c0001bf7983 */ /* 0x000e620000300800 */
[----:B--2---:R-:W-:-:S05]  /*223e0*/  IADD3 R188, P2, R188, R185, RZ ;  /* 0x000000b9bcbc7210 */ /* 0x004fca0007f5e0ff */
[----:B------:R-:W-:Y:S01]  /*223f0*/  IMAD.X R189, R189, 0x1, R184, P2 ;  /* 0x00000001bdbd7824 */ /* 0x000fe200010e06b8 */
[----:B-1----:R-:W-:-:S04]  /*22400*/  IADD3 R191, P1, R191, R185, RZ ;  /* 0x000000b9bfbf7210 */ /* 0x002fc80007f3e0ff */
[----:B---3--:R-:W-:Y:S01]  /*22410*/  IADD3.X R190, R190, R184, RZ, P1, !PT ;  /* 0x000000b8bebe7210 */ /* 0x008fe20000ffe4ff */
[----:B------:R1:W-:Y:S04]  /*22420*/  STL [R1+0x70c], R191 ;  /* 0x00070cbf01007387 */ /* 0x0003e80000100800 */
[----:B------:R2:W-:Y:S01]  /*22430*/  STL [R1+0x708], R190 ;  /* 0x000708be01007387 */ /* 0x0005e20000100800 */
[----:B-1----:R-:W-:-:S04]  /*22440*/  LOP3.LUT R191, R191, R190, RZ, 0x3c, !PT ;  /* 0x000000bebfbf7212 */ /* 0x002fc800078e3cff */
[----:B--2---:R-:W-:-:S04]  /*22450*/  LOP3.LUT R190, R191, R190, RZ, 0x3c, !PT ;  /* 0x000000bebfbe7212 */ /* 0x004fc800078e3cff */
[----:B------:R-:W-:Y:S01]  /*22460*/  LOP3.LUT R191, R191, R190, RZ, 0x3c, !PT ;  /* 0x000000bebfbf7212 */ /* 0x000fe200078e3cff */
[----:B------:R-:W-:Y:S04]  /*22470*/  STL [R1+0x74c], R188 ;  /* 0x00074cbc01007387 */ /* 0x000fe80000100800 */
[----:B------:R1:W-:Y:S04]  /*22480*/  LDGSTS.E [R176+0x60b80], desc[UR4][R190.64], P0 ;  /* 0x60b80000beb07fae */ /* 0x0003e80008121844 */
[----:B------:R2:W-:Y:S01]  /*22490*/  STL [R1+0x748], R189 ;  /* 0x000748bd01007387 */ /* 0x0005e20000100800 */
[----:B-1----:R-:W-:Y:S01]  /*224a0*/  IMAD.MOV.U32 R190, RZ, RZ, R188 ;  /* 0x000000ffffbe7224 */ /* 0x002fe200078e00bc */
[----:B------:R-:W-:-:S02]  /*224b0*/  MOV R191, R189 ;  /* 0x000000bd00bf7202 */ /* 0x000fc40000000f00 */
[----:B--2---:R-:W5:Y:S04]  /*224c0*/  LDL.LU R189, [R1+0xc5c] ;  /* 0x000c5c0001bd7983 */ /* 0x004f680000300800 */
[----:B------:R-:W5:Y:S04]  /*224d0*/  LDL.LU R188, [R1+0xc58] ;  /* 0x000c580001bc7983 */ /* 0x000f680000300800 */
[----:B------:R1:W-:Y:S04]  /*224e0*/  LDGSTS.E [R176+0x60f80], desc[UR4][R190.64], P0 ;  /* 0x60f80000beb07fae */ /* 0x0003e80008121844 */
[----:B------:R-:W2:Y:S04]  /*224f0*/  LDL.LU R190, [R1+0x788] ;  /* 0x0007880001be7983 */ /* 0x000ea80000300800 */
[----:B------:R-:W1:Y:S01]  /*22500*/  LDL.LU R191, [R1+0x78c] ;  /* 0x00078c0001bf7983 */ /* 0x000e620000300800 */
[----:B------:R-:W-:-:S05]  /*22510*/  IADD3 R0, P2, R0, R185, RZ ;  /* 0x000000b900007210 */ /* 0x000fca0007f5e0ff */
[----:B------:R-:W-:Y:S01]  /*22520*/  IMAD.X R5, R5, 0x1, R184, P2 ;  /* 0x0000000105057824 */ /* 0x000fe200010e06b8 */
[----:B-1----:R-:W-:-:S05]  /*22530*/  IADD3 R191, P1, R191, R185, RZ ;  /* 0x000000b9bfbf7210 */ /* 0x002fca0007f3e0ff */
[----:B--2---:R-:W-:Y:S01]  /*22540*/  IMAD.X R190, R190, 0x1, R184, P1 ;  /* 0x00000001bebe7824 */ /* 0x004fe200008e06b8 */
[----:B------:R1:W-:Y:S04]  /*22550*/  STL [R1+0x78c], R191 ;  /* 0x00078cbf01007387 */ /* 0x0003e80000100800 */
[----:B------:R2:W-:Y:S01]  /*22560*/  STL [R1+0x788], R190 ;  /* 0x000788be01007387 */ /* 0x0005e20000100800 */
[----:B-1----:R-:W-:-:S04]  /*22570*/  LOP3.LUT R191, R191, R190, RZ, 0x3c, !PT ;  /* 0x000000bebfbf7212 */ /* 0x002fc800078e3cff */
[----:B--2---:R-:W-:-:S04]  /*22580*/  LOP3.LUT R190, R191, R190, RZ, 0x3c, !PT ;  /* 0x000000bebfbe7212 */ /* 0x004fc800078e3cff */
[----:B------:R-:W-:Y:S01]  /*22590*/  LOP3.LUT R191, R191, R190, RZ, 0x3c, !PT ;  /* 0x000000bebfbf7212 */ /* 0x000fe200078e3cff */
[----:B------:R1:W-:Y:S04]  /*225a0*/  STL [R1+0x7cc], R0 ;  /* 0x0007cc0001007387 */ /* 0x0003e80000100800 */
[----:B------:R2:W-:Y:S04]  /*225b0*/  LDGSTS.E [R176+0x61380], desc[UR4][R190.64], P0 ;  /* 0x61380000beb07fae */ /* 0x0005e80008121844 */
[----:B------:R3:W-:Y:S01]  /*225c0*/  STL [R1+0x7c8], R5 ;  /* 0x0007c80501007387 */ /* 0x0007e20000100800 */
[----:B--2---:R-:W-:Y:S01]  /*225d0*/  MOV R190, R0 ;  /* 0x0000000000be7202 */ /* 0x004fe20000000f00 */
[----:B------:R-:W-:Y:S01]  /*225e0*/  IMAD.MOV.U32 R191, RZ, RZ, R5 ;  /* 0x000000ffffbf7224 */ /* 0x000fe200078e0005 */
[----:B-1----:R-:W1:Y:S01]  /*225f0*/  LDC R0, c[0x0][0x230] ;  /* 0x00008c00ff007b82 */ /* 0x002e620000000800 */
[----:B---3--:R-:W5:Y:S04]  /*22600*/  LDL.LU R5, [R1+0xc54] ;  /* 0x000c540001057983 */ /* 0x008f680000300800 */
[----:B------:R2:W-:Y:S04]  /*22610*/  LDGSTS.E [R176+0x61780], desc[UR4][R190.64], P0 ;  /* 0x61780000beb07fae */ /* 0x0005e80008121844 */
[----:B------:R-:W3:Y:S04]  /*22620*/  LDL.LU R190, [R1+0x808] ;  /* 0x0008080001be7983 */ /* 0x000ee80000300800 */
[----:B------:R-:W2:Y:S01]  /*22630*/  LDL.LU R191, [R1+0x80c] ;  /* 0x00080c0001bf7983 */ /* 0x000ea20000300800 */
[----:B----4-:R-:W-:Y:S01]  /*22640*/  IADD3 R187, P2, R187, R185, RZ ;  /* 0x000000b9bbbb7210 */ /* 0x010fe20007f5e0ff */
[----:B-1----:R-:W-:-:S03]  /*22650*/  VIADD R0, R0, 0x7f ;  /* 0x0000007f00007836 */ /* 0x002fc60000000000 */
[----:B------:R-:W-:Y:S02]  /*22660*/  IADD3.X R3, R3, R184, RZ, P2, !PT ;  /* 0x000000b803037210 */ /* 0x000fe400017fe4ff */
[----:B--2---:R-:W-:-:S05]  /*22670*/  IADD3 R191, P1, R191, R185, RZ ;  /* 0x000000b9bfbf7210 */ /* 0x004fca0007f3e0ff */
[----:B---3--:R-:W-:Y:S01]  /*22680*/  IMAD.X R190, R190, 0x1, R184, P1 ;  /* 0x00000001bebe7824 */ /* 0x008fe200008e06b8 */
        /* <DEDUP_REMOVED lines=8> */
[----:B--2---:R-:W-:Y:S01]  /*22710*/  IMAD.MOV.U32 R190, RZ, RZ, R187 ;  /* 0x000000ffffbe7224 */ /* 0x004fe200078e00bb */
[----:B-1----:R-:W-:-:S02]  /*22720*/  SHF.R.S32.HI R187, RZ, 0x1f, R0 ;  /* 0x0000001fffbb7819 */ /* 0x002fc40000011400 */
[----:B------:R-:W-:Y:S02]  /*22730*/  MOV R191, R3 ;  /* 0x0000000300bf7202 */ /* 0x000fe40000000f00 */
[----:B---3--:R1:W5:Y:S01]  /*22740*/  LDL.LU R3, [R1+0xc50] ;  /* 0x000c500001037983 */ /* 0x0083620000300800 */
[----:B------:R-:W-:-:S03]  /*22750*/  LEA.HI R187, R187, R0, RZ, 0x7 ;  /* 0x00000000bbbb7211 */ /* 0x000fc600078f38ff */
[----:B------:R1:W5:Y:S01]  /*22760*/  LDL.LU R0, [R1+0xc4c] ;  /* 0x000c4c0001007983 */ /* 0x0003620000300800 */
[----:B------:R-:W-:Y:S01]  /*22770*/  VIADD R181, R181, 0x1 ;  /* 0x00000001b5b57836 */ /* 0x000fe20000000000 */
[----:B------:R-:W-:Y:S02]  /*22780*/  SHF.R.S32.HI R187, RZ, 0x7, R187 ;  /* 0x00000007ffbb7819 */ /* 0x000fe400000114bb */
[----:B------:R1:W-:Y:S02]  /*22790*/  LDGSTS.E [R176+0x61f80], desc[UR4][R190.64], P0 ;  /* 0x61f80000beb07fae */ /* 0x0003e40008121844 */
[----:B------:R-:W-:Y:S02]  /*227a0*/  ISETP.NE.U32.AND P0, PT, R181, R187, PT ;  /* 0x000000bbb500720c */ /* 0x000fe40003f05070 */
[----:B------:R-:W0:Y:S11]  /*227b0*/  LDGDEPBAR ;  /* 0x00000000000079af */ /* 0x000e360000000000 */
[----:B-1----:R-:W-:Y:S05]  /*227c0*/  @P0 BRA `(.L_x_1) ;  /* 0xffffff2800380947 */ /* 0x002fea000383ffff */
.L_x_0:
[----:B------:R-:W1:Y:S01]  /*227d0*/  S2R R9, SR_TID.X ;  /* 0x0000000000097919 */ /* 0x000e620000002100 */
[----:B------:R-:W-:Y:S02]  /*227e0*/  WARPGROUP.DEPBAR.LE gsb0, 0x0 ;  /* 0x00008000000079c5 */ /* 0x000fe40000010000 */
[----:B------:R-:W-:-:S04]  /*227f0*/  DEPBAR.LE SB0, 0x0 ;  /* 0x000080000000791a */ /* 0x000fc80000000000 */
[----:B------:R-:W2:Y:S01]  /*22800*/  S2R R176, SR_TID.X ;  /* 0x0000000000b07919 */ /* 0x000ea20000002100 */
[----:B------:R-:W-:Y:S01]  /*22810*/  MOV R12, R120 ;  /* 0x00000078000c7202 */ /* 0x000fe20000000f00 */
[----:B------:R-:W-:Y:S01]  /*22820*/  IMAD.MOV.U32 R13, RZ, RZ, R122 ;  /* 0x000000ffff0d7224 */ /* 0x000fe200078e007a */
[----:B------:R-:W-:Y:S01]  /*22830*/  MOV R15, R90 ;  /* 0x0000005a000f7202 */ /* 0x000fe20000000f00 */
[----:B------:R-:W-:Y:S01]  /*22840*/  IMAD.MOV.U32 R14, RZ, RZ, R88 ;  /* 0x000000ffff0e7224 */ /* 0x000fe200078e0058 */
[----:B------:R-:W-:Y:S01]  /*22850*/  MOV R18, R24 ;  /* 0x0000001800127202 */ /* 0x000fe20000000f00 */
[----:B-----5:R-:W-:Y:S01]  /*22860*/  VIADD R8, R0, 0x3 ;  /* 0x0000000300087836 */ /* 0x020fe20000000000 */
[----:B------:R-:W-:Y:S01]  /*22870*/  MOV R21, R123 ;  /* 0x0000007b00157202 */ /* 0x000fe20000000f00 */
[----:B------:R-:W-:Y:S01]  /*22880*/  IMAD.MOV.U32 R16, RZ, RZ, R56 ;  /* 0x000000ffff107224 */ /* 0x000fe200078e0038 */
[----:B------:R-:W-:Y:S01]  /*22890*/  MOV R56, R57 ;  /* 0x0000003900387202 */ /* 0x000fe20000000f00 */
[----:B------:R-:W-:Y:S01]  /*228a0*/  IMAD.MOV.U32 R17, RZ, RZ, R58 ;  /* 0x000000ffff117224 */ /* 0x000fe200078e003a */
[----:B------:R-:W-:Y:S01]  /*228b0*/  ISETP.GE.AND P4, PT, R8, R189, PT ;  /* 0x000000bd0800720c */ /* 0x000fe20003f86270 */
[----:B------:R-:W-:Y:S01]  /*228c0*/  IMAD.MOV.U32 R19, RZ, RZ, R26 ;  /* 0x000000ffff137224 */ /* 0x000fe200078e001a */
[----:B------:R-:W-:Y:S01]  /*228d0*/  MOV R90, R92 ;  /* 0x0000005c005a7202 */ /* 0x000fe20000000f00 */
[----:B------:R-:W-:Y:S01]  /*228e0*/  IMAD.MOV.U32 R20, RZ, RZ, R121 ;  /* 0x000000ffff147224 */ /* 0x000fe200078e0079 */
        /* <DEDUP_REMOVED lines=8> */
[-C--:B------:R-:W-:Y:S01]  /*22970*/  ISETP.GE.AND P5, PT, R0, R189.reuse, PT ;  /* 0x000000bd0000720c */ /* 0x080fe20003fa6270 */
[----:B------:R-:W-:Y:S01]  /*22980*/  IMAD.MOV.U32 R88, RZ, RZ, R124 ;  /* 0x000000ffff587224 */ /* 0x000fe200078e007c */
[C---:B-1----:R-:W-:Y:S01]  /*22990*/  SHF.L.U32 R4, R9.reuse, 0x6, RZ ;  /* 0x0000000609047819 */ /* 0x042fe200000006ff */
[C---:B------:R-:W-:Y:S01]  /*229a0*/  IMAD.SHL.U32 R2, R9.reuse, 0x10, RZ ;  /* 0x0000001009027824 */ /* 0x040fe200078e00ff */
[----:B------:R-:W-:Y:S01]  /*229b0*/  LOP3.LUT R9, R9, 0x60, RZ, 0xc0, !PT ;  /* 0x0000006009097812 */ /* 0x000fe200078ec0ff */
[----:B------:R-:W-:Y:S01]  /*229c0*/  IMAD.MOV.U32 R89, RZ, RZ, R126 ;  /* 0x000000ffff597224 */ /* 0x000fe200078e007e */
[----:B------:R-:W-:Y:S01]  /*229d0*/  LOP3.LUT R7, R4, 0x400, RZ, 0xc0, !PT ;  /* 0x0000040004077812 */ /* 0x000fe200078ec0ff */
[----:B------:R-:W-:Y:S01]  /*229e0*/  VIADD R4, R0, 0x1 ;  /* 0x0000000100047836 */ /* 0x000fe20000000000 */
[----:B------:R-:W-:Y:S01]  /*229f0*/  LOP3.LUT R2, R2, 0xf0, RZ, 0xc0, !PT ;  /* 0x000000f002027812 */ /* 0x000fe200078ec0ff */
[----:B------:R-:W-:Y:S01]  /*22a00*/  IMAD.MOV.U32 R91, RZ, RZ, R94 ;  /* 0x000000ffff5b7224 */ /* 0x000fe200078e005e */
[----:B--2---:R-:W-:Y:S01]  /*22a10*/  LOP3.LUT R176, R176, 0x7f, RZ, 0xc0, !PT ;  /* 0x0000007fb0b07812 */ /* 0x004fe200078ec0ff */
[----:B------:R-:W-:Y:S01]  /*22a20*/  IMAD.MOV.U32 R120, RZ, RZ, R60 ;  /* 0x000000ffff787224 */ /* 0x000fe200078e003c */
[----:B------:R-:W-:Y:S01]  /*22a30*/  IADD3 R2, R7, UR6, R2 ;  /* 0x0000000607027c10 */ /* 0x000fe2000fffe002 */
[----:B------:R-:W-:Y:S01]  /*22a40*/  IMAD.MOV.U32 R122, RZ, RZ, R28 ;  /* 0x000000ffff7a7224 */ /* 0x000fe200078e001c */
[----:B------:R-:W-:Y:S01]  /*22a50*/  ISETP.GE.AND P3, PT, R4, R189, PT ;  /* 0x000000bd0400720c */ /* 0x000fe20003f66270 */
[----:B------:R-:W-:Y:S01]  /*22a60*/  IMAD.MOV.U32 R123, RZ, RZ, R30 ;  /* 0x000000ffff7b7224 */ /* 0x000fe200078e001e */
[----:B------:R-:W-:Y:S01]  /*22a70*/  LEA R4, R176, UR6, 0x4 ;  /* 0x00000006b0047c11 */ /* 0x000fe2000f8e20ff */
[----:B------:R-:W-:Y:S01]  /*22a80*/  BAR.SYNC.DEFER_BLOCKING 0x0 ;  /* 0x0000000000007b1d */ /* 0x000fe20000010000 */
[----:B------:R-:W-:Y:S01]  /*22a90*/  IMAD R2, R9, 0x8, R2 ;  /* 0x0000000809027824 */ /* 0x000fe200078e0202 */
[----:B------:R-:W-:Y:S01]  /*22aa0*/  MOV R94, R29 ;  /* 0x0000001d005e7202 */ /* 0x000fe20000000f00 */
[----:B------:R-:W-:Y:S01]  /*22ab0*/  IMAD.MOV.U32 R92, RZ, RZ, R61 ;  /* 0x000000ffff5c7224 */ /* 0x000fe200078e003d */
[----:B------:R-:W-:Y:S01]  /*22ac0*/  MOV R124, R64 ;  /* 0x00000040007c7202 */ /* 0x000fe20000000f00 */
[----:B------:R-:W-:Y:S01]  /*22ad0*/  IMAD.MOV.U32 R126, RZ, RZ, R32 ;  /* 0x000000ffff7e7224 */ /* 0x000fe200078e0020 */
[----:B------:R-:W-:Y:S01]  /*22ae0*/  ULDC.64 UR6, c[0x0][0x220] ;  /* 0x0000880000067ab9 */ /* 0x000fe20000000a00 */
[----:B------:R-:W-:Y:S01]  /*22af0*/  IMAD.MOV.U32 R152, RZ, RZ, R65 ;  /* 0x000000ffff987224 */ /* 0x000fe200078e0041 */
[----:B------:R-:W-:Y:S01]  /*22b00*/  ISETP.LT.AND P2, PT, R0, R189, !P2 ;  /* 0x000000bd0000720c */ /* 0x000fe20005741270 */
[----:B------:R-:W-:Y:S01]  /*22b10*/  IMAD.MOV.U32 R154, RZ, RZ, R33 ;  /* 0x000000ffff9a7224 */ /* 0x000fe200078e0021 */
[----:B------:R-:W-:Y:S01]  /*22b20*/  ISETP.LT.AND P5, PT, R5, R188, !P5 ;  /* 0x000000bc0500720c */ /* 0x000fe20006fa1270 */
[----:B------:R-:W-:-:S02]  /*22b30*/  IMAD.MOV.U32 R155, RZ, RZ, R35 ;  /* 0x000000ffff9b7224 */ /* 0x000fc400078e0023 */
[----:B------:R-:W-:-:S05]  /*22b40*/  VIADD R6, R0, 0x3f ;  /* 0x0000003f00067836 */ /* 0x000fca0000000000 */
[-C--:B------:R-:W-:Y:S02]  /*22b50*/  ISETP.GE.AND P0, PT, R6, R189.reuse, PT ;  /* 0x000000bd0600720c */ /* 0x080fe40003f06270 */
[----:B------:R-:W-:Y:S01]  /*22b60*/  IADD3 R6, R0, 0x2, RZ ;  /* 0x0000000200067810 */ /* 0x000fe20007ffe0ff */
[----:B------:R-:W-:Y:S01]  /*22b70*/  STSM.16.M88.4 [R2], R12 ;  /* 0x0000000c02007844 */ /* 0x000fe20000000200 */
[----:B------:R-:W-:Y:S02]  /*22b80*/  BAR.SYNC.DEFER_BLOCKING 0x0 ;  /* 0x0000000000007b1d */ /* 0x000fe40000010000 */
[----:B------:R-:W-:-:S06]  /*22b90*/  ISETP.GE.AND P1, PT, R6, R189, PT ;  /* 0x000000bd0600720c */ /* 0x000fcc0003f26270 */
[----:B------:R-:W1:Y:S01]  /*22ba0*/  LDC R6, c[0x0][0x244] ;  /* 0x00009100ff067b82 */ /* 0x000e620000000800 */
[----:B------:R-:W2:Y:S07]  /*22bb0*/  LDS.128 R8, [R4] ;  /* 0x0000000004087984 */ /* 0x000eae0000000c00 */
[----:B------:R-:W-:Y:S01]  /*22bc0*/  BAR.SYNC.DEFER_BLOCKING 0x0 ;  /* 0x0000000000007b1d */ /* 0x000fe20000010000 */
[----:B-1----:R-:W-:-:S05]  /*22bd0*/  IMAD R7, R3, R6, RZ ;  /* 0x0000000603077224 */ /* 0x002fca00078e02ff */
[----:B------:R-:W-:Y:S02]  /*22be0*/  STSM.16.M88.4 [R2], R16 ;  /* 0x0000001002007844 */ /* 0x000fe40000000200 */
[----:B------:R-:W-:Y:S06]  /*22bf0*/  BAR.SYNC.DEFER_BLOCKING 0x0 ;  /* 0x0000000000007b1d */ /* 0x000fec0000010000 */
[----:B------:R-:W1:Y:S02]  /*22c00*/  LDS.128 R12, [R4] ;  /* 0x00000000040c7984 */ /* 0x000e640000000c00 */
[----:B------:R-:W-:Y:S06]  /*22c10*/  BAR.SYNC.DEFER_BLOCKING 0x0 ;  /* 0x0000000000007b1d */ /* 0x000fec0000010000 */
[----:B------:R-:W-:Y:S02]  /*22c20*/  STSM.16.M88.4 [R2], R20 ;  /* 0x0000001402007844 */ /* 0x000fe40000000200 */
[----:B------:R-:W-:Y:S06]  /*22c30*/  BAR.SYNC.DEFER_BLOCKING 0x0 ;  /* 0x0000000000007b1d */ /* 0x000fec0000010000 */
[----:B------:R-:W3:Y:S02]  /*22c40*/  LDS.128 R24, [R4] ;  /* 0x0000000004187984 */ /* 0x000ee40000000c00 */
[----:B------:R-:W-:Y:S06]  /*22c50*/  BAR.SYNC.DEFER_BLOCKING 0x0 ;  /* 0x0000000000007b1d */ /* 0x000fec0000010000 */
[----:B------:R4:W-:Y:S02]  /*22c60*/  STSM.16.M88.4 [R2], R56 ;  /* 0x0000003802007844 */ /* 0x0009e40000000200 */
[----:B------:R-:W-:Y:S01]  /*22c70*/  BAR.SYNC.DEFER_BLOCKING 0x0 ;  /* 0x0000000000007b1d */ /* 0x000fe20000010000 */
[----:B----4-:R-:W-:Y:S01]  /*22c80*/  MOV R56, R125 ;  /* 0x0000007d00387202 */ /* 0x010fe20000000f00 */
[----:B------:R-:W-:Y:S01]  /*22c90*/  IMAD.MOV.U32 R57, RZ, RZ, R127 ;  /* 0x000000ffff397224 */ /* 0x000fe200078e007f */
[----:B------:R-:W-:Y:S01]  /*22ca0*/  MOV R59, R95 ;  /* 0x0000005f003b7202 */ /* 0x000fe20000000f00 */
[----:B------:R-:W-:Y:S01]  /*22cb0*/  IMAD.MOV.U32 R58, RZ, RZ, R93 ;  /* 0x000000ffff3a7224 */ /* 0x000fe200078e005d */
[----:B------:R-:W-:Y:S01]  /*22cc0*/  MOV R127, R34 ;  /* 0x00000022007f7202 */ /* 0x000fe20000000f00 */
[----:B------:R-:W-:-:S02]  /*22cd0*/  IMAD.MOV.U32 R93, RZ, RZ, R63 ;  /* 0x000000ffff5d7224 */ /* 0x000fc400078e003f */
[----:B------:R-:W-:Y:S02]  /*22ce0*/  IMAD.MOV.U32 R95, RZ, RZ, R31 ;  /* 0x000000ffff5f7224 */ /* 0x000fe400078e001f */
[----:B------:R-:W-:Y:S01]  /*22cf0*/  IMAD.MOV.U32 R125, RZ, RZ, R66 ;  /* 0x000000ffff7d7224 */ /* 0x000fe200078e0042 */
[----:B------:R-:W4:Y:S01]  /*22d00*/  LDS.128 R20, [R4] ;  /* 0x0000000004147984 */ /* 0x000f220000000c00 */
[----:B------:R-:W-:Y:S06]  /*22d10*/  BAR.SYNC.DEFER_BLOCKING 0x0 ;  /* 0x0000000000007b1d */ /* 0x000fec0000010000 */
[----:B------:R-:W-:Y:S02]  /*22d20*/  STSM.16.M88.4 [R2], R88 ;  /* 0x0000005802007844 */ /* 0x000fe40000000200 */
[----:B------:R-:W-:Y:S06]  /*22d30*/  BAR.SYNC.DEFER_BLOCKING 0x0 ;  /* 0x0000000000007b1d */ /* 0x000fec0000010000 */
[----:B------:R-:W4:Y:S02]  /*22d40*/  LDS.128 R16, [R4] ;  /* 0x0000000004107984 */ /* 0x000f240000000c00 */
[----:B------:R-:W-:Y:S06]  /*22d50*/  BAR.SYNC.DEFER_BLOCKING 0x0 ;  /* 0x0000000000007b1d */ /* 0x000fec0000010000 */
[----:B------:R2:W-:Y:S02]  /*22d60*/  STSM.16.M88.4 [R2], R120 ;  /* 0x0000007802007844 */ /* 0x0005e40000000200 */
[----:B------:R-:W-:Y:S01]  /*22d70*/  BAR.SYNC.DEFER_BLOCKING 0x0 ;  /* 0x0000000000007b1d */ /* 0x000fe20000010000 */
[----:B--2---:R-:W-:Y:S01]  /*22d80*/  IMAD.MOV.U32 R120, RZ, RZ, R128 ;  /* 0x000000ffff787224 */ /* 0x004fe200078e0080 */
[----:B------:R-:W-:Y:S01]  /*22d90*/  MOV R121, R130 ;  /* 0x0000008200797202 */ /* 0x000fe20000000f00 */
[----:B------:R-:W-:Y:S01]  /*22da0*/  IMAD.MOV.U32 R122, RZ, RZ, R96 ;  /* 0x000000ffff7a7224 */ /* 0x000fe200078e0060 */
[----:B------:R-:W-:Y:S01]  /*22db0*/  MOV R130, R97 ;  /* 0x0000006100827202 */ /* 0x000fe20000000f00 */
[----:B------:R-:W-:-:S02]  /*22dc0*/  IMAD.MOV.U32 R123, RZ, RZ, R98 ;  /* 0x000000ffff7b7224 */ /* 0x000fc400078e0062 */
[----:B------:R-:W-:Y:S02]  /*22dd0*/  IMAD.MOV.U32 R128, RZ, RZ, R129 ;  /* 0x000000ffff807224 */ /* 0x000fe400078e0081 */
[----:B------:R-:W-:Y:S02]  /*22de0*/  IMAD.MOV.U32 R129, RZ, RZ, R131 ;  /* 0x000000ffff817224 */ /* 0x000fe400078e0083 */
[----:B------:R-:W-:Y:S01]  /*22df0*/  IMAD.MOV.U32 R131, RZ, RZ, R99 ;  /* 0x000000ffff837224 */ /* 0x000fe200078e0063 */
[----:B------:R-:W2:Y:S01]  /*22e00*/  LDS.128 R88, [R4] ;  /* 0x0000000004587984 */ /* 0x000ea20000000c00 */
[----:B------:R-:W-:Y:S06]  /*22e10*/  BAR.SYNC.DEFER_BLOCKING 0x0 ;  /* 0x0000000000007b1d */ /* 0x000fec0000010000 */
[----:B------:R-:W-:Y:S02]  /*22e20*/  STSM.16.M88.4 [R2], R56 ;  /* 0x0000003802007844 */ /* 0x000fe40000000200 */
[----:B------:R-:W-:Y:S06]  /*22e30*/  BAR.SYNC.DEFER_BLOCKING 0x0 ;  /* 0x0000000000007b1d */ /* 0x000fec0000010000 */
[----:B------:R-:W2:Y:S02]  /*22e40*/  LDS.128 R60, [R4] ;  /* 0x00000000043c7984 */ /* 0x000ea40000000c00 */
[----:B------:R-:W-:Y:S06]  /*22e50*/  BAR.SYNC.DEFER_BLOCKING 0x0 ;  /* 0x0000000000007b1d */ /* 0x000fec0000010000 */
[----:B------:R-:W-:Y:S02]  /*22e60*/  STSM.16.M88.4 [R2], R92 ;  /* 0x0000005c02007844 */ /* 0x000fe40000000200 */
[----:B------:R-:W-:Y:S06]  /*22e70*/  BAR.SYNC.DEFER_BLOCKING 0x0 ;  /* 0x0000000000007b1d */ /* 0x000fec0000010000 */
[----:B------:R-:W2:Y:S02]  /*22e80*/  LDS.128 R56, [R4] ;  /* 0x0000000004387984 */ /* 0x000ea40000000c00 */
[----:B------:R-:W-:Y:S06]  /*22e90*/  BAR.SYNC.DEFER_BLOCKING 0x0 ;  /* 0x0000000000007b1d */ /* 0x000fec0000010000 */
[----:B------:R1:W-:Y:S02]  /*22ea0*/  STSM.16.M88.4 [R2], R120 ;  /* 0x0000007802007844 */ /* 0x0003e40000000200 */
[----:B------:R-:W-:Y:S01]  /*22eb0*/  BAR.SYNC.DEFER_BLOCKING 0x0 ;  /* 0x0000000000007b1d */ /* 0x000fe20000010000 */
[----:B-1----:R-:W-:Y:S01]  /*22ec0*/  MOV R120, R132 ;  /* 0x0000008400787202 */ /* 0x002fe20000000f00 */
[----:B------:R-:W-:Y:S01]  /*22ed0*/  IMAD.MOV.U32 R121, RZ, RZ, R134 ;  /* 0x000000ffff797224 */ /* 0x000fe200078e0086 */
[----:B------:R-:W-:Y:S01]  /*22ee0*/  MOV R123, R102 ;  /* 0x00000066007b7202 */ /* 0x000fe20000000f00 */
[----:B------:R-:W-:Y:S01]  /*22ef0*/  IMAD.MOV.U32 R122, RZ, RZ, R100 ;  /* 0x000000ffff7a7224 */ /* 0x000fe200078e0064 */
[----:B------:R-:W-:Y:S01]  /*22f00*/  MOV R132, R69 ;  /* 0x0000004500847202 */ /* 0x000fe20000000f00 */
[----:B------:R-:W-:Y:S01]  /*22f10*/  IMAD.MOV.U32 R134, RZ, RZ, R37 ;  /* 0x000000ffff867224 */ /* 0x000fe200078e0025 */
[----:B------:R-:W1:Y:S01]  /*22f20*/  LDS.128 R28, [R4] ;  /* 0x00000000041c7984 */ /* 0x000e620000000c00 */
[----:B------:R-:W-:Y:S06]  /*22f30*/  BAR.SYNC.DEFER_BLOCKING 0x0 ;  /* 0x0000000000007b1d */ /* 0x000fec0000010000 */
[----:B------:R3:W-:Y:S02]  /*22f40*/  STSM.16.M88.4 [R2], R124 ;  /* 0x0000007c02007844 */ /* 0x0007e40000000200 */
[----:B------:R-:W-:Y:S01]  /*22f50*/  BAR.SYNC.DEFER_BLOCKING 0x0 ;  /* 0x0000000000007b1d */ /* 0x000fe20000010000 */
[----:B---3--:R-:W-:Y:S01]  /*22f60*/  IMAD.MOV.U32 R124, RZ, RZ, R68 ;  /* 0x000000ffff7c7224 */ /* 0x008fe200078e0044 */
[----:B------:R-:W-:Y:S01]  /*22f70*/  MOV R126, R36 ;  /* 0x00000024007e7202 */ /* 0x000fe20000000f00 */
[----:B------:R-:W-:-:S02]  /*22f80*/  IMAD.MOV.U32 R125, RZ, RZ, R70 ;  /* 0x000000ffff7d7224 */ /* 0x000fc400078e0046 */
[----:B------:R-:W-:Y:S01]  /*22f90*/  IMAD.MOV.U32 R127, RZ, RZ, R38 ;  /* 0x000000ffff7f7224 */ /* 0x000fe200078e0026 */
[----:B------:R-:W3:Y:S02]  /*22fa0*/  LDS.128 R96, [R4] ;  /* 0x0000000004607984 */ /* 0x000ee40000000c00 */
[----:B------:R-:W-:Y:S06]  /*22fb0*/  BAR.SYNC.DEFER_BLOCKING 0x0 ;  /* 0x0000000000007b1d */ /* 0x000fec0000010000 */
[----:B------:R4:W-:Y:S02]  /*22fc0*/  STSM.16.M88.4 [R2], R128 ;  /* 0x0000008002007844 */ /* 0x0009e40000000200 */
[----:B------:R-:W-:Y:S01]  /*22fd0*/  BAR.SYNC.DEFER_BLOCKING 0x0 ;  /* 0x0000000000007b1d */ /* 0x000fe20000010000 */
[----:B----4-:R-:W-:Y:S01]  /*22fe0*/  IMAD.MOV.U32 R128, RZ, RZ, R133 ;  /* 0x000000ffff807224 */ /* 0x010fe200078e0085 */
[----:B------:R-:W-:Y:S01]  /*22ff0*/  MOV R129, R135 ;  /* 0x0000008700817202 */ /* 0x000fe20000000f00 */
[----:B------:R-:W-:Y:S01]  /*23000*/  IMAD.MOV.U32 R130, RZ, RZ, R101 ;  /* 0x000000ffff827224 */ /* 0x000fe200078e0065 */
[----:B------:R-:W-:Y:S01]  /*23010*/  MOV R135, R39 ;  /* 0x0000002700877202 */ /* 0x000fe20000000f00 */
[----:B------:R-:W-:-:S02]  /*23020*/  IMAD.MOV.U32 R131, RZ, RZ, R103 ;  /* 0x000000ffff837224 */ /* 0x000fc400078e0067 */
[----:B------:R-:W-:Y:S01]  /*23030*/  IMAD.MOV.U32 R133, RZ, RZ, R71 ;  /* 0x000000ffff857224 */ /* 0x000fe200078e0047 */
[----:B------:R-:W4:Y:S01]  /*23040*/  LDS.128 R92, [R4] ;  /* 0x00000000045c7984 */ /* 0x000f220000000c00 */
[----:B------:R-:W-:Y:S06]  /*23050*/  BAR.SYNC.DEFER_BLOCKING 0x0 ;  /* 0x0000000000007b1d */ /* 0x000fec0000010000 */
[----:B------:R2:W-:Y:S02]  /*23060*/  STSM.16.M88.4 [R2], R152 ;  /* 0x0000009802007844 */ /* 0x0005e40000000200 */
[----:B------:R-:W-:Y:S01]  /*23070*/  BAR.SYNC.DEFER_BLOCKING 0x0 ;  /* 0x0000000000007b1d */ /* 0x000fe20000010000 */
[----:B--2---:R-:W-:Y:S01]  /*23080*/  IMAD.MOV.U32 R152, RZ, RZ, R72 ;  /* 0x000000ffff987224 */ /* 0x004fe200078e0048 */
[----:B------:R-:W-:Y:S01]  /*23090*/  MOV R153, R74 ;  /* 0x0000004a00997202 */ /* 0x000fe20000000f00 */
[----:B------:R-:W-:-:S02]  /*230a0*/  IMAD.MOV.U32 R154, RZ, RZ, R40 ;  /* 0x000000ffff9a7224 */ /* 0x000fc400078e0028 */
[----:B------:R-:W-:Y:S01]  /*230b0*/  IMAD.MOV.U32 R155, RZ, RZ, R42 ;  /* 0x000000ffff9b7224 */ /* 0x000fe200078e002a */
        /* <DEDUP_REMOVED lines=8> */
[----:B-1----:R-:W-:Y:S01]  /*23140*/  IMAD.MOV.U32 R124, RZ, RZ, R136 ;  /* 0x000000ffff7c7224 */ /* 0x002fe200078e0088 */
[----:B------:R-:W-:Y:S01]  /*23150*/  MOV R126, R104 ;  /* 0x00000068007e7202 */ /* 0x000fe20000000f00 */
[----:B------:R-:W-:-:S02]  /*23160*/  IMAD.MOV.U32 R125, RZ, RZ, R138 ;  /* 0x000000ffff7d7224 */ /* 0x000fc400078e008a */
[----:B------:R-:W-:Y:S02]  /*23170*/  IMAD.MOV.U32 R127, RZ, RZ, R106 ;  /* 0x000000ffff7f7224 */ /* 0x000fe400078e006a */
[----:B------:R-:W-:Y:S02]  /*23180*/  IMAD.MOV.U32 R136, RZ, RZ, R140 ;  /* 0x000000ffff887224 */ /* 0x000fe400078e008c */
[----:B------:R-:W-:Y:S02]  /*23190*/  IMAD.MOV.U32 R138, RZ, RZ, R108 ;  /* 0x000000ffff8a7224 */ /* 0x000fe400078e006c */
[----:B------:R-:W-:Y:S01]  /*231a0*/  IMAD.MOV.U32 R140, RZ, RZ, R77 ;  /* 0x000000ffff8c7224 */ /* 0x000fe200078e004d */
[----:B------:R-:W1:Y:S01]  /*231b0*/  LDS.128 R120, [R4] ;  /* 0x0000000004787984 */ /* 0x000e620000000c00 */
[----:B------:R-:W-:Y:S06]  /*231c0*/  BAR.SYNC.DEFER_BLOCKING 0x0 ;  /* 0x0000000000007b1d */ /* 0x000fec0000010000 */
[----:B------:R3:W-:Y:S02]  /*231d0*/  STSM.16.M88.4 [R2], R128 ;  /* 0x0000008002007844 */ /* 0x0007e40000000200 */
[----:B------:R-:W-:Y:S01]  /*231e0*/  BAR.SYNC.DEFER_BLOCKING 0x0 ;  /* 0x0000000000007b1d */ /* 0x000fe20000010000 */
[----:B---3--:R-:W-:Y:S01]  /*231f0*/  MOV R128, R137 ;  /* 0x0000008900807202 */ /* 0x008fe20000000f00 */
[----:B------:R-:W-:Y:S01]  /*23200*/  IMAD.MOV.U32 R129, RZ, RZ, R139 ;  /* 0x000000ffff817224 */ /* 0x000fe200078e008b */
[----:B------:R-:W-:Y:S01]  /*23210*/  MOV R131, R107 ;  /* 0x0000006b00837202 */ /* 0x000fe20000000f00 */
[----:B------:R-:W-:Y:S01]  /*23220*/  IMAD.MOV.U32 R130, RZ, RZ, R105 ;  /* 0x000000ffff827224 */ /* 0x000fe200078e0069 */
[----:B------:R-:W-:Y:S01]  /*23230*/  MOV R137, R142 ;  /* 0x0000008e00897202 */ /* 0x000fe20000000f00 */
[----:B------:R-:W-:-:S02]  /*23240*/  IMAD.MOV.U32 R139, RZ, RZ, R110 ;  /* 0x000000ffff8b7224 */ /* 0x000fc400078e006e */
[----:B------:R-:W-:Y:S01]  /*23250*/  IMAD.MOV.U32 R142, RZ, RZ, R45 ;  /* 0x000000ffff8e7224 */ /* 0x000fe200078e002d */
[----:B------:R-:W3:Y:S01]  /*23260*/  LDS.128 R100, [R4] ;  /* 0x0000000004647984 */ /* 0x000ee20000000c00 */
[----:B------:R-:W-:Y:S06]  /*23270*/  BAR.SYNC.DEFER_BLOCKING 0x0 ;  /* 0x0000000000007b1d */ /* 0x000fec0000010000 */
[----:B------:R4:W-:Y:S02]  /*23280*/  STSM.16.M88.4 [R2], R132 ;  /* 0x0000008402007844 */ /* 0x0009e40000000200 */
[----:B------:R-:W-:Y:S01]  /*23290*/  BAR.SYNC.DEFER_BLOCKING 0x0 ;  /* 0x0000000000007b1d */ /* 0x000fe20000010000 */
[----:B----4-:R-:W-:Y:S01]  /*232a0*/  IMAD.MOV.U32 R132, RZ, RZ, R73 ;  /* 0x000000ffff847224 */ /* 0x010fe200078e0049 */
[----:B------:R-:W-:Y:S01]  /*232b0*/  MOV R134, R41 ;  /* 0x0000002900867202 */ /* 0x000fe20000000f00 */
[----:B------:R-:W-:-:S02]  /*232c0*/  IMAD.MOV.U32 R133, RZ, RZ, R75 ;  /* 0x000000ffff857224 */ /* 0x000fc400078e004b */
[----:B------:R-:W-:Y:S01]  /*232d0*/  IMAD.MOV.U32 R135, RZ, RZ, R43 ;  /* 0x000000ffff877224 */ /* 0x000fe200078e002b */
[----:B------:R-:W4:Y:S02]  /*232e0*/  LDS.128 R68, [R4] ;  /* 0x0000000004447984 */ /* 0x000f240000000c00 */
[----:B------:R-:W-:Y:S06]  /*232f0*/  BAR.SYNC.DEFER_BLOCKING 0x0 ;  /* 0x0000000000007b1d */ /* 0x000fec0000010000 */
[----:B------:R-:W-:Y:S02]  /*23300*/  STSM.16.M88.4 [R2], R124 ;  /* 0x0000007c02007844 */ /* 0x000fe40000000200 */
[----:B------:R-:W-:Y:S06]  /*23310*/  BAR.SYNC.DEFER_BLOCKING 0x0 ;  /* 0x0000000000007b1d */ /* 0x000fec0000010000 */
[----:B------:R-:W4:Y:S02]  /*23320*/  LDS.128 R36, [R4] ;  /* 0x0000000004247984 */ /* 0x000f240000000c00 */
[----:B------:R-:W-:Y:S06]  /*23330*/  BAR.SYNC.DEFER_BLOCKING 0x0 ;  /* 0x0000000000007b1d */ /* 0x000fec0000010000 */
[----:B------:R2:W-:Y:S02]  /*23340*/  STSM.16.M88.4 [R2], R152 ;  /* 0x0000009802007844 */ /* 0x0005e40000000200 */
[----:B------:R-:W-:Y:S01]  /*23350*/  BAR.SYNC.DEFER_BLOCKING 0x0 ;  /* 0x0000000000007b1d */ /* 0x000fe20000010000 */
[----:B--2---:R-:W-:Y:S01]  /*23360*/  MOV R152, R76 ;  /* 0x0000004c00987202 */ /* 0x004fe20000000f00 */
[----:B------:R-:W-:Y:S01]  /*23370*/  IMAD.MOV.U32 R153, RZ, RZ, R78 ;  /* 0x000000ffff997224 */ /* 0x000fe200078e004e */
[----:B------:R-:W-:Y:S01]  /*23380*/  MOV R155, R46 ;  /* 0x0000002e009b7202 */ /* 0x000fe20000000f00 */
[----:B------:R-:W-:-:S02]  /*23390*/  IMAD.MOV.U32 R154, RZ, RZ, R44 ;  /* 0x000000ffff9a7224 */ /* 0x000fc400078e002c */
        /* <DEDUP_REMOVED lines=10> */
[----:B------:R-:W-:Y:S01]  /*23440*/  IMAD.MOV.U32 R133, RZ, RZ, R143 ;  /* 0x000000ffff857224 */ /* 0x000fe200078e008f */
[----:B------:R-:W-:Y:S01]  /*23450*/  MOV R141, R79 ;  /* 0x0000004f008d7202 */ /* 0x000fe20000000f00 */
[----:B------:R-:W-:-:S02]  /*23460*/  IMAD.MOV.U32 R135, RZ, RZ, R111 ;  /* 0x000000ffff877224 */ /* 0x000fc400078e006f */
        /* <DEDUP_REMOVED lines=30> */
[----:B------:R-:W-:-:S02]  /*23650*/  IMAD.MOV.U32 R143, RZ, RZ, R115 ;  /* 0x000000ffff8f7224 */ /* 0x000fc400078e0073 */
[----:B------:R-:W-:Y:S02]  /*23660*/  IMAD.MOV.U32 R140, RZ, RZ, R145 ;  /* 0x000000ffff8c7224 */ /* 0x000fe400078e0091 */
[----:B------:R-:W-:Y:S02]  /*23670*/  IMAD.MOV.U32 R145, RZ, RZ, R150 ;  /* 0x000000ffff917224 */ /* 0x000fe400078e0096 */
[----:B------:R-:W-:Y:S02]  /*23680*/  IMAD.MOV.U32 R147, RZ, RZ, R118 ;  /* 0x000000ffff937224 */ /* 0x000fe400078e0076 */
[----:B------:R-:W-:Y:S01]  /*23690*/  IMAD.MOV.U32 R150, RZ, RZ, R53 ;  /* 0x000000ffff967224 */ /* 0x000fe200078e0035 */
[----:B------:R-:W2:Y:S01]  /*236a0*/  LDS.128 R76, [R4] ;  /* 0x00000000044c7984 */ /* 0x000ea20000000c00 */
[----:B------:R-:W-:Y:S06]  /*236b0*/  BAR.SYNC.DEFER_BLOCKING 0x0 ;  /* 0x0000000000007b1d */ /* 0x000fec0000010000 */
[----:B------:R1:W-:Y:S02]  /*236c0*/  STSM.16.M88.4 [R2], R136 ;  /* 0x0000008802007844 */ /* 0x0003e40000000200 */
[----:B------:R-:W-:Y:S01]  /*236d0*/  BAR.SYNC.DEFER_BLOCKING 0x0 ;  /* 0x0000000000007b1d */ /* 0x000fe20000010000 */
[----:B-1----:R-:W-:Y:S01]  /*236e0*/  MOV R136, R81 ;  /* 0x0000005100887202 */ /* 0x002fe20000000f00 */
[----:B------:R-:W-:Y:S01]  /*236f0*/  IMAD.MOV.U32 R137, RZ, RZ, R83 ;  /* 0x000000ffff897224 */ /* 0x000fe200078e0053 */
[----:B------:R-:W-:Y:S01]  /*23700*/  MOV R139, R51 ;  /* 0x00000033008b7202 */ /* 0x000fe20000000f00 */
[----:B------:R-:W-:-:S02]  /*23710*/  IMAD.MOV.U32 R138, RZ, RZ, R49 ;  /* 0x000000ffff8a7224 */ /* 0x000fc400078e0031 */
[----:B------:R-:W1:Y:S02]  /*23720*/  LDS.128 R44, [R4] ;  /* 0x00000000042c7984 */ /* 0x000e640000000c00 */
[----:B------:R-:W-:Y:S06]  /*23730*/  BAR.SYNC.DEFER_BLOCKING 0x0 ;  /* 0x0000000000007b1d */ /* 0x000fec0000010000 */
[----:B------:R-:W-:Y:S02]  /*23740*/  STSM.16.M88.4 [R2], R152 ;  /* 0x0000009802007844 */ /* 0x000fe40000000200 */
[----:B------:R-:W-:Y:S06]  /*23750*/  BAR.SYNC.DEFER_BLOCKING 0x0 ;  /* 0x0000000000007b1d */ /* 0x000fec0000010000 */
[----:B------:R-:W1:Y:S02]  /*23760*/  LDS.128 R112, [R4] ;  /* 0x0000000004707984 */ /* 0x000e640000000c00 */
[----:B------:R-:W-:Y:S06]  /*23770*/  BAR.SYNC.DEFER_BLOCKING 0x0 ;  /* 0x0000000000007b1d */ /* 0x000fec0000010000 */
[----:B------:R3:W-:Y:S02]  /*23780*/  STSM.16.M88.4 [R2], R140 ;  /* 0x0000008c02007844 */ /* 0x0007e40000000200 */
[----:B------:R-:W-:Y:S01]  /*23790*/  BAR.SYNC.DEFER_BLOCKING 0x0 ;  /* 0x0000000000007b1d */ /* 0x000fe20000010000 */
[----:B---3--:R-:W-:Y:S01]  /*237a0*/  IMAD.MOV.U32 R140, RZ, RZ, R84 ;  /* 0x000000ffff8c7224 */ /* 0x008fe200078e0054 */
[----:B------:R-:W-:Y:S01]  /*237b0*/  MOV R141, R86 ;  /* 0x00000056008d7202 */ /* 0x000fe20000000f00 */
[----:B------:R-:W-:Y:S01]  /*237c0*/  IMAD.MOV.U32 R142, RZ, RZ, R52 ;  /* 0x000000ffff8e7224 */ /* 0x000fe200078e0034 */
[----:B------:R-:W-:Y:S01]  /*237d0*/  LEA R52, R6, R7, 0x7 ;  /* 0x0000000706347211 */ /* 0x000fe200078e38ff */
[----:B------:R-:W-:Y:S01]  /*237e0*/  IMAD.MOV.U32 R143, RZ, RZ, R54 ;  /* 0x000000ffff8f7224 */ /* 0x000fe200078e0036 */
[----:B------:R-:W-:-:S04]  /*237f0*/  LEA R6, P6, R7, UR6, 0x2 ;  /* 0x0000000607067c11 */ /* 0x000fc8000f8c10ff */
[----:B------:R-:W-:Y:S01]  /*23800*/  LEA.HI.X.SX32 R7, R7, UR7, 0x2, P6 ;  /* 0x0000000707077c11 */ /* 0x000fe2000b0f16ff */
[----:B------:R-:W3:Y:S01]  /*23810*/  LDS.128 R132, [R4] ;  /* 0x0000000004847984 */ /* 0x000ee20000000c00 */
[----:B------:R-:W-:Y:S06]  /*23820*/  BAR.SYNC.DEFER_BLOCKING 0x0 ;  /* 0x0000000000007b1d */ /* 0x000fec0000010000 */
[----:B------:R4:W-:Y:S02]  /*23830*/  STSM.16.M88.4 [R2], R136 ;  /* 0x0000008802007844 */ /* 0x0009e40000000200 */
[----:B------:R-:W-:Y:S01]  /*23840*/  BAR.SYNC.DEFER_BLOCKING 0x0 ;  /* 0x0000000000007b1d */ /* 0x000fe20000010000 */
[----:B----4-:R-:W-:-:S05]  /*23850*/  LEA R136, P6, R52, UR6, 0x2 ;  /* 0x0000000634887c11 */ /* 0x010fca000f8c10ff */
[----:B------:R-:W-:Y:S02]  /*23860*/  ULDC UR6, c[0x0][0x248] ;  /* 0x0000920000067ab9 */ /* 0x000fe40000000800 */
[----:B------:R-:W-:Y:S01]  /*23870*/  IMAD R139, R0, UR6, RZ ;  /* 0x00000006008b7c24 */ /* 0x000fe2000f8e02ff */
[----:B------:R-:W-:Y:S02]  /*23880*/  LEA.HI.X.SX32 R137, R52, UR7, 0x2, P6 ;  /* 0x0000000734897c11 */ /* 0x000fe4000b0f16ff */
[-C--:B------:R-:W-:Y:S01]  /*23890*/  ISETP.LT.AND P6, PT, R3, R188.reuse, !P3 ;  /* 0x000000bc0300720c */ /* 0x080fe20005fc1270 */
[----:B------:R-:W-:Y:S01]  /*238a0*/  IMAD.WIDE R84, R139, 0x4, R6 ;  /* 0x000000048b547825 */ /* 0x000fe200078e0206 */
[----:B------:R-:W-:Y:S01]  /*238b0*/  ISETP.LT.AND P3, PT, R5, R188, !P3 ;  /* 0x000000bc0500720c */ /* 0x000fe20005f61270 */
[----:B------:R-:W4:Y:S01]  /*238c0*/  LDS.128 R80, [R4] ;  /* 0x0000000004507984 */ /* 0x000f220000000c00 */
[----:B------:R-:W-:Y:S06]  /*238d0*/  BAR.SYNC.DEFER_BLOCKING 0x0 ;  /* 0x0000000000007b1d */ /* 0x000fec0000010000 */
[----:B------:R2:W-:Y:S02]  /*238e0*/  STSM.16.M88.4 [R2], R144 ;  /* 0x0000009002007844 */ /* 0x0005e40000000200 */
[----:B------:R-:W-:Y:S01]  /*238f0*/  BAR.SYNC.DEFER_BLOCKING 0x0 ;  /* 0x0000000000007b1d */ /* 0x000fe20000010000 */
[----:B--2---:R-:W-:Y:S01]  /*23900*/  MOV R146, R117 ;  /* 0x0000007500927202 */ /* 0x004fe20000000f00 */
[----:B------:R-:W-:-:S02]  /*23910*/  IMAD.MOV.U32 R147, RZ, RZ, R119 ;  /* 0x000000ffff937224 */ /* 0x000fc400078e0077 */
[----:B------:R-:W-:Y:S01]  /*23920*/  IMAD.MOV.U32 R144, RZ, RZ, R149 ;  /* 0x000000ffff907224 */ /* 0x000fe200078e0095 */
[----:B------:R-:W-:Y:S01]  /*23930*/  MOV R149, R87 ;  /* 0x0000005700957202 */ /* 0x000fe20000000f00 */
[----:B------:R-:W-:Y:S02]  /*23940*/  IMAD.MOV.U32 R145, RZ, RZ, R151 ;  /* 0x000000ffff917224 */ /* 0x000fe400078e0097 */
[----:B------:R-:W-:Y:S02]  /*23950*/  IMAD.MOV.U32 R151, RZ, RZ, R55 ;  /* 0x000000ffff977224 */ /* 0x000fe400078e0037 */
[C---:B------:R-:W-:Y:S01]  /*23960*/  IMAD.WIDE R86, R139.reuse, 0x4, R136 ;  /* 0x000000048b567825 */ /* 0x040fe200078e0288 */
[----:B------:R-:W2:Y:S01]  /*23970*/  LDS.128 R48, [R4] ;  /* 0x0000000004307984 */ /* 0x000ea20000000c00 */
[----:B------:R-:W-:Y:S06]  /*23980*/  BAR.SYNC.DEFER_BLOCKING 0x0 ;  /* 0x0000000000007b1d */ /* 0x000fec0000010000 */
[----:B------:R1:W-:Y:S02]  /*23990*/  STSM.16.M88.4 [R2], R140 ;  /* 0x0000008c02007844 */ /* 0x0003e40000000200 */
[----:B------:R-:W-:Y:S01]  /*239a0*/  BAR.SYNC.DEFER_BLOCKING 0x0 ;  /* 0x0000000000007b1d */ /* 0x000fe20000010000 */
[----:B-1----:R-:W-:Y:S01]  /*239b0*/  IADD3 R143, R139, UR6, RZ ;  /* 0x000000068b8f7c10 */ /* 0x002fe2000fffe0ff */
[----:B------:R-:W-:-:S04]  /*239c0*/  VIADD R142, R0, 0x4 ;  /* 0x00000004008e7836 */ /* 0x000fc80000000000 */
[----:B------:R-:W-:-:S04]  /*239d0*/  IMAD.WIDE R138, R143, 0x4, R6 ;  /* 0x000000048f8a7825 */ /* 0x000fc800078e0206 */
[C---:B------:R-:W-:Y:S01]  /*239e0*/  IMAD.WIDE R140, R143.reuse, 0x4, R136 ;  /* 0x000000048f8c7825 */ /* 0x040fe200078e0288 */
[----:B------:R-:W1:Y:S03]  /*239f0*/  LDS.128 R116, [R4] ;  /* 0x0000000004747984 */ /* 0x000e660000000c00 */
[----:B------:R-:W-:Y:S01]  /*23a00*/  VIADD R143, R143, UR6 ;  /* 0x000000068f8f7c36 */ /* 0x000fe20008000000 */
[----:B------:R-:W-:Y:S06]  /*23a10*/  BAR.SYNC.DEFER_BLOCKING 0x0 ;  /* 0x0000000000007b1d */ /* 0x000fec0000010000 */
[----:B------:R-:W-:Y:S02]  /*23a20*/  STSM.16.M88.4 [R2], R144 ;  /* 0x0000009002007844 */ /* 0x000fe40000000200 */
[----:B------:R-:W-:Y:S06]  /*23a30*/  BAR.SYNC.DEFER_BLOCKING 0x0 ;  /* 0x0000000000007b1d */ /* 0x000fec0000010000 */
[----:B------:R-:W1:Y:S02]  /*23a40*/  LDS.128 R52, [R4] ;  /* 0x0000000004347984 */ /* 0x000e640000000c00 */
[----:B------:R-:W-:Y:S06]  /*23a50*/  BAR.SYNC.DEFER_BLOCKING 0x0 ;  /* 0x0000000000007b1d */ /* 0x000fec0000010000 */
[----:B------:R3:W-:Y:S02]  /*23a60*/  STSM.16.M88.4 [R2], R148 ;  /* 0x0000009402007844 */ /* 0x0007e40000000200 */
[----:B------:R-:W-:Y:S01]  /*23a70*/  BAR.SYNC.DEFER_BLOCKING 0x0 ;  /* 0x0000000000007b1d */ /* 0x000fe20000010000 */
[----:B---3--:R-:W-:-:S05]  /*23a80*/  IADD3 R2, R0, 0x5, RZ ;  /* 0x0000000500027810 */ /* 0x008fca0007ffe0ff */
[----:B------:R3:W-:Y:S01]  /*23a90*/  @P2 STG.E desc[UR4][R84.64], R8 ;  /* 0x0000000854002986 */ /* 0x0007e2000c101904 */
[----:B------:R-:W-:-:S03]  /*23aa0*/  ISETP.GE.AND P2, PT, R142, R189, PT ;  /* 0x000000bd8e00720c */ /* 0x000fc60003f46270 */
[----:B------:R4:W-:Y:S01]  /*23ab0*/  @P5 STG.E desc[UR4][R86.64], R12 ;  /* 0x0000000c56005986 */ /* 0x0009e2000c101904 */
[-C--:B------:R-:W-:Y:S02]  /*23ac0*/  ISETP.LT.AND P5, PT, R3, R188.reuse, !P1 ;  /* 0x000000bc0300720c */ /* 0x080fe40004fa1270 */
[-C--:B------:R-:W-:Y:S01]  /*23ad0*/  ISETP.LT.AND P1, PT, R5, R188.reuse, !P1 ;  /* 0x000000bc0500720c */ /* 0x080fe20004f21270 */
[----:B------:R2:W-:Y:S01]  /*23ae0*/  @P6 STG.E desc[UR4][R138.64], R24 ;  /* 0x000000188a006986 */ /* 0x0005e2000c101904 */
[-C--:B------:R-:W-:Y:S02]  /*23af0*/  ISETP.LT.AND P6, PT, R3, R188.reuse, !P4 ;  /* 0x000000bc0300720c */ /* 0x080fe400067c1270 */
[----:B------:R-:W-:Y:S01]  /*23b00*/  ISETP.LT.AND P4, PT, R5, R188, !P4 ;  /* 0x000000bc0500720c */ /* 0x000fe20006781270 */
[----:B---3--:R-:W-:Y:S01]  /*23b10*/  IMAD.WIDE R84, R143, 0x4, R6 ;  /* 0x000000048f547825 */ /* 0x008fe200078e0206 */
[----:B------:R3:W-:Y:S01]  /*23b20*/  @P3 STG.E desc[UR4][R140.64], R20 ;  /* 0x000000148c003986 */ /* 0x0007e2000c101904 */
[----:B------:R-:W-:-:S02]  /*23b30*/  ISETP.GE.AND P3, PT, R2, R189, PT ;  /* 0x000000bd0200720c */ /* 0x000fc40003f66270 */
[----:B----4-:R-:W-:Y:S02]  /*23b40*/  IMAD.WIDE R86, R143, 0x4, R136 ;  /* 0x000000048f567825 */ /* 0x010fe400078e0288 */
[----:B------:R4:W-:Y:S01]  /*23b50*/  @P5 STG.E desc[UR4][R84.64], R9 ;  /* 0x0000000954005986 */ /* 0x0009e2000c101904 */
[-C--:B------:R-:W-:Y:S01]  /*23b60*/  ISETP.LT.AND P5, PT, R3, R188.reuse, !P2 ;  /* 0x000000bc0300720c */ /* 0x080fe200057a1270 */
[----:B------:R-:W-:Y:S01]  /*23b70*/  VIADD R143, R143, UR6 ;  /* 0x000000068f8f7c36 */ /* 0x000fe20008000000 */
[----:B------:R-:W-:Y:S01]  /*23b80*/  ISETP.LT.AND P2, PT, R5, R188, !P2 ;  /* 0x000000bc0500720c */ /* 0x000fe20005741270 */
[----:B------:R1:W-:Y:S01]  /*23b90*/  @P1 STG.E desc[UR4][R86.64], R13 ;  /* 0x0000000d56001986 */ /* 0x0003e2000c101904 */
[----:B------:R-:W-:Y:S02]  /*23ba0*/  VIADD R2, R0, 0x6 ;  /* 0x0000000600027836 */ /* 0x000fe40000000000 */
[----:B--2---:R-:W-:-:S03]  /*23bb0*/  IMAD.WIDE R138, R143, 0x4, R6 ;  /* 0x000000048f8a7825 */ /* 0x004fc600078e0206 */
[-C--:B------:R-:W-:Y:S01]  /*23bc0*/  ISETP.GE.AND P1, PT, R2, R189.reuse, PT ;  /* 0x000000bd0200720c */ /* 0x080fe20003f26270 */
[C---:B---3--:R-:W-:Y:S01]  /*23bd0*/  IMAD.WIDE R140, R143.reuse, 0x4, R136 ;  /* 0x000000048f8c7825 */ /* 0x048fe200078e0288 */
[----:B------:R-:W-:Y:S01]  /*23be0*/  IADD3 R143, R143, UR6, RZ ;  /* 0x000000068f8f7c10 */ /* 0x000fe2000fffe0ff */
[----:B------:R2:W-:Y:S01]  /*23bf0*/  @P6 STG.E desc[UR4][R138.64], R25 ;  /* 0x000000198a006986 */ /* 0x0005e2000c101904 */
[-C--:B------:R-:W-:Y:S01]  /*23c00*/  ISETP.LT.AND P6, PT, R3, R188.reuse, !P3 ;  /* 0x000000bc0300720c */ /* 0x080fe20005fc1270 */
[----:B------:R-:W-:Y:S01]  /*23c10*/  VIADD R2, R0, 0x7 ;  /* 0x0000000700027836 */ /* 0x000fe20000000000 */
[-C--:B------:R-:W-:Y:S01]  /*23c20*/  ISETP.LT.AND P3, PT, R5, R188.reuse, !P3 ;  /* 0x000000bc0500720c */ /* 0x080fe20005f61270 */
[C---:B----4-:R-:W-:Y:S01]  /*23c30*/  IMAD.WIDE R8, R143.reuse, 0x4, R6 ;  /* 0x000000048f087825 */ /* 0x050fe200078e0206 */
[----:B------:R3:W-:Y:S02]  /*23c40*/  @P4 STG.E desc[UR4][R140.64], R21 ;  /* 0x000000158c004986 */ /* 0x0007e4000c101904 */
[----:B------:R-:W-:Y:S01]  /*23c50*/  ISETP.GE.AND P4, PT, R2, R189, PT ;  /* 0x000000bd0200720c */ /* 0x000fe20003f86270 */
[----:B-1----:R-:W-:Y:S01]  /*23c60*/  IMAD.WIDE R12, R143, 0x4, R136 ;  /* 0x000000048f0c7825 */ /* 0x002fe200078e0288 */
[----:B------:R1:W-:Y:S01]  /*23c70*/  @P5 STG.E desc[UR4][R8.64], R10 ;  /* 0x0000000a08005986 */ /* 0x0003e2000c101904 */
[----:B------:R-:W-:-:S02]  /*23c80*/  ISETP.LT.AND P5, PT, R3, R188, !P1 ;  /* 0x000000bc0300720c */ /* 0x000fc40004fa1270 */
[----:B------:R-:W-:Y:S01]  /*23c90*/  VIADD R143, R143, UR6 ;  /* 0x000000068f8f7c36 */ /* 0x000fe20008000000 */
[----:B------:R4:W-:Y:S01]  /*23ca0*/  @P2 STG.E desc[UR4][R12.64], R14 ;  /* 0x0000000e0c002986 */ /* 0x0009e2000c101904 */
[----:B------:R-:W-:Y:S02]  /*23cb0*/  ISETP.LT.AND P1, PT, R5, R188, !P1 ;  /* 0x000000bc0500720c */ /* 0x000fe40004f21270 */
[----:B--2---:R-:W-:Y:S01]  /*23cc0*/  IMAD.WIDE R24, R143, 0x4, R136 ;  /* 0x000000048f187825 */ /* 0x004fe200078e0288 */
[----:B------:R-:W-:-:S03]  /*23cd0*/  IADD3 R2, R0, 0x8, RZ ;  /* 0x0000000800027810 */ /* 0x000fc60007ffe0ff */
[----:B---3--:R-:W-:Y:S01]  /*23ce0*/  IMAD.WIDE R20, R143, 0x4, R6 ;  /* 0x000000048f147825 */ /* 0x008fe200078e0206 */
[----:B------:R-:W-:-:S03]  /*23cf0*/  ISETP.GE.AND P2, PT, R2, R189, PT ;  /* 0x000000bd0200720c */ /* 0x000fc60003f46270 */
[----:B------:R-:W-:Y:S01]  /*23d00*/  VIADD R143, R143, UR6 ;  /* 0x000000068f8f7c36 */ /* 0x000fe20008000000 */
[----:B------:R2:W-:Y:S01]  /*23d10*/  @P6 STG.E desc[UR4][R20.64], R26 ;  /* 0x0000001a14006986 */ /* 0x0005e2000c101904 */
[-C--:B------:R-:W-:Y:S01]  /*23d20*/  ISETP.LT.AND P6, PT, R3, R188.reuse, !P4 ;  /* 0x000000bc0300720c */ /* 0x080fe200067c1270 */
[----:B------:R-:W-:Y:S01]  /*23d30*/  VIADD R2, R0, 0x9 ;  /* 0x0000000900027836 */ /* 0x000fe20000000000 */
[-C--:B------:R-:W-:Y:S01]  /*23d40*/  ISETP.LT.AND P4, PT, R5, R188.reuse, !P4 ;  /* 0x000000bc0500720c */ /* 0x080fe20006781270 */
[C---:B-1----:R-:W-:Y:S01]  /*23d50*/  IMAD.WIDE R8, R143.reuse, 0x4, R6 ;  /* 0x000000048f087825 */ /* 0x042fe200078e0206 */
[----:B------:R1:W-:Y:S02]  /*23d60*/  @P3 STG.E desc[UR4][R24.64], R22 ;  /* 0x0000001618003986 */ /* 0x0003e4000c101904 */
[-C--:B------:R-:W-:Y:S01]  /*23d70*/  ISETP.GE.AND P3, PT, R2, R189.reuse, PT ;  /* 0x000000bd0200720c */ /* 0x080fe20003f66270 */
[C---:B----4-:R-:W-:Y:S01]  /*23d80*/  IMAD.WIDE R12, R143.reuse, 0x4, R136 ;  /* 0x000000048f0c7825 */ /* 0x050fe200078e0288 */
[----:B------:R-:W-:Y:S01]  /*23d90*/  IADD3 R143, R143, UR6, RZ ;  /* 0x000000068f8f7c10 */ /* 0x000fe2000fffe0ff */
[----:B------:R3:W-:Y:S01]  /*23da0*/  @P5 STG.E desc[UR4][R8.64], R11 ;  /* 0x0000000b08005986 */ /* 0x0007e2000c101904 */
[-C--:B------:R-:W-:Y:S01]  /*23db0*/  ISETP.LT.AND P5, PT, R3, R188.reuse, !P2 ;  /* 0x000000bc0300720c */ /* 0x080fe200057a1270 */
[----:B------:R-:W-:Y:S01]  /*23dc0*/  VIADD R2, R0, 0xa ;  /* 0x0000000a00027836 */ /* 0x000fe20000000000 */
[-C--:B------:R-:W-:Y:S01]  /*23dd0*/  ISETP.LT.AND P2, PT, R5, R188.reuse, !P2 ;  /* 0x000000bc0500720c */ /* 0x080fe20005741270 */
[C---:B--2---:R-:W-:Y:S01]  /*23de0*/  IMAD.WIDE R20, R143.reuse, 0x4, R6 ;  /* 0x000000048f147825 */ /* 0x044fe200078e0206 */
[----:B------:R2:W-:Y:S02]  /*23df0*/  @P1 STG.E desc[UR4][R12.64], R15 ;  /* 0x0000000f0c001986 */ /* 0x0005e4000c101904 */
[----:B------:R-:W-:Y:S01]  /*23e00*/  ISETP.GE.AND P1, PT, R2, R189, PT ;  /* 0x000000bd0200720c */ /* 0x000fe20003f26270 */
[----:B-1----:R-:W-:Y:S01]  /*23e10*/  IMAD.WIDE R24, R143, 0x4, R136 ;  /* 0x000000048f187825 */ /* 0x002fe200078e0288 */
[----:B------:R-:W-:Y:S01]  /*23e20*/  @P6 STG.E desc[UR4][R20.64], R27 ;  /* 0x0000001b14006986 */ /* 0x000fe2000c101904 */
[----:B------:R-:W-:-:S02]  /*23e30*/  ISETP.LT.AND P6, PT, R3, R188, !P3 ;  /* 0x000000bc0300720c */ /* 0x000fc40005fc1270 */
[----:B------:R-:W-:Y:S01]  /*23e40*/  VIADD R143, R143, UR6 ;  /* 0x000000068f8f7c36 */ /* 0x000fe20008000000 */
[----:B------:R-:W-:Y:S01]  /*23e50*/  IADD3 R2, R0, 0xb, RZ ;  /* 0x0000000b00027810 */ /* 0x000fe20007ffe0ff */
[----:B------:R-:W-:Y:S01]  /*23e60*/  @P4 STG.E desc[UR4][R24.64], R23 ;  /* 0x0000001718004986 */ /* 0x000fe2000c101904 */
[-C--:B------:R-:W-:Y:S01]  /*23e70*/  ISETP.LT.AND P3, PT, R5, R188.reuse, !P3 ;  /* 0x000000bc0500720c */ /* 0x080fe20005f61270 */
[C---:B---3--:R-:W-:Y:S01]  /*23e80*/  IMAD.WIDE R8, R143.reuse, 0x4, R6 ;  /* 0x000000048f087825 */ /* 0x048fe200078e0206 */
[----:B------:R-:W-:Y:S01]  /*23e90*/  ISETP.GE.AND P4, PT, R2, R189, PT ;  /* 0x000000bd0200720c */ /* 0x000fe20003f86270 */
[----:B------:R-:W1:Y:S02]  /*23ea0*/  LDS.128 R24, [R4] ;  /* 0x0000000004187984 */ /* 0x000e640000000c00 */
[----:B------:R-:W-:Y:S02]  /*23eb0*/  IMAD.WIDE R10, R143, 0x4, R136 ;  /* 0x000000048f0a7825 */ /* 0x000fe400078e0288 */
[----:B------:R3:W-:Y:S01]  /*23ec0*/  @P5 STG.E desc[UR4][R8.64], R16 ;  /* 0x0000001008005986 */ /* 0x0007e2000c101904 */
[-C--:B------:R-:W-:Y:S01]  /*23ed0*/  ISETP.LT.AND P5, PT, R3, R188.reuse, !P1 ;  /* 0x000000bc0300720c */ /* 0x080fe20004fa1270 */
[----:B------:R-:W-:Y:S01]  /*23ee0*/  VIADD R143, R143, UR6 ;  /* 0x000000068f8f7c36 */ /* 0x000fe20008000000 */
[----:B------:R-:W-:Y:S01]  /*23ef0*/  ISETP.LT.AND P1, PT, R5, R188, !P1 ;  /* 0x000000bc0500720c */ /* 0x000fe20004f21270 */
[----:B------:R4:W-:Y:S01]  /*23f00*/  @P2 STG.E desc[UR4][R10.64], R88 ;  /* 0x000000580a002986 */ /* 0x0009e2000c101904 */
[----:B------:R-:W-:-:S02]  /*23f10*/  VIADD R2, R0, 0xc ;  /* 0x0000000c00027836 */ /* 0x000fc40000000000 */
[----:B--2---:R-:W-:-:S03]  /*23f20*/  IMAD.WIDE R12, R143, 0x4, R6 ;  /* 0x000000048f0c7825 */ /* 0x004fc600078e0206 */
[-C--:B------:R-:W-:Y:S01]  /*23f30*/  ISETP.GE.AND P2, PT, R2, R189.reuse, PT ;  /* 0x000000bd0200720c */ /* 0x080fe20003f46270 */
[C---:B------:R-:W-:Y:S01]  /*23f40*/  IMAD.WIDE R14, R143.reuse, 0x4, R136 ;  /* 0x000000048f0e7825 */ /* 0x040fe200078e0288 */
[----:B------:R-:W-:Y:S01]  /*23f50*/  IADD3 R143, R143, UR6, RZ ;  /* 0x000000068f8f7c10 */ /* 0x000fe2000fffe0ff */
[----:B------:R2:W-:Y:S01]  /*23f60*/  @P6 STG.E desc[UR4][R12.64], R60 ;  /* 0x0000003c0c006986 */ /* 0x0005e2000c101904 */
[-C--:B------:R-:W-:Y:S01]  /*23f70*/  ISETP.LT.AND P6, PT, R3, R188.reuse, !P4 ;  /* 0x000000bc0300720c */ /* 0x080fe200067c1270 */
[----:B------:R-:W-:Y:S01]  /*23f80*/  VIADD R2, R0, 0xd ;  /* 0x0000000d00027836 */ /* 0x000fe20000000000 */
[-C--:B------:R-:W-:Y:S01]  /*23f90*/  ISETP.LT.AND P4, PT, R5, R188.reuse, !P4 ;  /* 0x000000bc0500720c */ /* 0x080fe20006781270 */
[C---:B---3--:R-:W-:Y:S01]  /*23fa0*/  IMAD.WIDE R8, R143.reuse, 0x4, R6 ;  /* 0x000000048f087825 */ /* 0x048fe200078e0206 */
[----:B------:R3:W-:Y:S02]  /*23fb0*/  @P3 STG.E desc[UR4][R14.64], R56 ;  /* 0x000000380e003986 */ /* 0x0007e4000c101904 */
[----:B------:R-:W-:Y:S01]  /*23fc0*/  ISETP.GE.AND P3, PT, R2, R189, PT ;  /* 0x000000bd0200720c */ /* 0x000fe20003f66270 */
[----:B----4-:R-:W-:Y:S01]  /*23fd0*/  IMAD.WIDE R10, R143, 0x4, R136 ;  /* 0x000000048f0a7825 */ /* 0x010fe200078e0288 */
        /* <DEDUP_REMOVED lines=8> */
[----:B------:R2:W-:Y:S01]  /*24060*/  @P6 STG.E desc[UR4][R12.64], R61 ;  /* 0x0000003d0c006986 */ /* 0x0005e2000c101904 */
[-C--:B------:R-:W-:Y:S02]  /*24070*/  ISETP.LT.AND P6, PT, R3, R188.reuse, !P3 ;  /* 0x000000bc0300720c */ /* 0x080fe40005fc1270 */
[----:B------:R-:W-:Y:S01]  /*24080*/  VIADD R143, R143, UR6 ;  /* 0x000000068f8f7c36 */ /* 0x000fe20008000000 */
[-C--:B------:R-:W-:Y:S01]  /*24090*/  ISETP.GE.AND P1, PT, R2, R189.reuse, PT ;  /* 0x000000bd0200720c */ /* 0x080fe20003f26270 */
[----:B------:R-:W-:Y:S01]  /*240a0*/  VIADD R2, R0, 0xf ;  /* 0x0000000f00027836 */ /* 0x000fe20000000000 */
[----:B------:R3:W-:Y:S01]  /*240b0*/  @P4 STG.E desc[UR4][R14.64], R57 ;  /* 0x000000390e004986 */ /* 0x0007e2000c101904 */
[----:B----4-:R-:W-:Y:S01]  /*240c0*/  IMAD.WIDE R8, R143, 0x4, R6 ;  /* 0x000000048f087825 */ /* 0x010fe200078e0206 */
[-C--:B------:R-:W-:Y:S02]  /*240d0*/  ISETP.LT.AND P3, PT, R5, R188.reuse, !P3 ;  /* 0x000000bc0500720c */ /* 0x080fe40005f61270 */
[-C--:B------:R-:W-:Y:S01]  /*240e0*/  ISETP.GE.AND P4, PT, R2, R189.reuse, PT ;  /* 0x000000bd0200720c */ /* 0x080fe20003f86270 */
[C---:B-1----:R-:W-:Y:S01]  /*240f0*/  IMAD.WIDE R10, R143.reuse, 0x4, R136 ;  /* 0x000000048f0a7825 */ /* 0x042fe200078e0288 */
        /* <DEDUP_REMOVED lines=8> */
[----:B---3--:R-:W-:Y:S01]  /*24180*/  IMAD.WIDE R14, R143, 0x4, R136 ;  /* 0x000000048f0e7825 */ /* 0x008fe200078e0288 */
[----:B------:R3:W-:Y:S01]  /*24190*/  @P6 STG.E desc[UR4][R12.64], R62 ;  /* 0x0000003e0c006986 */ /* 0x0007e2000c101904 */
[----:B------:R-:W-:-:S02]  /*241a0*/  ISETP.LT.AND P6, PT, R3, R188, !P4 ;  /* 0x000000bc0300720c */ /* 0x000fc400067c1270 */
[----:B------:R-:W-:Y:S01]  /*241b0*/  VIADD R143, R143, UR6 ;  /* 0x000000068f8f7c36 */ /* 0x000fe20008000000 */
[----:B------:R-:W-:Y:S01]  /*241c0*/  IADD3 R2, R0, 0x11, RZ ;  /* 0x0000001100027810 */ /* 0x000fe20007ffe0ff */
[----:B------:R4:W-:Y:S01]  /*241d0*/  @P3 STG.E desc[UR4][R14.64], R58 ;  /* 0x0000003a0e003986 */ /* 0x0009e2000c101904 */
[----:B------:R-:W-:Y:S01]  /*241e0*/  ISETP.LT.AND P4, PT, R5, R188, !P4 ;  /* 0x000000bc0500720c */ /* 0x000fe20006781270 */
[----:B-1----:R-:W-:Y:S01]  /*241f0*/  IMAD.WIDE R8, R143, 0x4, R6 ;  /* 0x000000048f087825 */ /* 0x002fe200078e0206 */
[----:B------:R-:W-:-:S03]  /*24200*/  ISETP.GE.AND P3, PT, R2, R189, PT ;  /* 0x000000bd0200720c */ /* 0x000fc60003f66270 */
[----:B--2---:R-:W-:Y:S01]  /*24210*/  IMAD.WIDE R10, R143, 0x4, R136 ;  /* 0x000000048f0a7825 */ /* 0x004fe200078e0288 */
[----:B------:R1:W-:Y:S01]  /*24220*/  @P5 STG.E desc[UR4][R8.64], R19 ;  /* 0x0000001308005986 */ /* 0x0003e2000c101904 */
[-C--:B------:R-:W-:Y:S02]  /*24230*/  ISETP.LT.AND P5, PT, R3, R188.reuse, !P2 ;  /* 0x000000bc0300720c */ /* 0x080fe400057a1270 */
[----:B------:R-:W-:Y:S01]  /*24240*/  VIADD R143, R143, UR6 ;  /* 0x000000068f8f7c36 */ /* 0x000fe20008000000 */
[----:B------:R2:W-:Y:S01]  /*24250*/  @P1 STG.E desc[UR4][R10.64], R91 ;  /* 0x0000005b0a001986 */ /* 0x0005e2000c101904 */
[----:B------:R-:W-:Y:S01]  /*24260*/  VIADD R2, R0, 0x12 ;  /* 0x0000001200027836 */ /* 0x000fe20000000000 */
[----:B------:R-:W-:Y:S01]  /*24270*/  ISETP.LT.AND P2, PT, R5, R188, !P2 ;  /* 0x000000bc0500720c */ /* 0x000fe20005741270 */
[----:B---3--:R-:W-:-:S03]  /*24280*/  IMAD.WIDE R12, R143, 0x4, R6 ;  /* 0x000000048f0c7825 */ /* 0x008fc600078e0206 */
[-C--:B------:R-:W-:Y:S01]  /*24290*/  ISETP.GE.AND P1, PT, R2, R189.reuse, PT ;  /* 0x000000bd0200720c */ /* 0x080fe20003f26270 */
[C---:B----4-:R-:W-:Y:S01]  /*242a0*/  IMAD.WIDE R14, R143.reuse, 0x4, R136 ;  /* 0x000000048f0e7825 */ /* 0x050fe200078e0288 */
[----:B------:R-:W-:Y:S01]  /*242b0*/  IADD3 R143, R143, UR6, RZ ;  /* 0x000000068f8f7c10 */ /* 0x000fe2000fffe0ff */
[----:B------:R3:W-:Y:S01]  /*242c0*/  @P6 STG.E desc[UR4][R12.64], R63 ;  /* 0x0000003f0c006986 */ /* 0x0007e2000c101904 */
[-C--:B------:R-:W-:Y:S01]  /*242d0*/  ISETP.LT.AND P6, PT, R3, R188.reuse, !P3 ;  /* 0x000000bc0300720c */ /* 0x080fe20005fc1270 */
[----:B------:R-:W-:Y:S01]  /*242e0*/  VIADD R2, R0, 0x13 ;  /* 0x0000001300027836 */ /* 0x000fe20000000000 */
[-C--:B------:R-:W-:Y:S01]  /*242f0*/  ISETP.LT.AND P3, PT, R5, R188.reuse, !P3 ;  /* 0x000000bc0500720c */ /* 0x080fe20005f61270 */
[C---:B-1----:R-:W-:Y:S01]  /*24300*/  IMAD.WIDE R8, R143.reuse, 0x4, R6 ;  /* 0x000000048f087825 */ /* 0x042fe200078e0206 */
[----:B------:R1:W-:Y:S02]  /*24310*/  @P4 STG.E desc[UR4][R14.64], R59 ;  /* 0x0000003b0e004986 */ /* 0x0003e4000c101904 */
[----:B------:R-:W-:Y:S01]  /*24320*/  ISETP.GE.AND P4, PT, R2, R189, PT ;  /* 0x000000bd0200720c */ /* 0x000fe20003f86270 */
[----:B--2---:R-:W-:Y:S01]  /*24330*/  IMAD.WIDE R10, R143, 0x4, R136 ;  /* 0x000000048f0a7825 */ /* 0x004fe200078e0288 */
[----:B------:R2:W-:Y:S01]  /*24340*/  @P5 STG.E desc[UR4][R8.64], R28 ;  /* 0x0000001c08005986 */ /* 0x0005e2000c101904 */
[----:B------:R-:W-:-:S02]  /*24350*/  ISETP.LT.AND P5, PT, R3, R188, !P1 ;  /* 0x000000bc0300720c */ /* 0x000fc40004fa1270 */
[----:B------:R-:W-:Y:S01]  /*24360*/  VIADD R143, R143, UR6 ;  /* 0x000000068f8f7c36 */ /* 0x000fe20008000000 */
[----:B------:R4:W-:Y:S01]  /*24370*/  @P2 STG.E desc[UR4][R10.64], R96 ;  /* 0x000000600a002986 */ /* 0x0009e2000c101904 */
[----:B------:R-:W-:Y:S02]  /*24380*/  ISETP.LT.AND P1, PT, R5, R188, !P1 ;  /* 0x000000bc0500720c */ /* 0x000fe40004f21270 */
[----:B---3--:R-:W-:Y:S01]  /*24390*/  IMAD.WIDE R12, R143, 0x4, R6 ;  /* 0x000000048f0c7825 */ /* 0x008fe200078e0206 */
[----:B------:R-:W-:-:S03]  /*243a0*/  IADD3 R2, R0, 0x14, RZ ;  /* 0x0000001400027810 */ /* 0x000fc60007ffe0ff */
[----:B-1----:R-:W-:Y:S01]  /*243b0*/  IMAD.WIDE R14, R143, 0x4, R136 ;  /* 0x000000048f0e7825 */ /* 0x002fe200078e0288 */
[----:B------:R1:W-:Y:S01]  /*243c0*/  @P6 STG.E desc[UR4][R12.64], R92 ;  /* 0x0000005c0c006986 */ /* 0x0003e2000c101904 */
[-C--:B------:R-:W-:Y:S02]  /*243d0*/  ISETP.LT.AND P6, PT, R3, R188.reuse, !P4 ;  /* 0x000000bc0300720c */ /* 0x080fe400067c1270 */
[----:B------:R-:W-:Y:S01]  /*243e0*/  VIADD R143, R143, UR6 ;  /* 0x000000068f8f7c36 */ /* 0x000fe20008000000 */
[-C--:B------:R-:W-:Y:S01]  /*243f0*/  ISETP.GE.AND P2, PT, R2, R189.reuse, PT ;  /* 0x000000bd0200720c */ /* 0x080fe20003f46270 */
[----:B------:R-:W-:Y:S01]  /*24400*/  VIADD R2, R0, 0x15 ;  /* 0x0000001500027836 */ /* 0x000fe20000000000 */
[----:B------:R3:W-:Y:S01]  /*24410*/  @P3 STG.E desc[UR4][R14.64], R64 ;  /* 0x000000400e003986 */ /* 0x0007e2000c101904 */
[----:B--2---:R-:W-:Y:S01]  /*24420*/  IMAD.WIDE R8, R143, 0x4, R6 ;  /* 0x000000048f087825 */ /* 0x004fe200078e0206 */
[-C--:B------:R-:W-:Y:S02]  /*24430*/  ISETP.LT.AND P4, PT, R5, R188.reuse, !P4 ;  /* 0x000000bc0500720c */ /* 0x080fe40006781270 */
        /* <DEDUP_REMOVED lines=17> */
[----:B--2---:R-:W-:Y:S01]  /*24550*/  IMAD.WIDE R8, R143, 0x4, R6 ;  /* 0x000000048f087825 */ /* 0x004fe200078e0206 */
[----:B------:R-:W-:-:S03]  /*24560*/  ISETP.GE.AND P4, PT, R2, R189, PT ;  /* 0x000000bd0200720c */ /* 0x000fc60003f86270 */
[----:B-1----:R-:W-:Y:S01]  /*24570*/  IMAD.WIDE R10, R143, 0x4, R136 ;  /* 0x000000048f0a7825 */ /* 0x002fe200078e0288 */
        /* <DEDUP_REMOVED lines=83> */
[----:B------:R-:W-:Y:S01]  /*24ab0*/  ISETP.LT.AND P4, PT, R5, R188, !P4 ;  /* 0x000000bc0500720c */ /* 0x000fe20006781270 */
[----:B------:R3:W-:Y:S01]  /*24ac0*/  @P3 STG.E desc[UR4][R14.64], R70 ;  /* 0x000000460e003986 */ /* 0x0007e2000c101904 */
[----:B------:R-:W-:Y:S01]  /*24ad0*/  ISETP.GE.AND P2, PT, R2, R189, PT ;  /* 0x000000bd0200720c */ /* 0x000fe20003f46270 */
[----:B--2---:R-:W-:-:S04]  /*24ae0*/  IMAD.WIDE R8, R143, 0x4, R6 ;  /* 0x000000048f087825 */ /* 0x004fc800078e0206 */
        /* <DEDUP_REMOVED lines=10> */
[----:B------:R3:W-:Y:S02]  /*24b90*/  @P6 STG.E desc[UR4][R12.64], R103 ;  /* 0x000000670c006986 */ /* 0x0007e4000c101904 */
[-C--:B------:R-:W-:Y:S01]  /*24ba0*/  ISETP.LT.AND P6, PT, R5, R188.reuse, !P3 ;  /* 0x000000bc0500720c */ /* 0x080fe20005fc1270 */
[----:B------:R-:W-:Y:S01]  /*24bb0*/  VIADD R143, R143, UR6 ;  /* 0x000000068f8f7c36 */ /* 0x000fe20008000000 */
[----:B------:R4:W-:Y:S01]  /*24bc0*/  @P4 STG.E desc[UR4][R14.64], R71 ;  /* 0x000000470e004986 */ /* 0x0009e2000c101904 */
[----:B------:R-:W-:Y:S01]  /*24bd0*/  VIADD R2, R0, 0x22 ;  /* 0x0000002200027836 */ /* 0x000fe20000000000 */
[----:B------:R-:W-:Y:S01]  /*24be0*/  ISETP.LT.AND P4, PT, R3, R188, !P3 ;  /* 0x000000bc0300720c */ /* 0x000fe20005f81270 */
[----:B--2---:R-:W-:-:S03]  /*24bf0*/  IMAD.WIDE R8, R143, 0x4, R6 ;  /* 0x000000048f087825 */ /* 0x004fc600078e0206 */
[-C--:B------:R-:W-:Y:S01]  /*24c00*/  ISETP.GE.AND P1, PT, R2, R189.reuse, PT ;  /* 0x000000bd0200720c */ /* 0x080fe20003f26270 */
[----:B-1----:R-:W-:Y:S01]  /*24c10*/  IMAD.WIDE R10, R143, 0x4, R136 ;  /* 0x000000048f0a7825 */ /* 0x002fe200078e0288 */
[----:B------:R-:W-:Y:S01]  /*24c20*/  IADD3 R2, R0, 0x23, RZ ;  /* 0x0000002300027810 */ /* 0x000fe20007ffe0ff */
[----:B------:R1:W-:Y:S01]  /*24c30*/  @P5 STG.E desc[UR4][R8.64], R36 ;  /* 0x0000002408005986 */ /* 0x0003e2000c101904 */
[-C--:B------:R-:W-:Y:S01]  /*24c40*/  ISETP.LT.AND P5, PT, R5, R188.reuse, !P1 ;  /* 0x000000bc0500720c */ /* 0x080fe20004fa1270 */
[----:B------:R-:W-:Y:S01]  /*24c50*/  VIADD R143, R143, UR6 ;  /* 0x000000068f8f7c36 */ /* 0x000fe20008000000 */
[----:B------:R-:W-:Y:S01]  /*24c60*/  ISETP.GE.AND P3, PT, R2, R189, PT ;  /* 0x000000bd0200720c */ /* 0x000fe20003f66270 */
[----:B------:R2:W-:Y:S01]  /*24c70*/  @P2 STG.E desc[UR4][R10.64], R124 ;  /* 0x0000007c0a002986 */ /* 0x0005e2000c101904 */
[----:B------:R-:W-:Y:S01]  /*24c80*/  ISETP.LT.AND P2, PT, R3, R188, !P1 ;  /* 0x000000bc0300720c */ /* 0x000fe20004f41270 */
[----:B---3--:R-:W-:-:S04]  /*24c90*/  IMAD.WIDE R12, R143, 0x4, R6 ;  /* 0x000000048f0c7825 */ /* 0x008fc800078e0206 */
[C---:B----4-:R-:W-:Y:S01]  /*24ca0*/  IMAD.WIDE R14, R143.reuse, 0x4, R136 ;  /* 0x000000048f0e7825 */ /* 0x050fe200078e0288 */
[----:B------:R-:W-:Y:S01]  /*24cb0*/  IADD3 R143, R143, UR6, RZ ;  /* 0x000000068f8f7c10 */ /* 0x000fe2000fffe0ff */
[----:B------:R3:W-:Y:S01]  /*24cc0*/  @P4 STG.E desc[UR4][R12.64], R104 ;  /* 0x000000680c004986 */ /* 0x0007e2000c101904 */
[-C--:B------:R-:W-:Y:S01]  /*24cd0*/  ISETP.LT.AND P4, PT, R3, R188.reuse, !P3 ;  /* 0x000000bc0300720c */ /* 0x080fe20005f81270 */
[----:B------:R-:W-:Y:S02]  /*24ce0*/  VIADD R2, R0, 0x24 ;  /* 0x0000002400027836 */ /* 0x000fe40000000000 */
        /* <DEDUP_REMOVED lines=14> */
[----:B------:R3:W-:Y:S01]  /*24dd0*/  @P4 STG.E desc[UR4][R12.64], R105 ;  /* 0x000000690c004986 */ /* 0x0007e2000c101904 */
[----:B------:R-:W-:Y:S02]  /*24de0*/  IADD3 R2, R0, 0x26, RZ ;  /* 0x0000002600027810 */ /* 0x000fe40007ffe0ff */
[----:B------:R-:W-:Y:S01]  /*24df0*/  VIADD R143, R143, UR6 ;  /* 0x000000068f8f7c36 */ /* 0x000fe20008000000 */
[-C--:B------:R-:W-:Y:S01]  /*24e00*/  ISETP.LT.AND P4, PT, R3, R188.reuse, !P3 ;  /* 0x000000bc0300720c */ /* 0x080fe20005f81270 */
[----:B------:R4:W-:Y:S01]  /*24e10*/  @P6 STG.E desc[UR4][R14.64], R73 ;  /* 0x000000490e006986 */ /* 0x0009e2000c101904 */
[----:B------:R-:W-:Y:S01]  /*24e20*/  ISETP.LT.AND P6, PT, R5, R188, !P3 ;  /* 0x000000bc0500720c */ /* 0x000fe20005fc1270 */
[----:B-1----:R-:W-:Y:S01]  /*24e30*/  IMAD.WIDE R8, R143, 0x4, R6 ;  /* 0x000000048f087825 */ /* 0x002fe200078e0206 */
[----:B------:R-:W-:-:S03]  /*24e40*/  ISETP.GE.AND P1, PT, R2, R189, PT ;  /* 0x000000bd0200720c */ /* 0x000fc60003f26270 */
[C---:B--2---:R-:W-:Y:S01]  /*24e50*/  IMAD.WIDE R10, R143.reuse, 0x4, R136 ;  /* 0x000000048f0a7825 */ /* 0x044fe200078e0288 */
[----:B------:R-:W-:Y:S01]  /*24e60*/  IADD3 R143, R143, UR6, RZ ;  /* 0x000000068f8f7c10 */ /* 0x000fe2000fffe0ff */
[----:B------:R1:W-:Y:S01]  /*24e70*/  @P2 STG.E desc[UR4][R8.64], R38 ;  /* 0x0000002608002986 */ /* 0x0003e2000c101904 */
[-C--:B------:R-:W-:Y:S01]  /*24e80*/  ISETP.LT.AND P2, PT, R3, R188.reuse, !P1 ;  /* 0x000000bc0300720c */ /* 0x080fe20004f41270 */
[----:B------:R-:W-:Y:S02]  /*24e90*/  VIADD R2, R0, 0x27 ;  /* 0x0000002700027836 */ /* 0x000fe40000000000 */
[----:B---3--:R-:W-:Y:S01]  /*24ea0*/  IMAD.WIDE R12, R143, 0x4, R6 ;  /* 0x000000048f0c7825 */ /* 0x008fe200078e0206 */
[----:B------:R2:W-:Y:S01]  /*24eb0*/  @P5 STG.E desc[UR4][R10.64], R126 ;  /* 0x0000007e0a005986 */ /* 0x0005e2000c101904 */
[-C--:B------:R-:W-:Y:S02]  /*24ec0*/  ISETP.LT.AND P5, PT, R5, R188.reuse, !P1 ;  /* 0x000000bc0500720c */ /* 0x080fe40004fa1270 */
[----:B------:R-:W-:Y:S01]  /*24ed0*/  ISETP.GE.AND P3, PT, R2, R189, PT ;  /* 0x000000bd0200720c */ /* 0x000fe20003f66270 */
[----:B----4-:R-:W-:Y:S01]  /*24ee0*/  IMAD.WIDE R14, R143, 0x4, R136 ;  /* 0x000000048f0e7825 */ /* 0x010fe200078e0288 */
[----:B------:R3:W-:Y:S02]  /*24ef0*/  @P4 STG.E desc[UR4][R12.64], R106 ;  /* 0x0000006a0c004986 */ /* 0x0007e4000c101904 */
[-C--:B------:R-:W-:Y:S01]  /*24f00*/  ISETP.LT.AND P4, PT, R3, R188.reuse, !P3 ;  /* 0x000000bc0300720c */ /* 0x080fe20005f81270 */
[----:B------:R-:W-:Y:S01]  /*24f10*/  VIADD R143, R143, UR6 ;  /* 0x000000068f8f7c36 */ /* 0x000fe20008000000 */
[----:B------:R4:W-:Y:S01]  /*24f20*/  @P6 STG.E desc[UR4][R14.64], R74 ;  /* 0x0000004a0e006986 */ /* 0x0009e2000c101904 */
[----:B------:R-:W-:Y:S01]  /*24f30*/  VIADD R2, R0, 0x28 ;  /* 0x0000002800027836 */ /* 0x000fe20000000000 */
[----:B------:R-:W-:Y:S01]  /*24f40*/  ISETP.LT.AND P6, PT, R5, R188, !P3 ;  /* 0x000000bc0500720c */ /* 0x000fe20005fc1270 */
[----:B-1----:R-:W-:-:S03]  /*24f50*/  IMAD.WIDE R8, R143, 0x4, R6 ;  /* 0x000000048f087825 */ /* 0x002fc600078e0206 */
[-C--:B------:R-:W-:Y:S01]  /*24f60*/  ISETP.GE.AND P1, PT, R2, R189.reuse, PT ;  /* 0x000000bd0200720c */ /* 0x080fe20003f26270 */
[----:B--2---:R-:W-:Y:S01]  /*24f70*/  IMAD.WIDE R10, R143, 0x4, R136 ;  /* 0x000000048f0a7825 */ /* 0x004fe200078e0288 */
        /* <DEDUP_REMOVED lines=125> */
[C---:B--2---:R-:W-:Y:S01]  /*25750*/  IMAD.WIDE R10, R143.reuse, 0x4, R136 ;  /* 0x000000048f0a7825 */ /* 0x044fe200078e0288 */
[----:B------:R1:W-:Y:S03]  /*25760*/  @P2 STG.E desc[UR4][R8.64], R46 ;  /* 0x0000002e08002986 */ /* 0x0003e6000c101904 */
[----:B------:R-:W-:Y:S01]  /*25770*/  VIADD R143, R143, UR6 ;  /* 0x000000068f8f7c36 */ /* 0x000fe20008000000 */
[----:B------:R2:W-:Y:S01]  /*25780*/  @P5 STG.E desc[UR4][R10.64], R114 ;  /* 0x000000720a005986 */ /* 0x0005e2000c101904 */
[----:B------:R-:W-:Y:S01]  /*25790*/  VIADD R2, R0, 0x37 ;  /* 0x0000003700027836 */ /* 0x000fe20000000000 */
[-C--:B------:R-:W-:Y:S01]  /*257a0*/  ISETP.LT.AND P5, PT, R3, R188.reuse, !P1 ;  /* 0x000000bc0300720c */ /* 0x080fe20004fa1270 */
[----:B---3--:R-:W-:Y:S01]  /*257b0*/  IMAD.WIDE R12, R143, 0x4, R6 ;  /* 0x000000048f0c7825 */ /* 0x008fe200078e0206 */
[-C--:B------:R-:W-:Y:S02]  /*257c0*/  ISETP.LT.AND P1, PT, R5, R188.reuse, !P1 ;  /* 0x000000bc0500720c */ /* 0x080fe40004f21270 */
[-C--:B------:R-:W-:Y:S01]  /*257d0*/  ISETP.GE.AND P3, PT, R2, R189.reuse, PT ;  /* 0x000000bd0200720c */ /* 0x080fe20003f66270 */
[----:B----4-:R-:W-:Y:S01]  /*257e0*/  IMAD.WIDE R14, R143, 0x4, R136 ;  /* 0x000000048f0e7825 */ /* 0x010fe200078e0288 */
[----:B------:R-:W-:Y:S01]  /*257f0*/  IADD3 R2, R0, 0x38, RZ ;  /* 0x0000003800027810 */ /* 0x000fe20007ffe0ff */
[----:B------:R3:W-:Y:S01]  /*25800*/  @P4 STG.E desc[UR4][R12.64], R134 ;  /* 0x000000860c004986 */ /* 0x0007e2000c101904 */
[-C--:B------:R-:W-:Y:S01]  /*25810*/  ISETP.LT.AND P4, PT, R3, R188.reuse, !P3 ;  /* 0x000000bc0300720c */ /* 0x080fe20005f81270 */
[----:B------:R-:W-:Y:S01]  /*25820*/  VIADD R143, R143, UR6 ;  /* 0x000000068f8f7c36 */ /* 0x000fe20008000000 */
[----:B------:R-:W-:Y:S01]  /*25830*/  ISETP.GE.AND P2, PT, R2, R189, PT ;  /* 0x000000bd0200720c */ /* 0x000fe20003f46270 */
[----:B------:R4:W-:Y:S01]  /*25840*/  @P6 STG.E desc[UR4][R14.64], R82 ;  /* 0x000000520e006986 */ /* 0x0009e2000c101904 */
[----:B------:R-:W-:Y:S01]  /*25850*/  ISETP.LT.AND P6, PT, R5, R188, !P3 ;  /* 0x000000bc0500720c */ /* 0x000fe20005fc1270 */
[----:B------:R-:W-:Y:S01]  /*25860*/  VIADD R2, R0, 0x39 ;  /* 0x0000003900027836 */ /* 0x000fe20000000000 */
[C---:B------:R-:W-:Y:S01]  /*25870*/  IADD3 R17, R143.reuse, UR6, RZ ;  /* 0x000000068f117c10 */ /* 0x040fe2000fffe0ff */
[----:B-1----:R-:W-:-:S03]  /*25880*/  IMAD.WIDE R8, R143, 0x4, R6 ;  /* 0x000000048f087825 */ /* 0x002fc600078e0206 */
[----:B------:R-:W-:Y:S01]  /*25890*/  ISETP.GE.AND P3, PT, R2, R189, PT ;  /* 0x000000bd0200720c */ /* 0x000fe20003f66270 */
[----:B--2---:R-:W-:Y:S01]  /*258a0*/  IMAD.WIDE R10, R143, 0x4, R136 ;  /* 0x000000048f0a7825 */ /* 0x004fe200078e0288 */
[----:B------:R1:W-:Y:S01]  /*258b0*/  @P5 STG.E desc[UR4][R8.64], R47 ;  /* 0x0000002f08005986 */ /* 0x0003e2000c101904 */
[-C--:B------:R-:W-:Y:S02]  /*258c0*/  ISETP.LT.AND P5, PT, R3, R188.reuse, !P2 ;  /* 0x000000bc0300720c */ /* 0x080fe400057a1270 */
[----:B---3--:R-:W-:Y:S01]  /*258d0*/  IMAD.WIDE R12, R17, 0x4, R6 ;  /* 0x00000004110c7825 */ /* 0x008fe200078e0206 */
[----:B------:R2:W-:Y:S01]  /*258e0*/  @P1 STG.E desc[UR4][R10.64], R115 ;  /* 0x000000730a001986 */ /* 0x0005e2000c101904 */
[-C--:B------:R-:W-:Y:S02]  /*258f0*/  ISETP.LT.AND P2, PT, R5, R188.reuse, !P2 ;  /* 0x000000bc0500720c */ /* 0x080fe40005741270 */
[----:B------:R-:W-:Y:S01]  /*25900*/  VIADD R2, R0, 0x3a ;  /* 0x0000003a00027836 */ /* 0x000fe20000000000 */
[----:B------:R3:W-:Y:S01]  /*25910*/  @P4 STG.E desc[UR4][R12.64], R135 ;  /* 0x000000870c004986 */ /* 0x0007e2000c101904 */
[----:B----4-:R-:W-:Y:S01]  /*25920*/  IMAD.WIDE R14, R17, 0x4, R136 ;  /* 0x00000004110e7825 */ /* 0x010fe200078e0288 */
[----:B------:R-:W-:-:S02]  /*25930*/  ISETP.LT.AND P4, PT, R3, R188, !P3 ;  /* 0x000000bc0300720c */ /* 0x000fc40005f81270 */
[-C--:B------:R-:W-:Y:S01]  /*25940*/  ISETP.GE.AND P1, PT, R2, R189.reuse, PT ;  /* 0x000000bd0200720c */ /* 0x080fe20003f26270 */
[----:B------:R-:W-:Y:S01]  /*25950*/  VIADD R17, R17, UR6 ;  /* 0x0000000611117c36 */ /* 0x000fe20008000000 */
[----:B------:R4:W-:Y:S01]  /*25960*/  @P6 STG.E desc[UR4][R14.64], R83 ;  /* 0x000000530e006986 */ /* 0x0009e2000c101904 */
[----:B------:R-:W-:Y:S02]  /*25970*/  IADD3 R2, R0, 0x3b, RZ ;  /* 0x0000003b00027810 */ /* 0x000fe40007ffe0ff */
[----:B------:R-:W-:Y:S01]  /*25980*/  ISETP.LT.AND P6, PT, R5, R188, !P3 ;  /* 0x000000bc0500720c */ /* 0x000fe20005fc1270 */
[C---:B------:R-:W-:Y:S01]  /*25990*/  VIADD R19, R17.reuse, UR6 ;  /* 0x0000000611137c36 */ /* 0x040fe20008000000 */
[----:B------:R-:W-:Y:S01]  /*259a0*/  ISETP.GE.AND P3, PT, R2, R189, PT ;  /* 0x000000bd0200720c */ /* 0x000fe20003f66270 */
[----:B-1----:R-:W-:-:S04]  /*259b0*/  IMAD.WIDE R8, R17, 0x4, R6 ;  /* 0x0000000411087825 */ /* 0x002fc800078e0206 */
[----:B--2---:R-:W-:Y:S01]  /*259c0*/  IMAD.WIDE R10, R17, 0x4, R136 ;  /* 0x00000004110a7825 */ /* 0x004fe200078e0288 */
[----:B------:R1:W-:Y:S01]  /*259d0*/  @P5 STG.E desc[UR4][R8.64], R48 ;  /* 0x0000003008005986 */ /* 0x0003e2000c101904 */
[-C--:B------:R-:W-:Y:S02]  /*259e0*/  ISETP.LT.AND P5, PT, R3, R188.reuse, !P1 ;  /* 0x000000bc0300720c */ /* 0x080fe40004fa1270 */
[----:B------:R-:W-:Y:S01]  /*259f0*/  VIADD R2, R0, 0x3c ;  /* 0x0000003c00027836 */ /* 0x000fe20000000000 */
[----:B------:R2:W-:Y:S01]  /*25a00*/  @P2 STG.E desc[UR4][R10.64], R116 ;  /* 0x000000740a002986 */ /* 0x0005e2000c101904 */
[----:B---3--:R-:W-:Y:S01]  /*25a10*/  IMAD.WIDE R12, R19, 0x4, R6 ;  /* 0x00000004130c7825 */ /* 0x008fe200078e0206 */
[-C--:B------:R-:W-:Y:S02]  /*25a20*/  ISETP.LT.AND P1, PT, R5, R188.reuse, !P1 ;  /* 0x000000bc0500720c */ /* 0x080fe40004f21270 */
[----:B------:R-:W-:Y:S01]  /*25a30*/  ISETP.GE.AND P2, PT, R2, R189, PT ;  /* 0x000000bd0200720c */ /* 0x000fe20003f46270 */
[C---:B----4-:R-:W-:Y:S01]  /*25a40*/  IMAD.WIDE R14, R19.reuse, 0x4, R136 ;  /* 0x00000004130e7825 */ /* 0x050fe200078e0288 */
[----:B------:R-:W-:Y:S01]  /*25a50*/  IADD3 R19, R19, UR6, RZ ;  /* 0x0000000613137c10 */ /* 0x000fe2000fffe0ff */
[----:B------:R3:W-:Y:S01]  /*25a60*/  @P4 STG.E desc[UR4][R12.64], R52 ;  /* 0x000000340c004986 */ /* 0x0007e2000c101904 */
[-C--:B------:R-:W-:Y:S01]  /*25a70*/  ISETP.LT.AND P4, PT, R3, R188.reuse, !P3 ;  /* 0x000000bc0300720c */ /* 0x080fe20005f81270 */
[----:B------:R-:W-:Y:S01]  /*25a80*/  VIADD R2, R0, 0x3d ;  /* 0x0000003d00027836 */ /* 0x000fe20000000000 */
[-C--:B------:R-:W-:Y:S01]  /*25a90*/  ISETP.LT.AND P3, PT, R5, R188.reuse, !P3 ;  /* 0x000000bc0500720c */ /* 0x080fe20005f61270 */
[----:B------:R-:W-:Y:S01]  /*25aa0*/  VIADD R17, R19, UR6 ;  /* 0x0000000613117c36 */ /* 0x000fe20008000000 */
[----:B------:R4:W-:Y:S01]  /*25ab0*/  @P6 STG.E desc[UR4][R14.64], R24 ;  /* 0x000000180e006986 */ /* 0x0009e2000c101904 */
[-C--:B------:R-:W-:Y:S01]  /*25ac0*/  ISETP.LT.AND P6, PT, R3, R188.reuse, !P2 ;  /* 0x000000bc0300720c */ /* 0x080fe200057c1270 */
[----:B-1----:R-:W-:Y:S01]  /*25ad0*/  IMAD.WIDE R8, R19, 0x4, R6 ;  /* 0x0000000413087825 */ /* 0x002fe200078e0206 */
[----:B------:R-:W-:-:S02]  /*25ae0*/  ISETP.LT.AND P2, PT, R5, R188, !P2 ;  /* 0x000000bc0500720c */ /* 0x000fc40005741270 */
[----:B------:R-:W-:Y:S01]  /*25af0*/  IADD3 R21, R17, UR6, RZ ;  /* 0x0000000611157c10 */ /* 0x000fe2000fffe0ff */
[----:B--2---:R-:W-:Y:S01]  /*25b00*/  IMAD.WIDE R10, R19, 0x4, R136 ;  /* 0x00000004130a7825 */ /* 0x004fe200078e0288 */
[----:B------:R1:W-:Y:S01]  /*25b10*/  @P5 STG.E desc[UR4][R8.64], R49 ;  /* 0x0000003108005986 */ /* 0x0003e2000c101904 */
[----:B------:R-:W-:Y:S02]  /*25b20*/  ISETP.GE.AND P5, PT, R2, R189, PT ;  /* 0x000000bd0200720c */ /* 0x000fe40003fa6270 */
[C---:B---3--:R-:W-:Y:S01]  /*25b30*/  IMAD.WIDE R12, R17.reuse, 0x4, R6 ;  /* 0x00000004110c7825 */ /* 0x048fe200078e0206 */
[----:B------:R-:W-:Y:S03]  /*25b40*/  @P1 STG.E desc[UR4][R10.64], R117 ;  /* 0x000000750a001986 */ /* 0x000fe6000c101904 */
[----:B------:R-:W-:Y:S01]  /*25b50*/  VIADD R0, R0, 0x3e ;  /* 0x0000003e00007836 */ /* 0x000fe20000000000 */
[----:B------:R-:W-:Y:S01]  /*25b60*/  @P4 STG.E desc[UR4][R12.64], R53 ;  /* 0x000000350c004986 */ /* 0x000fe2000c101904 */
[----:B----4-:R-:W-:-:S03]  /*25b70*/  IMAD.WIDE R14, R17, 0x4, R136 ;  /* 0x00000004110e7825 */ /* 0x010fc600078e0288 */
[----:B------:R-:W-:Y:S01]  /*25b80*/  ISETP.GE.AND P1, PT, R0, R189, PT ;  /* 0x000000bd0000720c */ /* 0x000fe20003f26270 */
[----:B------:R-:W-:Y:S01]  /*25b90*/  IMAD.WIDE R16, R21, 0x4, R6 ;  /* 0x0000000415107825 */ /* 0x000fe200078e0206 */
[----:B------:R2:W-:Y:S01]  /*25ba0*/  @P3 STG.E desc[UR4][R14.64], R25 ;  /* 0x000000190e003986 */ /* 0x0005e2000c101904 */
[-C--:B------:R-:W-:Y:S02]  /*25bb0*/  ISETP.LT.AND P3, PT, R3, R188.reuse, !P0 ;  /* 0x000000bc0300720c */ /* 0x080fe40004761270 */
[----:B-1----:R-:W-:Y:S01]  /*25bc0*/  VIADD R9, R21, UR6 ;  /* 0x0000000615097c36 */ /* 0x002fe20008000000 */
[----:B------:R1:W-:Y:S01]  /*25bd0*/  @P6 STG.E desc[UR4][R16.64], R50 ;  /* 0x0000003210006986 */ /* 0x0003e2000c101904 */
[-C--:B------:R-:W-:Y:S02]  /*25be0*/  ISETP.LT.AND P6, PT, R3, R188.reuse, !P5 ;  /* 0x000000bc0300720c */ /* 0x080fe40006fc1270 */
[-C--:B------:R-:W-:Y:S02]  /*25bf0*/  ISETP.LT.AND P5, PT, R5, R188.reuse, !P5 ;  /* 0x000000bc0500720c */ /* 0x080fe40006fa1270 */
[----:B------:R-:W-:Y:S01]  /*25c00*/  ISETP.LT.AND P4, PT, R3, R188, !P1 ;  /* 0x000000bc0300720c */ /* 0x000fe20004f81270 */
[----:B------:R-:W-:Y:S01]  /*25c10*/  IMAD.WIDE R2, R21, 0x4, R136 ;  /* 0x0000000415027825 */ /* 0x000fe200078e0288 */
[----:B------:R-:W-:-:S02]  /*25c20*/  IADD3 R19, R9, UR6, RZ ;  /* 0x0000000609137c10 */ /* 0x000fc4000fffe0ff */
[CC--:B------:R-:W-:Y:S02]  /*25c30*/  ISETP.LT.AND P1, PT, R5.reuse, R188.reuse, !P1 ;  /* 0x000000bc0500720c */ /* 0x0c0fe40004f21270 */
[----:B------:R-:W-:Y:S01]  /*25c40*/  ISETP.LT.AND P0, PT, R5, R188, !P0 ;  /* 0x000000bc0500720c */ /* 0x000fe20004701270 */
[----:B--2---:R-:W-:Y:S01]  /*25c50*/  VIADD R15, R19, UR6 ;  /* 0x00000006130f7c36 */ /* 0x004fe20008000000 */
[----:B------:R1:W-:Y:S01]  /*25c60*/  @P2 STG.E desc[UR4][R2.64], R118 ;  /* 0x0000007602002986 */ /* 0x0003e2000c101904 */
[----:B------:R-:W-:-:S04]  /*25c70*/  IMAD.WIDE R4, R9, 0x4, R6 ;  /* 0x0000000409047825 */ /* 0x000fc800078e0206 */
[----:B------:R-:W-:Y:S01]  /*25c80*/  IMAD.WIDE R8, R9, 0x4, R136 ;  /* 0x0000000409087825 */ /* 0x000fe200078e0288 */
[----:B------:R1:W-:Y:S03]  /*25c90*/  @P6 STG.E desc[UR4][R4.64], R54 ;  /* 0x0000003604006986 */ /* 0x0003e6000c101904 */
[C---:B------:R-:W-:Y:S01]  /*25ca0*/  IMAD.WIDE R10, R19.reuse, 0x4, R6 ;  /* 0x00000004130a7825 */ /* 0x040fe200078e0206 */
[----:B------:R1:W-:Y:S03]  /*25cb0*/  @P5 STG.E desc[UR4][R8.64], R26 ;  /* 0x0000001a08005986 */ /* 0x0003e6000c101904 */
[----:B------:R-:W-:Y:S01]  /*25cc0*/  IMAD.WIDE R12, R19, 0x4, R136 ;  /* 0x00000004130c7825 */ /* 0x000fe200078e0288 */
[----:B------:R1:W-:Y:S03]  /*25cd0*/  @P4 STG.E desc[UR4][R10.64], R51 ;  /* 0x000000330a004986 */ /* 0x0003e6000c101904 */
[C---:B------:R-:W-:Y:S01]  /*25ce0*/  IMAD.WIDE R6, R15.reuse, 0x4, R6 ;  /* 0x000000040f067825 */ /* 0x040fe200078e0206 */
[----:B------:R1:W-:Y:S03]  /*25cf0*/  @P1 STG.E desc[UR4][R12.64], R119 ;  /* 0x000000770c001986 */ /* 0x0003e6000c101904 */
[----:B------:R-:W-:Y:S01]  /*25d00*/  IMAD.WIDE R136, R15, 0x4, R136 ;  /* 0x000000040f887825 */ /* 0x000fe200078e0288 */
[----:B------:R1:W-:Y:S01]  /*25d10*/  @P3 STG.E desc[UR4][R6.64], R55 ;  /* 0x0000003706003986 */ /* 0x0003e2000c101904 */
[----:B------:R-:W-:Y:S05]  /*25d20*/  @!P0 EXIT ;  /* 0x000000000000894d */ /* 0x000fea0003800000 */
[----:B------:R-:W-:Y:S01]  /*25d30*/  STG.E desc[UR4][R136.64], R27 ;  /* 0x0000001b88007986 */ /* 0x000fe2000c101904 */
[----:B------:R-:W-:Y:S05]  /*25d40*/  EXIT ;  /* 0x000000000000794d */ /* 0x000fea0003800000 */
.L_x_2:
[----:B------:R-:W-:-:S00]  /*25d50*/  BRA `(.L_x_2) ;  /* 0xfffffffc00fc7947 */ /* 0x000fc0000383ffff */
[----:B------:R-:W-:-:S00]  /*25d60*/  NOP ;  /* 0x0000000000007918 */ /* 0x000fc00000000000 */
        /* <DEDUP_REMOVED lines=9> */
.L_x_3:


//--------------------- .nv.shared.matmul_kernel  --------------------------
	.section	.nv.shared.matmul_kernel,"aw",@nobits
	.sectionflags	@""
	.align	16
	.zero		1024


//--------------------- .nv.shared.reserved.0     --------------------------
	.section	.nv.shared.reserved.0,"aw",@nobits
	.weak		__nv_reservedSMEM_offset_0_alias
	.size		__nv_reservedSMEM_offset_0_alias, 0, 0
	.other		__nv_reservedSMEM_offset_0_alias,@"STO_CUDA_RESERVED_SHARED STV_DEFAULT"
__nv_reservedSMEM_offset_0_alias:
	.zero		0


//--------------------- .nv.constant0.matmul_kernel --------------------------
	.section	.nv.constant0.matmul_kernel,"a",@progbits
	.sectionflags	@""
	.align	4
.nv.constant0.matmul_kernel:
	.zero		608


//--------------------- SYMBOLS --------------------------

	.type		.nv.reservedSmem.offset0,@object
	.size		.nv.reservedSmem.offset0,0x4
